	.target	sm_80

	.elftype	@"ET_EXEC"


//--------------------- .note.nv.tkinfo           --------------------------
	.section	.note.nv.tkinfo,"",@"SHT_NOTE"
	.sectionflags	@"SHF_NOTE_NV_TKINFO"
	.tkinfo
        /*0018*/ 	.word	0x00000002
        /*0030*/ 	.string	""
        /*0030*/ 	.string	"ptxas"
        /*0030*/ 	.string	"Cuda compilation tools, release 13.0, V13.0.88"
        /*0030*/ 	.string	"Build cuda_13.0.r13.0/compiler.36424714_0"
        /*0030*/ 	.string	"-v  -suppress-debug-info  -lineinfo  -arch sm_80 "



//--------------------- .note.nv.cuinfo           --------------------------
	.section	.note.nv.cuinfo,"",@"SHT_NOTE"
	.sectionflags	@"SHF_NOTE_NV_CUINFO"
        /*0018*/ 	.short	0x0002
        /*001a*/ 	.short	0x0050
        /*001c*/ 	.short	0x0082
	.zero		2


//--------------------- .nv.info                  --------------------------
	.section	.nv.info,"",@"SHT_CUDA_INFO"
	.align	4


	//----- nvinfo : EIATTR_REGCOUNT
	.align		4
        /*0000*/ 	.byte	0x04, 0x2f
        /*0002*/ 	.short	(.L_1 - .L_0)
	.align		4
.L_0:
        /*0004*/ 	.word	index@(matmul_kernel)
        /*0008*/ 	.word	0x000000ff


	//----- nvinfo : EIATTR_FRAME_SIZE
	.align		4
.L_1:
        /*000c*/ 	.byte	0x04, 0x11
        /*000e*/ 	.short	(.L_3 - .L_2)
	.align		4
.L_2:
        /*0010*/ 	.word	index@(matmul_kernel)
        /*0014*/ 	.word	0x000043b8


	//----- nvinfo : EIATTR_MIN_STACK_SIZE
	.align		4
.L_3:
        /*0018*/ 	.byte	0x04, 0x12
        /*001a*/ 	.short	(.L_5 - .L_4)
	.align		4
.L_4:
        /*001c*/ 	.word	index@(matmul_kernel)
        /*0020*/ 	.word	0x000043b8
.L_5:


//--------------------- .nv.info.matmul_kernel    --------------------------
	.section	.nv.info.matmul_kernel,"",@"SHT_CUDA_INFO"
	.sectionflags	@""
	.align	4


	//----- nvinfo : EIATTR_CUDA_API_VERSION
	.align		4
        /*0000*/ 	.byte	0x04, 0x37
        /*0002*/ 	.short	(.L_7 - .L_6)
.L_6:
        /*0004*/ 	.word	0x00000082


	//----- nvinfo : EIATTR_SW2861232_WAR
	.align		4
.L_7:
        /*0008*/ 	.byte	0x01, 0x35
	.zero		2


	//----- nvinfo : EIATTR_PARAM_CBANK
	.align		4
        /*000c*/ 	.byte	0x04, 0x0a
        /*000e*/ 	.short	(.L_9 - .L_8)
	.align		4
.L_8:
        /*0010*/ 	.word	index@(.nv.constant0.matmul_kernel)
        /*0014*/ 	.short	0x0160
        /*0016*/ 	.short	0x0050


	//----- nvinfo : EIATTR_CBANK_PARAM_SIZE
	.align		4
.L_9:
        /*0018*/ 	.byte	0x03, 0x19
        /*001a*/ 	.short	0x0050


	//----- nvinfo : EIATTR_KPARAM_INFO
	.align		4
        /*001c*/ 	.byte	0x04, 0x17
        /*001e*/ 	.short	(.L_11 - .L_10)
.L_10:
        /*0020*/ 	.word	0x00000000
        /*0024*/ 	.short	0x000d
        /*0026*/ 	.short	0x0048
        /*0028*/ 	.byte	0x00, 0xf4, 0x21, 0x00


	//----- nvinfo : EIATTR_KPARAM_INFO
	.align		4
.L_11:
        /*002c*/ 	.byte	0x04, 0x17
        /*002e*/ 	.short	(.L_13 - .L_12)
.L_12:
        /*0030*/ 	.word	0x00000000
        /*0034*/ 	.short	0x000c
        /*0036*/ 	.short	0x0040
        /*0038*/ 	.byte	0x00, 0xf4, 0x21, 0x00


	//----- nvinfo : EIATTR_KPARAM_INFO
	.align		4
.L_13:
        /*003c*/ 	.byte	0x04, 0x17
        /*003e*/ 	.short	(.L_15 - .L_14)
.L_14:
        /*0040*/ 	.word	0x00000000
        /*0044*/ 	.short	0x000b
        /*0046*/ 	.short	0x0038
        /*0048*/ 	.byte	0x00, 0xf0, 0x11, 0x00


	//----- nvinfo : EIATTR_KPARAM_INFO
	.align		4
.L_15:
        /*004c*/ 	.byte	0x04, 0x17
        /*004e*/ 	.short	(.L_17 - .L_16)
.L_16:
        /*0050*/ 	.word	0x00000000
        /*0054*/ 	.short	0x000a
        /*0056*/ 	.short	0x0034
        /*0058*/ 	.byte	0x00, 0xf0, 0x11, 0x00


	//----- nvinfo : EIATTR_KPARAM_INFO
	.align		4
.L_17:
        /*005c*/ 	.byte	0x04, 0x17
        /*005e*/ 	.short	(.L_19 - .L_18)
.L_18:
        /*0060*/ 	.word	0x00000000
        /*0064*/ 	.short	0x0009
        /*0066*/ 	.short	0x0030
        /*0068*/ 	.byte	0x00, 0xf0, 0x11, 0x00


	//----- nvinfo : EIATTR_KPARAM_INFO
	.align		4
.L_19:
        /*006c*/ 	.byte	0x04, 0x17
        /*006e*/ 	.short	(.L_21 - .L_20)
.L_20:
        /*0070*/ 	.word	0x00000000
        /*0074*/ 	.short	0x0008
        /*0076*/ 	.short	0x002c
        /*0078*/ 	.byte	0x00, 0xf0, 0x11, 0x00


	//----- nvinfo : EIATTR_KPARAM_INFO
	.align		4
.L_21:
        /*007c*/ 	.byte	0x04, 0x17
        /*007e*/ 	.short	(.L_23 - .L_22)
.L_22:
        /*0080*/ 	.word	0x00000000
        /*0084*/ 	.short	0x0007
        /*0086*/ 	.short	0x0028
        /*0088*/ 	.byte	0x00, 0xf0, 0x11, 0x00


	//----- nvinfo : EIATTR_KPARAM_INFO
	.align		4
.L_23:
        /*008c*/ 	.byte	0x04, 0x17
        /*008e*/ 	.short	(.L_25 - .L_24)
.L_24:
        /*0090*/ 	.word	0x00000000
        /*0094*/ 	.short	0x0006
        /*0096*/ 	.short	0x0024
        /*0098*/ 	.byte	0x00, 0xf0, 0x11, 0x00


	//----- nvinfo : EIATTR_KPARAM_INFO
	.align		4
.L_25:
        /*009c*/ 	.byte	0x04, 0x17
        /*009e*/ 	.short	(.L_27 - .L_26)
.L_26:
        /*00a0*/ 	.word	0x00000000
        /*00a4*/ 	.short	0x0005
        /*00a6*/ 	.short	0x0020
        /*00a8*/ 	.byte	0x00, 0xf0, 0x11, 0x00


	//----- nvinfo : EIATTR_KPARAM_INFO
	.align		4
.L_27:
        /*00ac*/ 	.byte	0x04, 0x17
        /*00ae*/ 	.short	(.L_29 - .L_28)
.L_28:
        /*00b0*/ 	.word	0x00000000
        /*00b4*/ 	.short	0x0004
        /*00b6*/ 	.short	0x001c
        /*00b8*/ 	.byte	0x00, 0xf0, 0x11, 0x00


	//----- nvinfo : EIATTR_KPARAM_INFO
	.align		4
.L_29:
        /*00bc*/ 	.byte	0x04, 0x17
        /*00be*/ 	.short	(.L_31 - .L_30)
.L_30:
        /*00c0*/ 	.word	0x00000000
        /*00c4*/ 	.short	0x0003
        /*00c6*/ 	.short	0x0018
        /*00c8*/ 	.byte	0x00, 0xf0, 0x11, 0x00


	//----- nvinfo : EIATTR_KPARAM_INFO
	.align		4
.L_31:
        /*00cc*/ 	.byte	0x04, 0x17
        /*00ce*/ 	.short	(.L_33 - .L_32)
.L_32:
        /*00d0*/ 	.word	0x00000000
        /*00d4*/ 	.short	0x0002
        /*00d6*/ 	.short	0x0010
        /*00d8*/ 	.byte	0x00, 0xf4, 0x21, 0x00


	//----- nvinfo : EIATTR_KPARAM_INFO
	.align		4
.L_33:
        /*00dc*/ 	.byte	0x04, 0x17
        /*00de*/ 	.short	(.L_35 - .L_34)
.L_34:
        /*00e0*/ 	.word	0x00000000
        /*00e4*/ 	.short	0x0001
        /*00e6*/ 	.short	0x0008
        /*00e8*/ 	.byte	0x00, 0xf4, 0x21, 0x00


	//----- nvinfo : EIATTR_KPARAM_INFO
	.align		4
.L_35:
        /*00ec*/ 	.byte	0x04, 0x17
        /*00ee*/ 	.short	(.L_37 - .L_36)
.L_36:
        /*00f0*/ 	.word	0x00000000
        /*00f4*/ 	.short	0x0000
        /*00f6*/ 	.short	0x0000
        /*00f8*/ 	.byte	0x00, 0xf4, 0x21, 0x00


	//----- nvinfo : EIATTR_MAXREG_COUNT
	.align		4
.L_37:
        /*00fc*/ 	.byte	0x03, 0x1b
        /*00fe*/ 	.short	0x00ff


	//----- nvinfo : EIATTR_NUM_BARRIERS
	.align		4
        /*0100*/ 	.byte	0x02, 0x4c
        /*0102*/ 	.byte	0x01
	.zero		1


	//----- nvinfo : EIATTR_ANNOTATIONS
	.align		4
        /*0104*/ 	.byte	0x04, 0x55
        /*0106*/ 	.short	(.L_39 - .L_38)


	//   ....[0]....
.L_38:
        /*0108*/ 	.word	0x00000001
        /*010c*/ 	.byte	0x20, 0x07, 0x00, 0x00, 0x01, 0x00, 0x00, 0x00, 0x50, 0x07, 0x00, 0x00, 0x01, 0x00, 0x00, 0x00
        /* <DEDUP_REMOVED lines=2675> */
        /*a84c*/ 	.byte	0x40, 0x52, 0x02, 0x00, 0x01, 0x00, 0x00, 0x00, 0x60, 0x52, 0x02, 0x00


	//----- nvinfo : EIATTR_MERCURY_ISA_VERSION
	.align		4
.L_39:
        /*a858*/ 	.byte	0x03, 0x5f
        /*a85a*/ 	.short	0x0000


	//----- nvinfo : EIATTR_EXIT_INSTR_OFFSETS
	.align		4
        /*a85c*/ 	.byte	0x04, 0x1c
        /*a85e*/ 	.short	(.L_41 - .L_40)


	//   ....[0]....
.L_40:
        /*a860*/ 	.word	0x0009e080


	//   ....[1]....
        /*a864*/ 	.word	0x0009e0a0


	//----- nvinfo : EIATTR_REQNTID
	.align		4
.L_41:
        /*a868*/ 	.byte	0x04, 0x10
        /*a86a*/ 	.short	(.L_43 - .L_42)
.L_42:
        /*a86c*/ 	.word	0x00000080
        /*a870*/ 	.word	0x00000001
        /*a874*/ 	.word	0x00000001
.L_43:


//--------------------- .nv.callgraph             --------------------------
	.section	.nv.callgraph,"",@"SHT_CUDA_CALLGRAPH"
	.align	4
	.sectionentsize	8
	.align		4
        /*0000*/ 	.word	0x00000000
	.align		4
        /*0004*/ 	.word	0xffffffff
	.align		4
        /*0008*/ 	.word	0x00000000
	.align		4
        /*000c*/ 	.word	0xfffffffe
	.align		4
        /*0010*/ 	.word	0x00000000
	.align		4
        /*0014*/ 	.word	0xfffffffd
	.align		4
        /*0018*/ 	.word	0x00000000
	.align		4
        /*001c*/ 	.word	0xfffffffc


//--------------------- .nv.rel.action            --------------------------
	.section	.nv.rel.action,"",@"SHT_CUDA_RELOCINFO"
	.align	8
	.sectionentsize	8
        /*0000*/ 	.byte	0x73, 0x00, 0x00, 0x00, 0x00, 0x00, 0x00, 0x00, 0x00, 0x00, 0x00, 0x11, 0x25, 0x00, 0x05, 0x36


//--------------------- .nv.constant0.matmul_kernel --------------------------
	.section	.nv.constant0.matmul_kernel,"a",@progbits
	.sectionflags	@""
	.align	4
.nv.constant0.matmul_kernel:
	.zero		432


//--------------------- .text.matmul_kernel       --------------------------
	.section	.text.matmul_kernel,"ax",@progbits
	.sectioninfo	@"SHI_REGISTERS=255"
	.align	128
        .global         matmul_kernel
        .type           matmul_kernel,@function
        .size           matmul_kernel,(.L_x_4 - matmul_kernel)
        .other          matmul_kernel,@"STO_CUDA_ENTRY STV_DEFAULT"
matmul_kernel:
.text.matmul_kernel:
[----:B------:R-:W-:-:S03]  /*0000*/  IMAD.MOV.U32 R1, RZ, RZ, c[0x0][0x28] ;  /* 0x00000a00ff017624 */ /* 0x000fc600078e00ff */
[----:B------:R-:W-:Y:S01]  /*0010*/  IMAD.MOV.U32 R6, RZ, RZ, 0x1ff ;  /* 0x000001ffff067424 */ /* 0x000fe200078e00ff */
[----:B------:R-:W1:Y:S01]  /*0020*/  S2R R5, SR_CTAID.X ;  /* 0x0000000000057919 */ /* 0x000e620000002500 */
[----:B------:R-:W-:Y:S01]  /*0030*/  IADD3 R1, R1, -0x43b8, RZ ;  /* 0xffffbc4801017810 */ /* 0x000fe20007ffe0ff */
[----:B------:R-:W-:Y:S01]  /*0040*/  IMAD.MOV.U32 R249, RZ, RZ, c[0x0][0x180] ;  /* 0x00006000fff97624 */ /* 0x000fe200078e00ff */
[----:B------:R-:W-:Y:S01]  /*0050*/  ULDC.64 UR4, c[0x0][0x118] ;  /* 0x0000460000047ab9 */ /* 0x000fe20000000a00 */
[----:B------:R-:W-:Y:S01]  /*0060*/  IADD3 R0, R6, c[0x0][0x17c], RZ ;  /* 0x00005f0006007a10 */ /* 0x000fe20007ffe0ff */
[----:B------:R-:W2:Y:S02]  /*0070*/  S2R R13, SR_TID.X ;  /* 0x00000000000d7919 */ /* 0x000ea40000002100 */
[----:B------:R-:W-:Y:S02]  /*0080*/  IADD3 R248, R249, -0x15, RZ ;  /* 0xffffffebf9f87810 */ /* 0x000fe40007ffe0ff */
[----:B------:R-:W-:-:S04]  /*0090*/  SHF.R.S32.HI R3, RZ, 0x1f, R0 ;  /* 0x0000001fff037819 */ /* 0x000fc80000011400 */
[----:B------:R-:W-:-:S04]  /*00a0*/  LEA.HI R3, R3, R0, RZ, 0x9 ;  /* 0x0000000003037211 */ /* 0x000fc800078f48ff */
[----:B------:R-:W-:-:S05]  /*00b0*/  SHF.R.S32.HI R3, RZ, 0x9, R3 ;  /* 0x00000009ff037819 */ /* 0x000fca0000011403 */
[----:B------:R-:W-:Y:S01]  /*00c0*/  IMAD.SHL.U32 R4, R3, 0x8, RZ ;  /* 0x0000000803047824 */ /* 0x000fe200078e00ff */
[----:B-1----:R-:W-:-:S04]  /*00d0*/  IABS R10, R5 ;  /* 0x00000005000a7213 */ /* 0x002fc80000000000 */
[-C--:B------:R-:W-:Y:S02]  /*00e0*/  IABS R7, R4.reuse ;  /* 0x0000000400077213 */ /* 0x080fe40000000000 */
[----:B------:R-:W-:Y:S02]  /*00f0*/  IABS R11, R4 ;  /* 0x00000004000b7213 */ /* 0x000fe40000000000 */
[----:B------:R-:W1:Y:S08]  /*0100*/  I2F.RP R0, R7 ;  /* 0x0000000700007306 */ /* 0x000e700000209400 */
[----:B-1----:R-:W1:Y:S02]  /*0110*/  MUFU.RCP R0, R0 ;  /* 0x0000000000007308 */ /* 0x002e640000001000 */
[----:B-1----:R-:W-:Y:S01]  /*0120*/  IADD3 R2, R0, 0xffffffe, RZ ;  /* 0x0ffffffe00027810 */ /* 0x002fe20007ffe0ff */
[----:B------:R-:W-:-:S05]  /*0130*/  IMAD.MOV R0, RZ, RZ, -R11 ;  /* 0x000000ffff007224 */ /* 0x000fca00078e0a0b */
[----:B------:R1:W3:Y:S02]  /*0140*/  F2I.FTZ.U32.TRUNC.NTZ R3, R2 ;  /* 0x0000000200037305 */ /* 0x0002e4000021f000 */
[----:B-1----:R-:W-:Y:S02]  /*0150*/  IMAD.MOV.U32 R2, RZ, RZ, RZ ;  /* 0x000000ffff027224 */ /* 0x002fe400078e00ff */
[----:B---3--:R-:W-:-:S04]  /*0160*/  IMAD.MOV R8, RZ, RZ, -R3 ;  /* 0x000000ffff087224 */ /* 0x008fc800078e0a03 */
[----:B------:R-:W-:Y:S02]  /*0170*/  IMAD R9, R8, R7, RZ ;  /* 0x0000000708097224 */ /* 0x000fe400078e02ff */
[----:B------:R-:W-:Y:S02]  /*0180*/  IMAD.MOV.U32 R8, RZ, RZ, R10 ;  /* 0x000000ffff087224 */ /* 0x000fe400078e000a */
[----:B------:R-:W-:Y:S01]  /*0190*/  IMAD.HI.U32 R3, R3, R9, R2 ;  /* 0x0000000903037227 */ /* 0x000fe200078e0002 */
[----:B------:R-:W-:-:S05]  /*01a0*/  IABS R9, c[0x0][0x178] ;  /* 0x00005e0000097a13 */ /* 0x000fca0000000000 */
[----:B------:R-:W-:-:S04]  /*01b0*/  IMAD.HI.U32 R3, R3, R8, RZ ;  /* 0x0000000803037227 */ /* 0x000fc800078e00ff */
[----:B------:R-:W-:-:S05]  /*01c0*/  IMAD R0, R3, R0, R8 ;  /* 0x0000000003007224 */ /* 0x000fca00078e0208 */
[----:B------:R-:W-:-:S13]  /*01d0*/  ISETP.GT.U32.AND P1, PT, R7, R0, PT ;  /* 0x000000000700720c */ /* 0x000fda0003f24070 */
[----:B------:R-:W-:Y:S01]  /*01e0*/  @!P1 IMAD.IADD R0, R0, 0x1, -R7 ;  /* 0x0000000100009824 */ /* 0x000fe200078e0a07 */
[----:B------:R-:W-:Y:S02]  /*01f0*/  @!P1 IADD3 R3, R3, 0x1, RZ ;  /* 0x0000000103039810 */ /* 0x000fe40007ffe0ff */
[----:B------:R-:W-:Y:S02]  /*0200*/  ISETP.NE.AND P1, PT, R4, RZ, PT ;  /* 0x000000ff0400720c */ /* 0x000fe40003f25270 */
[----:B------:R-:W-:Y:S02]  /*0210*/  ISETP.GE.U32.AND P0, PT, R0, R7, PT ;  /* 0x000000070000720c */ /* 0x000fe40003f06070 */
[----:B------:R-:W-:-:S04]  /*0220*/  LOP3.LUT R0, R5, R4, RZ, 0x3c, !PT ;  /* 0x0000000405007212 */ /* 0x000fc800078e3cff */
[----:B------:R-:W-:Y:S02]  /*0230*/  ISETP.GE.AND P2, PT, R0, RZ, PT ;  /* 0x000000ff0000720c */ /* 0x000fe40003f46270 */
[----:B------:R-:W-:-:S05]  /*0240*/  IADD3 R0, R6, c[0x0][0x178], RZ ;  /* 0x00005e0006007a10 */ /* 0x000fca0007ffe0ff */
[----:B------:R-:W-:-:S05]  /*0250*/  @P0 IADD3 R3, R3, 0x1, RZ ;  /* 0x0000000103030810 */ /* 0x000fca0007ffe0ff */
[----:B------:R-:W-:Y:S01]  /*0260*/  IMAD.MOV.U32 R2, RZ, RZ, R3 ;  /* 0x000000ffff027224 */ /* 0x000fe200078e0003 */
[----:B------:R-:W-:-:S03]  /*0270*/  SHF.R.S32.HI R3, RZ, 0x1f, R0 ;  /* 0x0000001fff037819 */ /* 0x000fc60000011400 */
[----:B------:R-:W-:Y:S01]  /*0280*/  @!P2 IMAD.MOV R2, RZ, RZ, -R2 ;  /* 0x000000ffff02a224 */ /* 0x000fe200078e0a02 */
[----:B------:R-:W-:Y:S02]  /*0290*/  @!P1 LOP3.LUT R2, RZ, R4, RZ, 0x33, !PT ;  /* 0x00000004ff029212 */ /* 0x000fe400078e33ff */
[----:B------:R-:W-:-:S03]  /*02a0*/  LEA.HI R3, R3, R0, RZ, 0x9 ;  /* 0x0000000003037211 */ /* 0x000fc600078f48ff */
[----:B------:R-:W-:Y:S02]  /*02b0*/  IMAD.SHL.U32 R10, R2, 0x8, RZ ;  /* 0x00000008020a7824 */ /* 0x000fe400078e00ff */
[----:B------:R-:W-:-:S03]  /*02c0*/  IMAD.MOV R2, RZ, RZ, -R2 ;  /* 0x000000ffff027224 */ /* 0x000fc600078e0a02 */
[----:B------:R-:W-:Y:S01]  /*02d0*/  LEA.HI.SX32 R3, R3, -R10, 0x17 ;  /* 0x8000000a03037211 */ /* 0x000fe200078fbaff */
[----:B------:R-:W-:Y:S02]  /*02e0*/  IMAD R12, R4, R2, R5 ;  /* 0x00000002040c7224 */ /* 0x000fe400078e0205 */
[----:B------:R-:W-:Y:S01]  /*02f0*/  IMAD.MOV.U32 R2, RZ, RZ, RZ ;  /* 0x000000ffff027224 */ /* 0x000fe200078e00ff */
[----:B------:R-:W-:Y:S02]  /*0300*/  IMNMX R11, R3, 0x8, PT ;  /* 0x00000008030b7817 */ /* 0x000fe40003800200 */
[----:B------:R-:W-:Y:S02]  /*0310*/  IABS R7, R12 ;  /* 0x0000000c00077213 */ /* 0x000fe40000000000 */
[-C--:B------:R-:W-:Y:S02]  /*0320*/  IABS R8, R11.reuse ;  /* 0x0000000b00087213 */ /* 0x080fe40000000000 */
[----:B------:R-:W-:-:S02]  /*0330*/  IABS R4, R11 ;  /* 0x0000000b00047213 */ /* 0x000fc40000000000 */
[----:B------:R-:W1:Y:S08]  /*0340*/  I2F.RP R0, R8 ;  /* 0x0000000800007306 */ /* 0x000e700000209400 */
[----:B-1----:R-:W1:Y:S02]  /*0350*/  MUFU.RCP R0, R0 ;  /* 0x0000000000007308 */ /* 0x002e640000001000 */
[----:B-1----:R-:W-:-:S02]  /*0360*/  IADD3 R3, R0, 0xffffffe, RZ ;  /* 0x0ffffffe00037810 */ /* 0x002fc40007ffe0ff */
[----:B------:R-:W-:-:S04]  /*0370*/  IABS R0, c[0x0][0x17c] ;  /* 0x00005f0000007a13 */ /* 0x000fc80000000000 */
[----:B------:R-:W1:Y:S02]  /*0380*/  F2I.FTZ.U32.TRUNC.NTZ R3, R3 ;  /* 0x0000000300037305 */ /* 0x000e64000021f000 */
[----:B-1----:R-:W-:-:S04]  /*0390*/  IMAD.MOV R6, RZ, RZ, -R3 ;  /* 0x000000ffff067224 */ /* 0x002fc800078e0a03 */
[----:B------:R-:W-:Y:S02]  /*03a0*/  IMAD.MOV.U32 R5, RZ, RZ, R6 ;  /* 0x000000ffff057224 */ /* 0x000fe400078e0006 */
[----:B------:R-:W1:Y:S02]  /*03b0*/  I2F.RP R6, R9 ;  /* 0x0000000900067306 */ /* 0x000e640000209400 */
[----:B------:R-:W-:-:S04]  /*03c0*/  IMAD R5, R5, R8, RZ ;  /* 0x0000000805057224 */ /* 0x000fc800078e02ff */
[----:B------:R-:W-:-:S04]  /*03d0*/  IMAD.HI.U32 R2, R3, R5, R2 ;  /* 0x0000000503027227 */ /* 0x000fc800078e0002 */
[----:B------:R-:W-:Y:S02]  /*03e0*/  IMAD.MOV R3, RZ, RZ, -R4 ;  /* 0x000000ffff037224 */ /* 0x000fe400078e0a04 */
[----:B------:R-:W-:Y:S01]  /*03f0*/  IMAD.HI.U32 R2, R2, R7, RZ ;  /* 0x0000000702027227 */ /* 0x000fe200078e00ff */
[----:B------:R-:W3:Y:S03]  /*0400*/  I2F.RP R4, R0 ;  /* 0x0000000000047306 */ /* 0x000ee60000209400 */
[----:B------:R-:W-:Y:S01]  /*0410*/  IMAD R3, R2, R3, R7 ;  /* 0x0000000302037224 */ /* 0x000fe200078e0207 */
[----:B--2---:R-:W-:Y:S02]  /*0420*/  SHF.R.U32.HI R7, RZ, 0x5, R13 ;  /* 0x00000005ff077819 */ /* 0x004fe4000001160d */
[----:B------:R-:W-:Y:S02]  /*0430*/  LOP3.LUT R13, R13, 0x7f, RZ, 0xc0, !PT ;  /* 0x0000007f0d0d7812 */ /* 0x000fe400078ec0ff */
[----:B------:R-:W-:Y:S01]  /*0440*/  ISETP.GT.U32.AND P1, PT, R8, R3, PT ;  /* 0x000000030800720c */ /* 0x000fe20003f24070 */
[----:B-1----:R-:W-:Y:S01]  /*0450*/  MUFU.RCP R6, R6 ;  /* 0x0000000600067308 */ /* 0x002fe20000001000 */
[----:B------:R-:W-:-:S07]  /*0460*/  SGXT.U32 R7, R7, 0x2 ;  /* 0x000000020707781a */ /* 0x000fce0000000000 */
[----:B---3--:R-:W1:Y:S04]  /*0470*/  MUFU.RCP R4, R4 ;  /* 0x0000000400047308 */ /* 0x008e680000001000 */
[----:B------:R-:W-:Y:S01]  /*0480*/  @!P1 IMAD.IADD R3, R3, 0x1, -R8 ;  /* 0x0000000103039824 */ /* 0x000fe200078e0a08 */
[----:B------:R-:W-:Y:S02]  /*0490*/  @!P1 IADD3 R2, R2, 0x1, RZ ;  /* 0x0000000102029810 */ /* 0x000fe40007ffe0ff */
[----:B------:R-:W-:Y:S02]  /*04a0*/  ISETP.NE.AND P1, PT, R11, RZ, PT ;  /* 0x000000ff0b00720c */ /* 0x000fe40003f25270 */
[----:B------:R-:W-:Y:S02]  /*04b0*/  ISETP.GE.U32.AND P0, PT, R3, R8, PT ;  /* 0x000000080300720c */ /* 0x000fe40003f06070 */
[----:B------:R-:W-:-:S04]  /*04c0*/  LOP3.LUT R3, R12, R11, RZ, 0x3c, !PT ;  /* 0x0000000b0c037212 */ /* 0x000fc800078e3cff */
[----:B------:R-:W-:Y:S02]  /*04d0*/  ISETP.GE.AND P2, PT, R3, RZ, PT ;  /* 0x000000ff0300720c */ /* 0x000fe40003f46270 */
[----:B-1----:R-:W-:Y:S02]  /*04e0*/  IADD3 R5, R4, 0xffffffe, RZ ;  /* 0x0ffffffe04057810 */ /* 0x002fe40007ffe0ff */
[----:B------:R-:W-:-:S03]  /*04f0*/  IADD3 R3, R6, 0xffffffe, RZ ;  /* 0x0ffffffe06037810 */ /* 0x000fc60007ffe0ff */
[----:B------:R-:W-:Y:S01]  /*0500*/  @P0 IADD3 R2, R2, 0x1, RZ ;  /* 0x0000000102020810 */ /* 0x000fe20007ffe0ff */
[----:B------:R-:W1:Y:S04]  /*0510*/  F2I.FTZ.U32.TRUNC.NTZ R5, R5 ;  /* 0x0000000500057305 */ /* 0x000e68000021f000 */
[----:B------:R-:W-:-:S04]  /*0520*/  IMAD.MOV.U32 R242, RZ, RZ, R2 ;  /* 0x000000fffff27224 */ /* 0x000fc800078e0002 */
[----:B------:R-:W-:Y:S01]  /*0530*/  @!P2 IMAD.MOV R242, RZ, RZ, -R242 ;  /* 0x000000fffff2a224 */ /* 0x000fe200078e0af2 */
[----:B------:R-:W2:Y:S01]  /*0540*/  F2I.FTZ.U32.TRUNC.NTZ R3, R3 ;  /* 0x0000000300037305 */ /* 0x000ea2000021f000 */
[----:B------:R-:W-:-:S05]  /*0550*/  @!P1 LOP3.LUT R242, RZ, R11, RZ, 0x33, !PT ;  /* 0x0000000bfff29212 */ /* 0x000fca00078e33ff */
[----:B------:R-:W-:Y:S02]  /*0560*/  IMAD.MOV R2, RZ, RZ, -R242 ;  /* 0x000000ffff027224 */ /* 0x000fe400078e0af2 */
[----:B-1----:R-:W-:Y:S02]  /*0570*/  IMAD.MOV R4, RZ, RZ, -R5 ;  /* 0x000000ffff047224 */ /* 0x002fe400078e0a05 */
[----:B------:R-:W-:Y:S02]  /*0580*/  IMAD.SHL.U32 R242, R242, 0x200, RZ ;  /* 0x00000200f2f27824 */ /* 0x000fe400078e00ff */
[----:B------:R-:W-:Y:S02]  /*0590*/  IMAD R2, R11, R2, R12 ;  /* 0x000000020b027224 */ /* 0x000fe400078e020c */
[----:B------:R-:W-:Y:S01]  /*05a0*/  IMAD.MOV.U32 R11, RZ, RZ, R4 ;  /* 0x000000ffff0b7224 */ /* 0x000fe200078e0004 */
[----:B------:R-:W-:Y:S01]  /*05b0*/  LOP3.LUT R6, R242, R7, RZ, 0xfc, !PT ;  /* 0x00000007f2067212 */ /* 0x000fe200078efcff */
[----:B------:R-:W-:-:S02]  /*05c0*/  IMAD.IADD R2, R10, 0x1, R2 ;  /* 0x000000010a027824 */ /* 0x000fc400078e0202 */
[----:B------:R-:W-:Y:S01]  /*05d0*/  IMAD R7, R11, R0, RZ ;  /* 0x000000000b077224 */ /* 0x000fe200078e02ff */
[C---:B------:R-:W-:Y:S01]  /*05e0*/  LOP3.LUT R15, R6.reuse, 0x1fc, RZ, 0xfc, !PT ;  /* 0x000001fc060f7812 */ /* 0x040fe200078efcff */
[----:B------:R-:W-:Y:S01]  /*05f0*/  IMAD.MOV.U32 R4, RZ, RZ, RZ ;  /* 0x000000ffff047224 */ /* 0x000fe200078e00ff */
[----:B------:R-:W-:Y:S01]  /*0600*/  LOP3.LUT R19, R6, 0x20, RZ, 0xfc, !PT ;  /* 0x0000002006137812 */ /* 0x000fe200078efcff */
[----:B--2---:R-:W-:Y:S01]  /*0610*/  IMAD.MOV R8, RZ, RZ, -R3 ;  /* 0x000000ffff087224 */ /* 0x004fe200078e0a03 */
[----:B------:R-:W-:Y:S01]  /*0620*/  ISETP.GE.AND P4, PT, R15, RZ, PT ;  /* 0x000000ff0f00720c */ /* 0x000fe20003f86270 */
[----:B------:R-:W-:Y:S01]  /*0630*/  IMAD R243, R2, 0x200, R13 ;  /* 0x0000020002f37824 */ /* 0x000fe200078e020d */
[----:B------:R-:W-:Y:S01]  /*0640*/  IABS R13, R15 ;  /* 0x0000000f000d7213 */ /* 0x000fe20000000000 */
[----:B------:R-:W-:Y:S01]  /*0650*/  IMAD.HI.U32 R7, R5, R7, R4 ;  /* 0x0000000705077227 */ /* 0x000fe200078e0004 */
[----:B------:R-:W-:Y:S02]  /*0660*/  IABS R39, R19 ;  /* 0x0000001300277213 */ /* 0x000fe40000000000 */
[----:B------:R-:W-:Y:S01]  /*0670*/  IADD3 R252, R243, 0x80, RZ ;  /* 0x00000080f3fc7810 */ /* 0x000fe20007ffe0ff */
[----:B------:R-:W-:Y:S01]  /*0680*/  IMAD R5, R8, R9, RZ ;  /* 0x0000000908057224 */ /* 0x000fe200078e02ff */
[----:B------:R-:W-:Y:S01]  /*0690*/  IABS R8, R243 ;  /* 0x000000f300087213 */ /* 0x000fe20000000000 */
[----:B------:R-:W-:Y:S01]  /*06a0*/  IMAD.MOV.U32 R2, RZ, RZ, RZ ;  /* 0x000000ffff027224 */ /* 0x000fe200078e00ff */
[----:B------:R-:W-:-:S02]  /*06b0*/  IABS R10, R252 ;  /* 0x000000fc000a7213 */ /* 0x000fc40000000000 */
[----:B------:R-:W-:Y:S01]  /*06c0*/  IADD3 R18, R243, 0x100, RZ ;  /* 0x00000100f3127810 */ /* 0x000fe20007ffe0ff */
[----:B------:R-:W-:Y:S01]  /*06d0*/  IMAD.HI.U32 R2, R3, R5, R2 ;  /* 0x0000000503027227 */ /* 0x000fe200078e0002 */
[----:B------:R-:W-:Y:S02]  /*06e0*/  IADD3 R16, R243, 0x180, RZ ;  /* 0x00000180f3107810 */ /* 0x000fe40007ffe0ff */
[----:B------:R-:W-:Y:S01]  /*06f0*/  IABS R12, R18 ;  /* 0x00000012000c7213 */ /* 0x000fe20000000000 */
[----:B------:R-:W-:Y:S01]  /*0700*/  IMAD.HI.U32 R5, R7, R13, RZ ;  /* 0x0000000d07057227 */ /* 0x000fe200078e00ff */
[----:B------:R-:W-:Y:S01]  /*0710*/  IABS R14, R16 ;  /* 0x00000010000e7213 */ /* 0x000fe20000000000 */
[----:B------:R-:W-:Y:S01]  /*0720*/  STL [R1+0x18a4], R18 ;  /* 0x0018a41201007387 */ /* 0x000fe20000100800 */
[----:B------:R-:W-:Y:S01]  /*0730*/  LOP3.LUT R20, R6, 0x70, RZ, 0xfc, !PT ;  /* 0x0000007006147812 */ /* 0x000fe200078efcff */
[C---:B------:R-:W-:Y:S02]  /*0740*/  IMAD.HI.U32 R3, R2.reuse, R8, RZ ;  /* 0x0000000802037227 */ /* 0x040fe400078e00ff */
[----:B------:R-:W-:Y:S01]  /*0750*/  STL [R1+0x18a0], R16 ;  /* 0x0018a01001007387 */ /* 0x000fe20000100800 */
[----:B------:R-:W-:Y:S01]  /*0760*/  IABS R71, R20 ;  /* 0x0000001400477213 */ /* 0x000fe20000000000 */
[----:B------:R-:W-:-:S02]  /*0770*/  IMAD.HI.U32 R4, R2, R10, RZ ;  /* 0x0000000a02047227 */ /* 0x000fc400078e00ff */
[----:B------:R1:W-:Y:S02]  /*0780*/  STL.64 [R1+0x35f0], R242 ;  /* 0x0035f0f201007387 */ /* 0x0003e40000100a00 */
[----:B------:R-:W-:Y:S02]  /*0790*/  IMAD.MOV R5, RZ, RZ, -R5 ;  /* 0x000000ffff057224 */ /* 0x000fe400078e0a05 */
[----:B------:R-:W-:Y:S02]  /*07a0*/  IMAD.MOV R3, RZ, RZ, -R3 ;  /* 0x000000ffff037224 */ /* 0x000fe400078e0a03 */
[----:B------:R-:W-:Y:S02]  /*07b0*/  IMAD.MOV R11, RZ, RZ, -R4 ;  /* 0x000000ffff0b7224 */ /* 0x000fe400078e0a04 */
[----:B------:R-:W-:Y:S02]  /*07c0*/  IMAD R13, R0, R5, R13 ;  /* 0x00000005000d7224 */ /* 0x000fe400078e020d */
[----:B------:R-:W-:Y:S01]  /*07d0*/  IMAD.HI.U32 R4, R2, R12, RZ ;  /* 0x0000000c02047227 */ /* 0x000fe200078e00ff */
[----:B-1----:R-:W1:Y:S02]  /*07e0*/  S2R R242, SR_TID.X ;  /* 0x0000000000f27919 */ /* 0x002e640000002100 */
[----:B------:R-:W-:Y:S01]  /*07f0*/  ISETP.GT.U32.AND P3, PT, R0, R13, PT ;  /* 0x0000000d0000720c */ /* 0x000fe20003f64070 */
[----:B------:R-:W-:-:S04]  /*0800*/  IMAD.HI.U32 R5, R2, R14, RZ ;  /* 0x0000000e02057227 */ /* 0x000fc800078e00ff */
[C---:B------:R-:W-:Y:S02]  /*0810*/  IMAD R2, R9.reuse, R3, R8 ;  /* 0x0000000309027224 */ /* 0x040fe400078e0208 */
[----:B------:R-:W-:Y:S02]  /*0820*/  IMAD.MOV R5, RZ, RZ, -R5 ;  /* 0x000000ffff057224 */ /* 0x000fe400078e0a05 */
[C---:B------:R-:W-:Y:S01]  /*0830*/  IMAD R3, R9.reuse, R11, R10 ;  /* 0x0000000b09037224 */ /* 0x040fe200078e020a */
[C---:B------:R-:W-:Y:S01]  /*0840*/  ISETP.GT.U32.AND P1, PT, R9.reuse, R2, PT ;  /* 0x000000020900720c */ /* 0x040fe20003f24070 */
[----:B------:R-:W-:Y:S01]  /*0850*/  IMAD R5, R9, R5, R14 ;  /* 0x0000000509057224 */ /* 0x000fe200078e020e */
[----:B------:R-:W-:Y:S01]  /*0860*/  IABS R11, R6 ;  /* 0x00000006000b7213 */ /* 0x000fe20000000000 */
[----:B------:R-:W-:Y:S01]  /*0870*/  IMAD.MOV R4, RZ, RZ, -R4 ;  /* 0x000000ffff047224 */ /* 0x000fe200078e0a04 */
[----:B------:R-:W-:Y:S01]  /*0880*/  LOP3.LUT R10, R6, 0x4, RZ, 0xfc, !PT ;  /* 0x00000004060a7812 */ /* 0x000fe200078efcff */
[----:B------:R-:W-:Y:S01]  /*0890*/  @!P3 IMAD.IADD R13, R13, 0x1, -R0 ;  /* 0x000000010d0db824 */ /* 0x000fe200078e0a00 */
[----:B------:R-:W-:Y:S01]  /*08a0*/  ISETP.GT.U32.AND P5, PT, R9, R5, PT ;  /* 0x000000050900720c */ /* 0x000fe20003fa4070 */
[----:B------:R-:W-:Y:S01]  /*08b0*/  IMAD.HI.U32 R8, R7, R11, RZ ;  /* 0x0000000b07087227 */ /* 0x000fe200078e00ff */
[----:B------:R-:W-:-:S02]  /*08c0*/  IABS R17, R10 ;  /* 0x0000000a00117213 */ /* 0x000fc40000000000 */
[C---:B------:R-:W-:Y:S01]  /*08d0*/  ISETP.GT.U32.AND P0, PT, R9.reuse, R3, PT ;  /* 0x000000030900720c */ /* 0x040fe20003f04070 */
[C---:B------:R-:W-:Y:S01]  /*08e0*/  IMAD R4, R9.reuse, R4, R12 ;  /* 0x0000000409047224 */ /* 0x040fe200078e020c */
[----:B------:R-:W-:Y:S01]  /*08f0*/  ISETP.GT.U32.AND P3, PT, R0, R13, PT ;  /* 0x0000000d0000720c */ /* 0x000fe20003f64070 */
[--C-:B------:R-:W-:Y:S01]  /*0900*/  @!P1 IMAD.IADD R2, R2, 0x1, -R9.reuse ;  /* 0x0000000102029824 */ /* 0x100fe200078e0a09 */
[----:B------:R-:W-:Y:S01]  /*0910*/  ISETP.GE.AND P1, PT, R10, RZ, PT ;  /* 0x000000ff0a00720c */ /* 0x000fe20003f26270 */
[----:B------:R-:W-:Y:S01]  /*0920*/  IMAD.MOV R8, RZ, RZ, -R8 ;  /* 0x000000ffff087224 */ /* 0x000fe200078e0a08 */
[C---:B------:R-:W-:Y:S02]  /*0930*/  ISETP.GT.U32.AND P2, PT, R9.reuse, R4, PT ;  /* 0x000000040900720c */ /* 0x040fe40003f44070 */
[----:B------:R-:W-:Y:S01]  /*0940*/  ISETP.GT.U32.AND P6, PT, R9, R2, PT ;  /* 0x000000020900720c */ /* 0x000fe20003fc4070 */
[----:B------:R-:W-:Y:S01]  /*0950*/  @!P5 IMAD.IADD R5, R5, 0x1, -R9 ;  /* 0x000000010505d824 */ /* 0x000fe200078e0a09 */
[----:B------:R-:W-:Y:S01]  /*0960*/  LOP3.LUT R10, R6, 0x8, RZ, 0xfc, !PT ;  /* 0x00000008060a7812 */ /* 0x000fe200078efcff */
[----:B------:R-:W-:Y:S01]  /*0970*/  IMAD R11, R0, R8, R11 ;  /* 0x00000008000b7224 */ /* 0x000fe200078e020b */
[----:B------:R-:W-:Y:S01]  /*0980*/  LOP3.LUT R12, R6, 0xc, RZ, 0xfc, !PT ;  /* 0x0000000c060c7812 */ /* 0x000fe200078efcff */
[----:B------:R-:W-:Y:S01]  /*0990*/  IMAD.HI.U32 R8, R7, R17, RZ ;  /* 0x0000001107087227 */ /* 0x000fe200078e00ff */
[----:B------:R-:W-:-:S02]  /*09a0*/  ISETP.GT.U32.AND P5, PT, R9, R5, PT ;  /* 0x000000050900720c */ /* 0x000fc40003fa4070 */
[----:B------:R-:W-:Y:S01]  /*09b0*/  IABS R15, R10 ;  /* 0x0000000a000f7213 */ /* 0x000fe20000000000 */
[----:B------:R-:W-:Y:S01]  /*09c0*/  IMAD.MOV R8, RZ, RZ, -R8 ;  /* 0x000000ffff087224 */ /* 0x000fe200078e0a08 */
[----:B------:R-:W-:Y:S01]  /*09d0*/  IABS R23, R12 ;  /* 0x0000000c00177213 */ /* 0x000fe20000000000 */
[--C-:B------:R-:W-:Y:S01]  /*09e0*/  @!P0 IMAD.IADD R3, R3, 0x1, -R9.reuse ;  /* 0x0000000103038824 */ /* 0x100fe200078e0a09 */
[----:B------:R-:W-:Y:S01]  /*09f0*/  LOP3.LUT R14, R6, 0x14, RZ, 0xfc, !PT ;  /* 0x00000014060e7812 */ /* 0x000fe200078efcff */
[----:B------:R-:W-:Y:S01]  /*0a00*/  @!P6 IMAD.IADD R2, R2, 0x1, -R9 ;  /* 0x000000010202e824 */ /* 0x000fe200078e0a09 */
[----:B------:R-:W-:Y:S01]  /*0a10*/  ISETP.GE.AND P6, PT, R243, RZ, PT ;  /* 0x000000fff300720c */ /* 0x000fe20003fc6270 */
[C---:B------:R-:W-:Y:S01]  /*0a20*/  IMAD R17, R0.reuse, R8, R17 ;  /* 0x0000000800117224 */ /* 0x040fe200078e0211 */
[----:B------:R-:W-:Y:S01]  /*0a30*/  ISETP.GT.U32.AND P0, PT, R9, R3, PT ;  /* 0x000000030900720c */ /* 0x000fe20003f04070 */
[----:B------:R-:W-:Y:S01]  /*0a40*/  @!P3 IMAD.IADD R13, R13, 0x1, -R0 ;  /* 0x000000010d0db824 */ /* 0x000fe200078e0a00 */
[----:B------:R-:W-:Y:S01]  /*0a50*/  ISETP.GT.U32.AND P3, PT, R0, R11, PT ;  /* 0x0000000b0000720c */ /* 0x000fe20003f64070 */
[--C-:B------:R-:W-:Y:S01]  /*0a60*/  @!P2 IMAD.IADD R4, R4, 0x1, -R9.reuse ;  /* 0x000000010404a824 */ /* 0x100fe200078e0a09 */
[----:B------:R-:W-:Y:S01]  /*0a70*/  IABS R33, R14 ;  /* 0x0000000e00217213 */ /* 0x000fe20000000000 */
[----:B------:R-:W-:Y:S01]  /*0a80*/  @!P5 IMAD.IADD R5, R5, 0x1, -R9 ;  /* 0x000000010505d824 */ /* 0x000fe200078e0a09 */
[----:B------:R-:W-:Y:S01]  /*0a90*/  ISETP.GE.AND P5, PT, R16, RZ, PT ;  /* 0x000000ff1000720c */ /* 0x000fe20003fa6270 */
[----:B------:R-:W-:Y:S01]  /*0aa0*/  IMAD.HI.U32 R8, R7, R15, RZ ;  /* 0x0000000f07087227 */ /* 0x000fe200078e00ff */
[----:B------:R-:W-:Y:S01]  /*0ab0*/  ISETP.GT.U32.AND P2, PT, R9, R4, PT ;  /* 0x000000040900720c */ /* 0x000fe20003f44070 */
[----:B------:R-:W2:Y:S01]  /*0ac0*/  S2R R243, SR_TID.X ;  /* 0x0000000000f37919 */ /* 0x000ea20000002100 */
[----:B------:R-:W-:Y:S01]  /*0ad0*/  LOP3.LUT R16, R6, 0x18, RZ, 0xfc, !PT ;  /* 0x0000001806107812 */ /* 0x000fe200078efcff */
[----:B------:R-:W-:Y:S01]  /*0ae0*/  @!P6 IMAD.MOV R2, RZ, RZ, -R2 ;  /* 0x000000ffff02e224 */ /* 0x000fe200078e0a02 */
[C---:B------:R-:W-:Y:S01]  /*0af0*/  ISETP.GT.U32.AND P6, PT, R0.reuse, R17, PT ;  /* 0x000000110000720c */ /* 0x040fe20003fc4070 */
[----:B------:R-:W-:Y:S01]  /*0b00*/  IMAD.MOV R8, RZ, RZ, -R8 ;  /* 0x000000ffff087224 */ /* 0x000fe200078e0a08 */
[----:B------:R-:W-:Y:S01]  /*0b10*/  IABS R37, R16 ;  /* 0x0000001000257213 */ /* 0x000fe20000000000 */
[----:B------:R-:W-:Y:S01]  /*0b20*/  @!P3 IMAD.IADD R11, R11, 0x1, -R0 ;  /* 0x000000010b0bb824 */ /* 0x000fe200078e0a00 */
[----:B------:R-:W-:Y:S01]  /*0b30*/  ISETP.NE.AND P3, PT, RZ, c[0x0][0x178], PT ;  /* 0x00005e00ff007a0c */ /* 0x000fe20003f65270 */
[----:B------:R-:W-:Y:S01]  /*0b40*/  IMAD R15, R0, R8, R15 ;  /* 0x00000008000f7224 */ /* 0x000fe200078e020f */
[----:B-1----:R-:W-:Y:S01]  /*0b50*/  LOP3.LUT R242, R242, 0x7f, RZ, 0xc0, !PT ;  /* 0x0000007ff2f27812 */ /* 0x002fe200078ec0ff */
[----:B------:R-:W-:-:S02]  /*0b60*/  IMAD.MOV.U32 R8, RZ, RZ, R5 ;  /* 0x000000ffff087224 */ /* 0x000fc400078e0005 */
[--C-:B------:R-:W-:Y:S01]  /*0b70*/  @!P0 IMAD.IADD R3, R3, 0x1, -R9.reuse ;  /* 0x0000000103038824 */ /* 0x100fe200078e0a09 */
[----:B------:R-:W-:Y:S01]  /*0b80*/  ISETP.GE.AND P0, PT, R18, RZ, PT ;  /* 0x000000ff1200720c */ /* 0x000fe20003f06270 */
[----:B------:R-:W-:Y:S01]  /*0b90*/  @!P5 IMAD.MOV R8, RZ, RZ, -R8 ;  /* 0x000000ffff08d224 */ /* 0x000fe200078e0a08 */
[----:B------:R-:W-:Y:S01]  /*0ba0*/  ISETP.GT.U32.AND P5, PT, R0, R11, PT ;  /* 0x0000000b0000720c */ /* 0x000fe20003fa4070 */
[----:B------:R-:W-:Y:S01]  /*0bb0*/  @!P6 IMAD.IADD R17, R17, 0x1, -R0 ;  /* 0x000000011111e824 */ /* 0x000fe200078e0a00 */
[----:B------:R-:W-:Y:S01]  /*0bc0*/  LOP3.LUT R18, R6, 0x1c, RZ, 0xfc, !PT ;  /* 0x0000001c06127812 */ /* 0x000fe200078efcff */
[----:B------:R-:W-:Y:S01]  /*0bd0*/  @!P2 IMAD.IADD R4, R4, 0x1, -R9 ;  /* 0x000000010404a824 */ /* 0x000fe200078e0a09 */
[----:B------:R-:W-:Y:S01]  /*0be0*/  ISETP.GE.AND P2, PT, R252, RZ, PT ;  /* 0x000000fffc00720c */ /* 0x000fe20003f46270 */
[----:B------:R-:W-:Y:S01]  /*0bf0*/  IMAD.HI.U32 R9, R7, R23, RZ ;  /* 0x0000001707097227 */ /* 0x000fe200078e00ff */
[----:B------:R-:W-:Y:S02]  /*0c00*/  ISETP.GT.U32.AND P6, PT, R0, R17, PT ;  /* 0x000000110000720c */ /* 0x000fe40003fc4070 */
[----:B------:R-:W-:Y:S01]  /*0c10*/  IABS R35, R18 ;  /* 0x0000001200237213 */ /* 0x000fe20000000000 */
[----:B------:R-:W-:Y:S01]  /*0c20*/  IMAD.MOV R9, RZ, RZ, -R9 ;  /* 0x000000ffff097224 */ /* 0x000fe200078e0a09 */
[----:B--2---:R-:W-:Y:S01]  /*0c30*/  LOP3.LUT R22, R243, 0x1f, RZ, 0xc0, !PT ;  /* 0x0000001ff3167812 */ /* 0x004fe200078ec0ff */
[----:B------:R-:W-:Y:S01]  /*0c40*/  @!P0 IMAD.MOV R4, RZ, RZ, -R4 ;  /* 0x000000ffff048224 */ /* 0x000fe200078e0a04 */
[----:B------:R-:W-:Y:S01]  /*0c50*/  ISETP.GE.AND P0, PT, R12, RZ, PT ;  /* 0x000000ff0c00720c */ /* 0x000fe20003f06270 */
[----:B------:R-:W-:Y:S01]  /*0c60*/  IMAD R23, R0, R9, R23 ;  /* 0x0000000900177224 */ /* 0x000fe200078e0217 */
[----:B------:R-:W-:Y:S01]  /*0c70*/  LOP3.LUT R12, R6, 0x10, RZ, 0xfc, !PT ;  /* 0x00000010060c7812 */ /* 0x000fe200078efcff */
[--C-:B------:R-:W-:Y:S01]  /*0c80*/  @!P5 IMAD.IADD R11, R11, 0x1, -R0.reuse ;  /* 0x000000010b0bd824 */ /* 0x100fe200078e0a00 */
[C---:B------:R-:W-:Y:S01]  /*0c90*/  ISETP.GT.U32.AND P5, PT, R0.reuse, R15, PT ;  /* 0x0000000f0000720c */ /* 0x040fe20003fa4070 */
[----:B------:R-:W-:Y:S01]  /*0ca0*/  @!P2 IMAD.MOV R3, RZ, RZ, -R3 ;  /* 0x000000ffff03a224 */ /* 0x000fe200078e0a03 */
[----:B------:R-:W-:Y:S01]  /*0cb0*/  LOP3.LUT R9, RZ, c[0x0][0x178], RZ, 0x33, !PT ;  /* 0x00005e00ff097a12 */ /* 0x000fe200078e33ff */
[----:B------:R-:W-:Y:S01]  /*0cc0*/  @!P6 IMAD.IADD R17, R17, 0x1, -R0 ;  /* 0x000000011111e824 */ /* 0x000fe200078e0a00 */
[----:B------:R-:W-:Y:S01]  /*0cd0*/  ISETP.GT.U32.AND P6, PT, R0, R23, PT ;  /* 0x000000170000720c */ /* 0x000fe20003fc4070 */
[----:B------:R-:W-:Y:S01]  /*0ce0*/  @!P4 IMAD.MOV R13, RZ, RZ, -R13 ;  /* 0x000000ffff0dc224 */ /* 0x000fe200078e0a0d */
[----:B------:R-:W-:Y:S01]  /*0cf0*/  IABS R27, R12 ;  /* 0x0000000c001b7213 */ /* 0x000fe20000000000 */
[----:B------:R-:W-:Y:S01]  /*0d00*/  @!P1 IMAD.MOV R17, RZ, RZ, -R17 ;  /* 0x000000ffff119224 */ /* 0x000fe200078e0a11 */
[C---:B------:R-:W-:Y:S01]  /*0d10*/  SEL R5, R9.reuse, R2, !P3 ;  /* 0x0000000209057207 */ /* 0x040fe20005800000 */
[----:B------:R-:W-:Y:S01]  /*0d20*/  IMAD.SHL.U32 R242, R242, 0x4, RZ ;  /* 0x00000004f2f27824 */ /* 0x000fe200078e00ff */
[----:B------:R-:W-:-:S02]  /*0d30*/  SEL R2, R9, R3, !P3 ;  /* 0x0000000309027207 */ /* 0x000fc40005800000 */
[----:B------:R-:W-:Y:S01]  /*0d40*/  SEL R3, R9, R4, !P3 ;  /* 0x0000000409037207 */ /* 0x000fe20005800000 */
[----:B------:R-:W-:Y:S01]  /*0d50*/  @!P5 IMAD.IADD R15, R15, 0x1, -R0 ;  /* 0x000000010f0fd824 */ /* 0x000fe200078e0a00 */
[----:B------:R-:W-:Y:S01]  /*0d60*/  SEL R4, R9, R8, !P3 ;  /* 0x0000000809047207 */ /* 0x000fe20005800000 */
[----:B------:R-:W-:Y:S01]  /*0d70*/  IMAD.HI.U32 R8, R7, R27, RZ ;  /* 0x0000001b07087227 */ /* 0x000fe200078e00ff */
[----:B------:R-:W-:Y:S02]  /*0d80*/  ISETP.GE.AND P2, PT, R10, RZ, PT ;  /* 0x000000ff0a00720c */ /* 0x000fe40003f46270 */
[----:B------:R-:W-:Y:S01]  /*0d90*/  ISETP.GE.AND P1, PT, R14, RZ, PT ;  /* 0x000000ff0e00720c */ /* 0x000fe20003f26270 */
[----:B------:R-:W-:Y:S01]  /*0da0*/  IMAD.MOV R8, RZ, RZ, -R8 ;  /* 0x000000ffff087224 */ /* 0x000fe200078e0a08 */
[----:B------:R-:W-:Y:S01]  /*0db0*/  LOP3.LUT R14, R6, 0x24, RZ, 0xfc, !PT ;  /* 0x00000024060e7812 */ /* 0x000fe200078efcff */
[----:B------:R-:W-:Y:S01]  /*0dc0*/  @!P6 IMAD.IADD R23, R23, 0x1, -R0 ;  /* 0x000000011717e824 */ /* 0x000fe200078e0a00 */
[C---:B------:R-:W-:Y:S01]  /*0dd0*/  ISETP.GT.U32.AND P6, PT, R0.reuse, R15, PT ;  /* 0x0000000f0000720c */ /* 0x040fe20003fc4070 */
[C---:B------:R-:W-:Y:S01]  /*0de0*/  IMAD R27, R0.reuse, R8, R27 ;  /* 0x00000008001b7224 */ /* 0x040fe200078e021b */
[----:B------:R-:W-:Y:S01]  /*0df0*/  IABS R41, R14 ;  /* 0x0000000e00297213 */ /* 0x000fe20000000000 */
[----:B------:R-:W-:Y:S01]  /*0e00*/  IMAD.HI.U32 R8, R7, R33, RZ ;  /* 0x0000002107087227 */ /* 0x000fe200078e00ff */
[----:B------:R-:W-:-:S02]  /*0e10*/  ISETP.GT.U32.AND P4, PT, R0, R23, PT ;  /* 0x000000170000720c */ /* 0x000fc40003f84070 */
[----:B------:R-:W-:Y:S01]  /*0e20*/  ISETP.GT.U32.AND P5, PT, R0, R27, PT ;  /* 0x0000001b0000720c */ /* 0x000fe20003fa4070 */
[----:B------:R-:W-:Y:S01]  /*0e30*/  IMAD.MOV R8, RZ, RZ, -R8 ;  /* 0x000000ffff087224 */ /* 0x000fe200078e0a08 */
[----:B------:R-:W-:Y:S01]  /*0e40*/  ISETP.GE.AND P3, PT, R6, RZ, PT ;  /* 0x000000ff0600720c */ /* 0x000fe20003f66270 */
[----:B------:R-:W-:-:S04]  /*0e50*/  IMAD.HI.U32 R10, R7, R37, RZ ;  /* 0x00000025070a7227 */ /* 0x000fc800078e00ff */
[C---:B------:R-:W-:Y:S02]  /*0e60*/  IMAD R33, R0.reuse, R8, R33 ;  /* 0x0000000800217224 */ /* 0x040fe400078e0221 */
[----:B------:R-:W-:Y:S02]  /*0e70*/  @!P6 IMAD.IADD R15, R15, 0x1, -R0 ;  /* 0x000000010f0fe824 */ /* 0x000fe400078e0a00 */
[----:B------:R-:W-:Y:S01]  /*0e80*/  IMAD.HI.U32 R8, R7, R35, RZ ;  /* 0x0000002307087227 */ /* 0x000fe200078e00ff */
[----:B------:R-:W-:-:S03]  /*0e90*/  ISETP.GT.U32.AND P6, PT, R0, R33, PT ;  /* 0x000000210000720c */ /* 0x000fc60003fc4070 */
[----:B------:R-:W-:Y:S02]  /*0ea0*/  IMAD.MOV R10, RZ, RZ, -R10 ;  /* 0x000000ffff0a7224 */ /* 0x000fe400078e0a0a */
[----:B------:R-:W-:Y:S02]  /*0eb0*/  IMAD.MOV R8, RZ, RZ, -R8 ;  /* 0x000000ffff087224 */ /* 0x000fe400078e0a08 */
[----:B------:R-:W-:Y:S02]  /*0ec0*/  IMAD.MOV.U32 R9, RZ, RZ, R11 ;  /* 0x000000ffff097224 */ /* 0x000fe400078e000b */
[----:B------:R-:W-:Y:S02]  /*0ed0*/  IMAD R37, R0, R10, R37 ;  /* 0x0000000a00257224 */ /* 0x000fe400078e0225 */
[----:B------:R-:W-:Y:S01]  /*0ee0*/  IMAD.MOV.U32 R11, RZ, RZ, R15 ;  /* 0x000000ffff0b7224 */ /* 0x000fe200078e000f */
[----:B------:R-:W-:Y:S01]  /*0ef0*/  LOP3.LUT R15, R6, 0x28, RZ, 0xfc, !PT ;  /* 0x00000028060f7812 */ /* 0x000fe200078efcff */
[----:B------:R-:W-:-:S02]  /*0f00*/  IMAD R35, R0, R8, R35 ;  /* 0x0000000800237224 */ /* 0x000fc400078e0223 */
[----:B------:R-:W-:Y:S01]  /*0f10*/  @!P2 IMAD.MOV R11, RZ, RZ, -R11 ;  /* 0x000000ffff0ba224 */ /* 0x000fe200078e0a0b */
[C---:B------:R-:W-:Y:S01]  /*0f20*/  ISETP.GT.U32.AND P2, PT, R0.reuse, R37, PT ;  /* 0x000000250000720c */ /* 0x040fe20003f44070 */
[----:B------:R-:W-:Y:S01]  /*0f30*/  @!P6 IMAD.IADD R33, R33, 0x1, -R0 ;  /* 0x000000012121e824 */ /* 0x000fe200078e0a00 */
[----:B------:R-:W-:Y:S01]  /*0f40*/  ISETP.GT.U32.AND P6, PT, R0, R35, PT ;  /* 0x000000230000720c */ /* 0x000fe20003fc4070 */
[----:B------:R-:W-:Y:S01]  /*0f50*/  IMAD.HI.U32 R10, R7, R39, RZ ;  /* 0x00000027070a7227 */ /* 0x000fe200078e00ff */
[----:B------:R-:W-:-:S03]  /*0f60*/  IABS R43, R15 ;  /* 0x0000000f002b7213 */ /* 0x000fc60000000000 */
[----:B------:R-:W-:Y:S02]  /*0f70*/  @!P5 IMAD.IADD R27, R27, 0x1, -R0 ;  /* 0x000000011b1bd824 */ /* 0x000fe400078e0a00 */
[----:B------:R-:W-:Y:S02]  /*0f80*/  IMAD.MOV R10, RZ, RZ, -R10 ;  /* 0x000000ffff0a7224 */ /* 0x000fe400078e0a0a */
[----:B------:R-:W-:Y:S01]  /*0f90*/  IMAD.HI.U32 R8, R7, R41, RZ ;  /* 0x0000002907087227 */ /* 0x000fe200078e00ff */
[----:B------:R-:W-:-:S03]  /*0fa0*/  ISETP.GT.U32.AND P5, PT, R0, R27, PT ;  /* 0x0000001b0000720c */ /* 0x000fc60003fa4070 */
[--C-:B------:R-:W-:Y:S01]  /*0fb0*/  @!P2 IMAD.IADD R37, R37, 0x1, -R0.reuse ;  /* 0x000000012525a824 */ /* 0x100fe200078e0a00 */
[C---:B------:R-:W-:Y:S01]  /*0fc0*/  ISETP.GT.U32.AND P2, PT, R0.reuse, R33, PT ;  /* 0x000000210000720c */ /* 0x040fe20003f44070 */
[----:B------:R-:W-:Y:S02]  /*0fd0*/  @!P6 IMAD.IADD R35, R35, 0x1, -R0 ;  /* 0x000000012323e824 */ /* 0x000fe400078e0a00 */
[C---:B------:R-:W-:Y:S02]  /*0fe0*/  IMAD R39, R0.reuse, R10, R39 ;  /* 0x0000000a00277224 */ /* 0x040fe400078e0227 */
[----:B------:R-:W-:Y:S01]  /*0ff0*/  IMAD.MOV R8, RZ, RZ, -R8 ;  /* 0x000000ffff087224 */ /* 0x000fe200078e0a08 */
[----:B------:R-:W-:Y:S01]  /*1000*/  ISETP.GT.U32.AND P6, PT, R0, R35, PT ;  /* 0x000000230000720c */ /* 0x000fe20003fc4070 */
[--C-:B------:R-:W-:Y:S01]  /*1010*/  @!P4 IMAD.IADD R23, R23, 0x1, -R0.reuse ;  /* 0x000000011717c824 */ /* 0x100fe200078e0a00 */
[----:B------:R-:W-:Y:S01]  /*1020*/  ISETP.GE.AND P4, PT, R16, RZ, PT ;  /* 0x000000ff1000720c */ /* 0x000fe20003f86270 */
[----:B------:R-:W-:Y:S01]  /*1030*/  IMAD R41, R0, R8, R41 ;  /* 0x0000000800297224 */ /* 0x000fe200078e0229 */
[----:B------:R-:W-:Y:S01]  /*1040*/  LOP3.LUT R16, R6, 0x2c, RZ, 0xfc, !PT ;  /* 0x0000002c06107812 */ /* 0x000fe200078efcff */
[--C-:B------:R-:W-:Y:S01]  /*1050*/  @!P5 IMAD.IADD R27, R27, 0x1, -R0.reuse ;  /* 0x000000011b1bd824 */ /* 0x100fe200078e0a00 */
[----:B------:R-:W-:Y:S01]  /*1060*/  ISETP.GE.AND P5, PT, R18, RZ, PT ;  /* 0x000000ff1200720c */ /* 0x000fe20003fa6270 */
[--C-:B------:R-:W-:Y:S01]  /*1070*/  @!P2 IMAD.IADD R33, R33, 0x1, -R0.reuse ;  /* 0x000000012121a824 */ /* 0x100fe200078e0a00 */
[----:B------:R-:W-:Y:S01]  /*1080*/  ISETP.GT.U32.AND P2, PT, R0, R39, PT ;  /* 0x000000270000720c */ /* 0x000fe20003f44070 */
[----:B------:R-:W-:Y:S01]  /*1090*/  @!P3 IMAD.MOV R9, RZ, RZ, -R9 ;  /* 0x000000ffff09b224 */ /* 0x000fe200078e0a09 */
[----:B------:R-:W-:Y:S01]  /*10a0*/  LOP3.LUT R18, R6, 0x30, RZ, 0xfc, !PT ;  /* 0x0000003006127812 */ /* 0x000fe200078efcff */
[----:B------:R-:W-:Y:S01]  /*10b0*/  @!P0 IMAD.MOV R23, RZ, RZ, -R23 ;  /* 0x000000ffff178224 */ /* 0x000fe200078e0a17 */
[----:B------:R-:W-:Y:S01]  /*10c0*/  ISETP.GE.AND P3, PT, R12, RZ, PT ;  /* 0x000000ff0c00720c */ /* 0x000fe20003f66270 */
[----:B------:R-:W-:Y:S01]  /*10d0*/  @!P6 IMAD.IADD R35, R35, 0x1, -R0 ;  /* 0x000000012323e824 */ /* 0x000fe200078e0a00 */
[----:B------:R-:W-:Y:S01]  /*10e0*/  ISETP.GT.U32.AND P6, PT, R0, R41, PT ;  /* 0x000000290000720c */ /* 0x000fe20003fc4070 */
[----:B------:R-:W-:Y:S01]  /*10f0*/  IMAD.HI.U32 R8, R7, R43, RZ ;  /* 0x0000002b07087227 */ /* 0x000fe200078e00ff */
[----:B------:R-:W-:-:S02]  /*1100*/  IABS R45, R18 ;  /* 0x00000012002d7213 */ /* 0x000fc40000000000 */
[----:B------:R-:W-:Y:S01]  /*1110*/  ISETP.GT.U32.AND P0, PT, R0, R37, PT ;  /* 0x000000250000720c */ /* 0x000fe20003f04070 */
[----:B------:R-:W-:Y:S01]  /*1120*/  IMAD.MOV R8, RZ, RZ, -R8 ;  /* 0x000000ffff087224 */ /* 0x000fe200078e0a08 */
[----:B------:R-:W-:Y:S01]  /*1130*/  IABS R47, R16 ;  /* 0x00000010002f7213 */ /* 0x000fe20000000000 */
[----:B------:R-:W-:Y:S01]  /*1140*/  @!P2 IMAD.IADD R39, R39, 0x1, -R0 ;  /* 0x000000012727a824 */ /* 0x000fe200078e0a00 */
[----:B------:R-:W-:Y:S01]  /*1150*/  ISETP.GE.AND P2, PT, R14, RZ, PT ;  /* 0x000000ff0e00720c */ /* 0x000fe20003f46270 */
[----:B------:R-:W-:Y:S01]  /*1160*/  IMAD.HI.U32 R12, R7, R45, RZ ;  /* 0x0000002d070c7227 */ /* 0x000fe200078e00ff */
[----:B------:R-:W-:-:S03]  /*1170*/  LOP3.LUT R14, R6, 0x34, RZ, 0xfc, !PT ;  /* 0x00000034060e7812 */ /* 0x000fc600078efcff */
[----:B------:R-:W-:Y:S01]  /*1180*/  @!P6 IMAD.IADD R41, R41, 0x1, -R0 ;  /* 0x000000012929e824 */ /* 0x000fe200078e0a00 */
[----:B------:R-:W-:Y:S01]  /*1190*/  ISETP.GT.U32.AND P6, PT, R0, R39, PT ;  /* 0x000000270000720c */ /* 0x000fe20003fc4070 */
[----:B------:R-:W-:Y:S01]  /*11a0*/  IMAD.MOV R12, RZ, RZ, -R12 ;  /* 0x000000ffff0c7224 */ /* 0x000fe200078e0a0c */
[----:B------:R-:W-:Y:S01]  /*11b0*/  IABS R49, R14 ;  /* 0x0000000e00317213 */ /* 0x000fe20000000000 */
[----:B------:R-:W-:-:S04]  /*11c0*/  IMAD.HI.U32 R10, R7, R47, RZ ;  /* 0x0000002f070a7227 */ /* 0x000fc800078e00ff */
[----:B------:R-:W-:Y:S01]  /*11d0*/  IMAD R45, R0, R12, R45 ;  /* 0x0000000c002d7224 */ /* 0x000fe200078e022d */
[----:B------:R-:W-:Y:S01]  /*11e0*/  LOP3.LUT R12, R6, 0x38, RZ, 0xfc, !PT ;  /* 0x00000038060c7812 */ /* 0x000fe200078efcff */
[----:B------:R-:W-:Y:S02]  /*11f0*/  IMAD.MOV R10, RZ, RZ, -R10 ;  /* 0x000000ffff0a7224 */ /* 0x000fe400078e0a0a */
[C---:B------:R-:W-:Y:S01]  /*1200*/  IMAD R43, R0.reuse, R8, R43 ;  /* 0x00000008002b7224 */ /* 0x040fe200078e022b */
[----:B------:R-:W-:Y:S01]  /*1210*/  IABS R51, R12 ;  /* 0x0000000c00337213 */ /* 0x000fe20000000000 */
[--C-:B------:R-:W-:Y:S01]  /*1220*/  @!P6 IMAD.IADD R39, R39, 0x1, -R0.reuse ;  /* 0x000000012727e824 */ /* 0x100fe200078e0a00 */
[C---:B------:R-:W-:Y:S01]  /*1230*/  ISETP.GT.U32.AND P6, PT, R0.reuse, R45, PT ;  /* 0x0000002d0000720c */ /* 0x040fe20003fc4070 */
[----:B------:R-:W-:Y:S01]  /*1240*/  @!P0 IMAD.IADD R37, R37, 0x1, -R0 ;  /* 0x0000000125258824 */ /* 0x000fe200078e0a00 */
[----:B------:R-:W-:Y:S01]  /*1250*/  ISETP.GE.AND P0, PT, R19, RZ, PT ;  /* 0x000000ff1300720c */ /* 0x000fe20003f06270 */
[----:B------:R-:W-:Y:S01]  /*1260*/  IMAD R47, R0, R10, R47 ;  /* 0x0000000a002f7224 */ /* 0x000fe200078e022f */
[----:B------:R-:W-:Y:S01]  /*1270*/  LOP3.LUT R19, R6, 0x6c, RZ, 0xfc, !PT ;  /* 0x0000006c06137812 */ /* 0x000fe200078efcff */
[----:B------:R-:W-:Y:S01]  /*1280*/  @!P3 IMAD.MOV R27, RZ, RZ, -R27 ;  /* 0x000000ffff1bb224 */ /* 0x000fe200078e0a1b */
[C---:B------:R-:W-:Y:S01]  /*1290*/  ISETP.GT.U32.AND P3, PT, R0.reuse, R43, PT ;  /* 0x0000002b0000720c */ /* 0x040fe20003f64070 */
[----:B------:R-:W-:Y:S01]  /*12a0*/  @!P1 IMAD.MOV R33, RZ, RZ, -R33 ;  /* 0x000000ffff219224 */ /* 0x000fe200078e0a21 */
[C---:B------:R-:W-:Y:S01]  /*12b0*/  ISETP.GT.U32.AND P1, PT, R0.reuse, R41, PT ;  /* 0x000000290000720c */ /* 0x040fe20003f24070 */
[----:B------:R-:W-:Y:S01]  /*12c0*/  @!P4 IMAD.MOV R37, RZ, RZ, -R37 ;  /* 0x000000ffff25c224 */ /* 0x000fe200078e0a25 */
[----:B------:R-:W-:Y:S01]  /*12d0*/  ISETP.GT.U32.AND P4, PT, R0, R47, PT ;  /* 0x0000002f0000720c */ /* 0x000fe20003f84070 */
[----:B------:R-:W-:Y:S01]  /*12e0*/  IMAD.HI.U32 R8, R7, R49, RZ ;  /* 0x0000003107087227 */ /* 0x000fe200078e00ff */
[----:B------:R-:W-:-:S03]  /*12f0*/  IABS R77, R19 ;  /* 0x00000013004d7213 */ /* 0x000fc60000000000 */
[----:B------:R-:W-:Y:S02]  /*1300*/  IMAD.MOV R10, RZ, RZ, -R8 ;  /* 0x000000ffff0a7224 */ /* 0x000fe400078e0a08 */
[--C-:B------:R-:W-:Y:S02]  /*1310*/  @!P6 IMAD.IADD R45, R45, 0x1, -R0.reuse ;  /* 0x000000012d2de824 */ /* 0x100fe400078e0a00 */
[--C-:B------:R-:W-:Y:S01]  /*1320*/  @!P3 IMAD.IADD R43, R43, 0x1, -R0.reuse ;  /* 0x000000012b2bb824 */ /* 0x100fe200078e0a00 */
[----:B------:R-:W-:Y:S01]  /*1330*/  ISETP.GE.AND P3, PT, R18, RZ, PT ;  /* 0x000000ff1200720c */ /* 0x000fe20003f66270 */
[--C-:B------:R-:W-:Y:S01]  /*1340*/  @!P1 IMAD.IADD R41, R41, 0x1, -R0.reuse ;  /* 0x0000000129299824 */ /* 0x100fe200078e0a00 */
[----:B------:R-:W-:Y:S01]  /*1350*/  ISETP.GE.AND P1, PT, R16, RZ, PT ;  /* 0x000000ff1000720c */ /* 0x000fe20003f26270 */
[----:B------:R-:W-:Y:S01]  /*1360*/  IMAD R49, R0, R10, R49 ;  /* 0x0000000a00317224 */ /* 0x000fe200078e0231 */
[----:B------:R-:W-:Y:S01]  /*1370*/  LOP3.LUT R16, R6, 0x40, RZ, 0xfc, !PT ;  /* 0x0000004006107812 */ /* 0x000fe200078efcff */
[----:B------:R-:W-:Y:S01]  /*1380*/  @!P0 IMAD.MOV R39, RZ, RZ, -R39 ;  /* 0x000000ffff278224 */ /* 0x000fe200078e0a27 */
[C---:B------:R-:W-:Y:S01]  /*1390*/  ISETP.GT.U32.AND P0, PT, R0.reuse, R45, PT ;  /* 0x0000002d0000720c */ /* 0x040fe20003f04070 */
[----:B------:R-:W-:Y:S01]  /*13a0*/  @!P4 IMAD.IADD R47, R47, 0x1, -R0 ;  /* 0x000000012f2fc824 */ /* 0x000fe200078e0a00 */
[C---:B------:R-:W-:Y:S01]  /*13b0*/  ISETP.GT.U32.AND P4, PT, R0.reuse, R43, PT ;  /* 0x0000002b0000720c */ /* 0x040fe20003f84070 */
[----:B------:R-:W-:Y:S01]  /*13c0*/  @!P2 IMAD.MOV R41, RZ, RZ, -R41 ;  /* 0x000000ffff29a224 */ /* 0x000fe200078e0a29 */
[C---:B------:R-:W-:Y:S01]  /*13d0*/  ISETP.GT.U32.AND P2, PT, R0.reuse, R49, PT ;  /* 0x000000310000720c */ /* 0x040fe20003f44070 */
[----:B------:R-:W-:Y:S01]  /*13e0*/  @!P5 IMAD.MOV R35, RZ, RZ, -R35 ;  /* 0x000000ffff23d224 */ /* 0x000fe200078e0a23 */
[----:B------:R-:W-:Y:S01]  /*13f0*/  ISETP.GE.AND P5, PT, R15, RZ, PT ;  /* 0x000000ff0f00720c */ /* 0x000fe20003fa6270 */
[----:B------:R-:W-:Y:S01]  /*1400*/  IMAD.HI.U32 R8, R7, R51, RZ ;  /* 0x0000003307087227 */ /* 0x000fe200078e00ff */
[----:B------:R-:W-:-:S02]  /*1410*/  ISETP.GT.U32.AND P6, PT, R0, R47, PT ;  /* 0x0000002f0000720c */ /* 0x000fc40003fc4070 */
[----:B------:R-:W-:Y:S01]  /*1420*/  LOP3.LUT R15, R6, 0x3c, RZ, 0xfc, !PT ;  /* 0x0000003c060f7812 */ /* 0x000fe200078efcff */
[----:B------:R-:W-:Y:S01]  /*1430*/  IMAD.MOV R8, RZ, RZ, -R8 ;  /* 0x000000ffff087224 */ /* 0x000fe200078e0a08 */
[----:B------:R-:W-:Y:S01]  /*1440*/  IABS R55, R16 ;  /* 0x0000001000377213 */ /* 0x000fe20000000000 */
[--C-:B------:R-:W-:Y:S01]  /*1450*/  @!P0 IMAD.IADD R45, R45, 0x1, -R0.reuse ;  /* 0x000000012d2d8824 */ /* 0x100fe200078e0a00 */
[----:B------:R-:W-:Y:S01]  /*1460*/  IABS R53, R15 ;  /* 0x0000000f00357213 */ /* 0x000fe20000000000 */
[----:B------:R-:W-:Y:S01]  /*1470*/  IMAD R51, R0, R8, R51 ;  /* 0x0000000800337224 */ /* 0x000fe200078e0233 */
[----:B------:R-:W-:Y:S01]  /*1480*/  ISETP.GE.AND P0, PT, R12, RZ, PT ;  /* 0x000000ff0c00720c */ /* 0x000fe20003f06270 */
[--C-:B------:R-:W-:Y:S01]  /*1490*/  @!P4 IMAD.IADD R43, R43, 0x1, -R0.reuse ;  /* 0x000000012b2bc824 */ /* 0x100fe200078e0a00 */
[----:B------:R-:W-:Y:S01]  /*14a0*/  LOP3.LUT R12, R6, 0x44, RZ, 0xfc, !PT ;  /* 0x00000044060c7812 */ /* 0x000fe200078efcff */
[----:B------:R-:W-:Y:S01]  /*14b0*/  @!P2 IMAD.IADD R49, R49, 0x1, -R0 ;  /* 0x000000013131a824 */ /* 0x000fe200078e0a00 */
[----:B------:R-:W-:Y:S01]  /*14c0*/  ISETP.GE.AND P4, PT, R14, RZ, PT ;  /* 0x000000ff0e00720c */ /* 0x000fe20003f86270 */
[----:B------:R-:W-:Y:S01]  /*14d0*/  IMAD.HI.U32 R8, R7, R53, RZ ;  /* 0x0000003507087227 */ /* 0x000fe200078e00ff */
[----:B------:R-:W-:-:S02]  /*14e0*/  IABS R57, R12 ;  /* 0x0000000c00397213 */ /* 0x000fc40000000000 */
[----:B------:R-:W-:Y:S01]  /*14f0*/  LOP3.LUT R14, R6, 0x4c, RZ, 0xfc, !PT ;  /* 0x0000004c060e7812 */ /* 0x000fe200078efcff */
[----:B------:R-:W-:Y:S01]  /*1500*/  @!P6 IMAD.IADD R47, R47, 0x1, -R0 ;  /* 0x000000012f2fe824 */ /* 0x000fe200078e0a00 */
[C---:B------:R-:W-:Y:S01]  /*1510*/  ISETP.GT.U32.AND P6, PT, R0.reuse, R51, PT ;  /* 0x000000330000720c */ /* 0x040fe20003fc4070 */
[----:B------:R-:W-:Y:S01]  /*1520*/  @!P5 IMAD.MOV R43, RZ, RZ, -R43 ;  /* 0x000000ffff2bd224 */ /* 0x000fe200078e0a2b */
[----:B------:R-:W-:Y:S01]  /*1530*/  ISETP.GT.U32.AND P5, PT, R0, R49, PT ;  /* 0x000000310000720c */ /* 0x000fe20003fa4070 */
[----:B------:R-:W-:Y:S01]  /*1540*/  IMAD.MOV R8, RZ, RZ, -R8 ;  /* 0x000000ffff087224 */ /* 0x000fe200078e0a08 */
[----:B------:R-:W-:Y:S01]  /*1550*/  IABS R61, R14 ;  /* 0x0000000e003d7213 */ /* 0x000fe20000000000 */
[----:B------:R-:W-:Y:S01]  /*1560*/  IMAD.HI.U32 R10, R7, R55, RZ ;  /* 0x00000037070a7227 */ /* 0x000fe200078e00ff */
[----:B------:R-:W-:Y:S02]  /*1570*/  ISETP.GE.AND P2, PT, R15, RZ, PT ;  /* 0x000000ff0f00720c */ /* 0x000fe40003f46270 */
[----:B------:R-:W-:Y:S01]  /*1580*/  LOP3.LUT R15, R6, 0x50, RZ, 0xfc, !PT ;  /* 0x00000050060f7812 */ /* 0x000fe200078efcff */
[----:B------:R-:W-:Y:S01]  /*1590*/  IMAD R53, R0, R8, R53 ;  /* 0x0000000800357224 */ /* 0x000fe200078e0235 */
[----:B------:R-:W-:Y:S01]  /*15a0*/  LOP3.LUT R18, R6, 0x60, RZ, 0xfc, !PT ;  /* 0x0000006006127812 */ /* 0x000fe200078efcff */
[----:B------:R-:W-:Y:S01]  /*15b0*/  IMAD.HI.U32 R8, R7, R57, RZ ;  /* 0x0000003907087227 */ /* 0x000fe200078e00ff */
[----:B------:R-:W-:-:S02]  /*15c0*/  IABS R67, R15 ;  /* 0x0000000f00437213 */ /* 0x000fc40000000000 */
[----:B------:R-:W-:Y:S01]  /*15d0*/  IABS R79, R18 ;  /* 0x00000012004f7213 */ /* 0x000fe20000000000 */
[----:B------:R-:W-:Y:S02]  /*15e0*/  IMAD.MOV R8, RZ, RZ, -R8 ;  /* 0x000000ffff087224 */ /* 0x000fe400078e0a08 */
[--C-:B------:R-:W-:Y:S02]  /*15f0*/  @!P6 IMAD.IADD R51, R51, 0x1, -R0.reuse ;  /* 0x000000013333e824 */ /* 0x100fe400078e0a00 */
[----:B------:R-:W-:Y:S02]  /*1600*/  @!P5 IMAD.IADD R49, R49, 0x1, -R0 ;  /* 0x000000013131d824 */ /* 0x000fe400078e0a00 */
[C---:B------:R-:W-:Y:S01]  /*1610*/  IMAD R57, R0.reuse, R8, R57 ;  /* 0x0000000800397224 */ /* 0x040fe200078e0239 */
[C---:B------:R-:W-:Y:S01]  /*1620*/  ISETP.GT.U32.AND P6, PT, R0.reuse, R51, PT ;  /* 0x000000330000720c */ /* 0x040fe20003fc4070 */
[----:B------:R-:W-:Y:S02]  /*1630*/  @!P4 IMAD.MOV R49, RZ, RZ, -R49 ;  /* 0x000000ffff31c224 */ /* 0x000fe400078e0a31 */
[----:B------:R-:W-:Y:S01]  /*1640*/  IMAD.MOV R10, RZ, RZ, -R10 ;  /* 0x000000ffff0a7224 */ /* 0x000fe200078e0a0a */
[C---:B------:R-:W-:Y:S01]  /*1650*/  ISETP.GT.U32.AND P4, PT, R0.reuse, R57, PT ;  /* 0x000000390000720c */ /* 0x040fe20003f84070 */
[----:B------:R-:W-:Y:S01]  /*1660*/  @!P1 IMAD.MOV R47, RZ, RZ, -R47 ;  /* 0x000000ffff2f9224 */ /* 0x000fe200078e0a2f */
[C---:B------:R-:W-:Y:S01]  /*1670*/  ISETP.GT.U32.AND P1, PT, R0.reuse, R53, PT ;  /* 0x000000350000720c */ /* 0x040fe20003f24070 */
[----:B------:R-:W-:Y:S01]  /*1680*/  IMAD R55, R0, R10, R55 ;  /* 0x0000000a00377224 */ /* 0x000fe200078e0237 */
[----:B------:R-:W-:Y:S01]  /*1690*/  LOP3.LUT R10, R6, 0x48, RZ, 0xfc, !PT ;  /* 0x00000048060a7812 */ /* 0x000fe200078efcff */
[----:B------:R-:W-:Y:S01]  /*16a0*/  @!P3 IMAD.MOV R45, RZ, RZ, -R45 ;  /* 0x000000ffff2db224 */ /* 0x000fe200078e0a2d */
[----:B------:R-:W-:Y:S01]  /*16b0*/  ISETP.GE.AND P3, PT, R16, RZ, PT ;  /* 0x000000ff1000720c */ /* 0x000fe20003f66270 */
[----:B------:R-:W-:Y:S01]  /*16c0*/  IMAD R5, R5, c[0x0][0x184], RZ ;  /* 0x0000610005057a24 */ /* 0x000fe200078e02ff */
[----:B------:R-:W-:Y:S01]  /*16d0*/  ISETP.GT.U32.AND P5, PT, R0, R55, PT ;  /* 0x000000370000720c */ /* 0x000fe20003fa4070 */
[----:B------:R-:W-:Y:S01]  /*16e0*/  @!P6 IMAD.IADD R51, R51, 0x1, -R0 ;  /* 0x000000013333e824 */ /* 0x000fe200078e0a00 */
[----:B------:R-:W-:-:S02]  /*16f0*/  IABS R59, R10 ;  /* 0x0000000a003b7213 */ /* 0x000fc40000000000 */
[----:B------:R-:W-:Y:S01]  /*1700*/  ISETP.GE.AND P6, PT, R12, RZ, PT ;  /* 0x000000ff0c00720c */ /* 0x000fe20003fc6270 */
[--C-:B------:R-:W-:Y:S01]  /*1710*/  @!P4 IMAD.IADD R57, R57, 0x1, -R0.reuse ;  /* 0x000000013939c824 */ /* 0x100fe200078e0a00 */
[----:B------:R-:W-:Y:S01]  /*1720*/  LOP3.LUT R16, R6, 0x5c, RZ, 0xfc, !PT ;  /* 0x0000005c06107812 */ /* 0x000fe200078efcff */
[----:B------:R-:W-:Y:S01]  /*1730*/  @!P0 IMAD.MOV R51, RZ, RZ, -R51 ;  /* 0x000000ffff338224 */ /* 0x000fe200078e0a33 */
[----:B------:R-:W-:Y:S01]  /*1740*/  ISETP.GE.AND P0, PT, R10, RZ, PT ;  /* 0x000000ff0a00720c */ /* 0x000fe20003f06270 */
[--C-:B------:R-:W-:Y:S01]  /*1750*/  @!P1 IMAD.IADD R53, R53, 0x1, -R0.reuse ;  /* 0x0000000135359824 */ /* 0x100fe200078e0a00 */
[C---:B------:R-:W-:Y:S01]  /*1760*/  ISETP.GT.U32.AND P4, PT, R0.reuse, R57, PT ;  /* 0x000000390000720c */ /* 0x040fe20003f84070 */
[----:B------:R-:W-:Y:S01]  /*1770*/  IMAD.HI.U32 R10, R7, R61, RZ ;  /* 0x0000003d070a7227 */ /* 0x000fe200078e00ff */
[----:B------:R-:W-:Y:S02]  /*1780*/  IABS R69, R16 ;  /* 0x0000001000457213 */ /* 0x000fe40000000000 */
[----:B------:R-:W-:Y:S01]  /*1790*/  ISETP.GT.U32.AND P1, PT, R0, R53, PT ;  /* 0x000000350000720c */ /* 0x000fe20003f24070 */
[----:B------:R-:W-:-:S02]  /*17a0*/  @!P5 IMAD.IADD R55, R55, 0x1, -R0 ;  /* 0x000000013737d824 */ /* 0x000fc400078e0a00 */
[----:B------:R-:W-:Y:S02]  /*17b0*/  IMAD.MOV R10, RZ, RZ, -R10 ;  /* 0x000000ffff0a7224 */ /* 0x000fe400078e0a0a */
[----:B------:R-:W-:Y:S01]  /*17c0*/  IMAD.HI.U32 R8, R7, R59, RZ ;  /* 0x0000003b07087227 */ /* 0x000fe200078e00ff */
[----:B------:R-:W-:-:S03]  /*17d0*/  ISETP.GT.U32.AND P5, PT, R0, R55, PT ;  /* 0x000000370000720c */ /* 0x000fc60003fa4070 */
[C---:B------:R-:W-:Y:S02]  /*17e0*/  IMAD R61, R0.reuse, R10, R61 ;  /* 0x0000000a003d7224 */ /* 0x040fe400078e023d */
[----:B------:R-:W-:Y:S02]  /*17f0*/  @!P4 IMAD.IADD R57, R57, 0x1, -R0 ;  /* 0x000000013939c824 */ /* 0x000fe400078e0a00 */
[----:B------:R-:W-:Y:S01]  /*1800*/  IMAD.MOV R8, RZ, RZ, -R8 ;  /* 0x000000ffff087224 */ /* 0x000fe200078e0a08 */
[----:B------:R-:W-:Y:S01]  /*1810*/  ISETP.GT.U32.AND P4, PT, R0, R61, PT ;  /* 0x0000003d0000720c */ /* 0x000fe20003f84070 */
[----:B------:R-:W-:Y:S01]  /*1820*/  @!P1 IMAD.IADD R53, R53, 0x1, -R0 ;  /* 0x0000000135359824 */ /* 0x000fe200078e0a00 */
[----:B------:R-:W-:Y:S01]  /*1830*/  ISETP.GE.AND P1, PT, R14, RZ, PT ;  /* 0x000000ff0e00720c */ /* 0x000fe20003f26270 */
[----:B------:R-:W-:Y:S01]  /*1840*/  IMAD R59, R0, R8, R59 ;  /* 0x00000008003b7224 */ /* 0x000fe200078e023b */
[----:B------:R-:W-:Y:S01]  /*1850*/  LOP3.LUT R8, R6, 0x54, RZ, 0xfc, !PT ;  /* 0x0000005406087812 */ /* 0x000fe200078efcff */
[----:B------:R-:W-:-:S03]  /*1860*/  IMAD.HI.U32 R12, R7, R67, RZ ;  /* 0x00000043070c7227 */ /* 0x000fc600078e00ff */
[----:B------:R-:W-:Y:S01]  /*1870*/  IABS R65, R8 ;  /* 0x0000000800417213 */ /* 0x000fe20000000000 */
[----:B------:R-:W-:Y:S01]  /*1880*/  @!P5 IMAD.IADD R55, R55, 0x1, -R0 ;  /* 0x000000013737d824 */ /* 0x000fe200078e0a00 */
[----:B------:R-:W-:Y:S01]  /*1890*/  ISETP.GE.AND P5, PT, R15, RZ, PT ;  /* 0x000000ff0f00720c */ /* 0x000fe20003fa6270 */
[----:B------:R-:W-:Y:S01]  /*18a0*/  @!P2 IMAD.MOV R53, RZ, RZ, -R53 ;  /* 0x000000ffff35a224 */ /* 0x000fe200078e0a35 */
[----:B------:R-:W-:Y:S01]  /*18b0*/  ISETP.GT.U32.AND P2, PT, R0, R59, PT ;  /* 0x0000003b0000720c */ /* 0x000fe20003f44070 */
[----:B------:R-:W-:Y:S01]  /*18c0*/  IMAD.MOV R12, RZ, RZ, -R12 ;  /* 0x000000ffff0c7224 */ /* 0x000fe200078e0a0c */
[----:B------:R-:W-:Y:S01]  /*18d0*/  LOP3.LUT R15, R6, 0x58, RZ, 0xfc, !PT ;  /* 0x00000058060f7812 */ /* 0x000fe200078efcff */
[----:B------:R-:W-:Y:S02]  /*18e0*/  @!P4 IMAD.IADD R61, R61, 0x1, -R0 ;  /* 0x000000013d3dc824 */ /* 0x000fe400078e0a00 */
[----:B------:R-:W-:Y:S01]  /*18f0*/  IMAD R67, R0, R12, R67 ;  /* 0x0000000c00437224 */ /* 0x000fe200078e0243 */
[----:B------:R-:W-:Y:S01]  /*1900*/  IABS R63, R15 ;  /* 0x0000000f003f7213 */ /* 0x000fe20000000000 */
[----:B------:R-:W-:Y:S01]  /*1910*/  @!P3 IMAD.MOV R55, RZ, RZ, -R55 ;  /* 0x000000ffff37b224 */ /* 0x000fe200078e0a37 */
[----:B------:R-:W-:Y:S01]  /*1920*/  ISETP.GE.AND P3, PT, R8, RZ, PT ;  /* 0x000000ff0800720c */ /* 0x000fe20003f66270 */
[----:B------:R-:W-:Y:S01]  /*1930*/  @!P6 IMAD.MOV R57, RZ, RZ, -R57 ;  /* 0x000000ffff39e224 */ /* 0x000fe200078e0a39 */
[C---:B------:R-:W-:Y:S01]  /*1940*/  ISETP.GT.U32.AND P4, PT, R0.reuse, R61, PT ;  /* 0x0000003d0000720c */ /* 0x040fe20003f84070 */
[----:B------:R-:W-:Y:S01]  /*1950*/  IMAD.HI.U32 R8, R7, R65, RZ ;  /* 0x0000004107087227 */ /* 0x000fe200078e00ff */
[----:B------:R-:W-:-:S03]  /*1960*/  ISETP.GT.U32.AND P6, PT, R0, R67, PT ;  /* 0x000000430000720c */ /* 0x000fc60003fc4070 */
[----:B------:R-:W-:-:S04]  /*1970*/  IMAD.HI.U32 R10, R7, R63, RZ ;  /* 0x0000003f070a7227 */ /* 0x000fc800078e00ff */
[----:B------:R-:W-:Y:S02]  /*1980*/  @!P2 IMAD.IADD R59, R59, 0x1, -R0 ;  /* 0x000000013b3ba824 */ /* 0x000fe400078e0a00 */
[----:B------:R-:W-:Y:S02]  /*1990*/  IMAD.MOV R8, RZ, RZ, -R8 ;  /* 0x000000ffff087224 */ /* 0x000fe400078e0a08 */
[----:B------:R-:W-:Y:S01]  /*19a0*/  IMAD.MOV R10, RZ, RZ, -R10 ;  /* 0x000000ffff0a7224 */ /* 0x000fe200078e0a0a */
[C---:B------:R-:W-:Y:S01]  /*19b0*/  ISETP.GT.U32.AND P2, PT, R0.reuse, R59, PT ;  /* 0x0000003b0000720c */ /* 0x040fe20003f44070 */
[C---:B------:R-:W-:Y:S02]  /*19c0*/  IMAD R65, R0.reuse, R8, R65 ;  /* 0x0000000800417224 */ /* 0x040fe400078e0241 */
[C---:B------:R-:W-:Y:S02]  /*19d0*/  IMAD R63, R0.reuse, R10, R63 ;  /* 0x0000000a003f7224 */ /* 0x040fe400078e023f */
[--C-:B------:R-:W-:Y:S01]  /*19e0*/  @!P4 IMAD.IADD R61, R61, 0x1, -R0.reuse ;  /* 0x000000013d3dc824 */ /* 0x100fe200078e0a00 */
[C---:B------:R-:W-:Y:S01]  /*19f0*/  ISETP.GT.U32.AND P4, PT, R0.reuse, R65, PT ;  /* 0x000000410000720c */ /* 0x040fe20003f84070 */
[----:B------:R-:W-:Y:S01]  /*1a00*/  @!P6 IMAD.IADD R67, R67, 0x1, -R0 ;  /* 0x000000014343e824 */ /* 0x000fe200078e0a00 */
[----:B------:R-:W-:Y:S01]  /*1a10*/  ISETP.GT.U32.AND P6, PT, R0, R63, PT ;  /* 0x0000003f0000720c */ /* 0x000fe20003fc4070 */
[----:B------:R-:W-:-:S04]  /*1a20*/  IMAD.HI.U32 R14, R7, R79, RZ ;  /* 0x0000004f070e7227 */ /* 0x000fc800078e00ff */
[----:B------:R-:W-:Y:S02]  /*1a30*/  IMAD.MOV R14, RZ, RZ, -R14 ;  /* 0x000000ffff0e7224 */ /* 0x000fe400078e0a0e */
[--C-:B------:R-:W-:Y:S01]  /*1a40*/  @!P2 IMAD.IADD R59, R59, 0x1, -R0.reuse ;  /* 0x000000013b3ba824 */ /* 0x100fe200078e0a00 */
[----:B------:R-:W-:Y:S01]  /*1a50*/  ISETP.GE.AND P2, PT, R15, RZ, PT ;  /* 0x000000ff0f00720c */ /* 0x000fe20003f46270 */
[----:B------:R-:W-:Y:S01]  /*1a60*/  IMAD R79, R0, R14, R79 ;  /* 0x0000000e004f7224 */ /* 0x000fe200078e024f */
[C---:B------:R-:W-:Y:S01]  /*1a70*/  LOP3.LUT R14, R6.reuse, 0x64, RZ, 0xfc, !PT ;  /* 0x00000064060e7812 */ /* 0x040fe200078efcff */
[--C-:B------:R-:W-:Y:S01]  /*1a80*/  @!P4 IMAD.IADD R65, R65, 0x1, -R0.reuse ;  /* 0x000000014141c824 */ /* 0x100fe200078e0a00 */
[----:B------:R-:W-:Y:S01]  /*1a90*/  LOP3.LUT R15, R6, 0x68, RZ, 0xfc, !PT ;  /* 0x00000068060f7812 */ /* 0x000fe200078efcff */
[----:B------:R-:W-:Y:S01]  /*1aa0*/  @!P6 IMAD.IADD R63, R63, 0x1, -R0 ;  /* 0x000000013f3fe824 */ /* 0x000fe200078e0a00 */
[----:B------:R-:W-:Y:S01]  /*1ab0*/  IABS R75, R14 ;  /* 0x0000000e004b7213 */ /* 0x000fe20000000000 */
[----:B------:R-:W-:Y:S01]  /*1ac0*/  IMAD.HI.U32 R12, R7, R69, RZ ;  /* 0x00000045070c7227 */ /* 0x000fe200078e00ff */
[----:B------:R-:W-:-:S02]  /*1ad0*/  IABS R73, R15 ;  /* 0x0000000f00497213 */ /* 0x000fc40000000000 */
[C---:B------:R-:W-:Y:S01]  /*1ae0*/  ISETP.GT.U32.AND P4, PT, R0.reuse, R67, PT ;  /* 0x000000430000720c */ /* 0x040fe20003f84070 */
[----:B------:R-:W-:Y:S01]  /*1af0*/  @!P0 IMAD.MOV R59, RZ, RZ, -R59 ;  /* 0x000000ffff3b8224 */ /* 0x000fe200078e0a3b */
[C---:B------:R-:W-:Y:S01]  /*1b00*/  ISETP.GT.U32.AND P0, PT, R0.reuse, R65, PT ;  /* 0x000000410000720c */ /* 0x040fe20003f04070 */
[----:B------:R-:W-:Y:S01]  /*1b10*/  IMAD.MOV R12, RZ, RZ, -R12 ;  /* 0x000000ffff0c7224 */ /* 0x000fe200078e0a0c */
[----:B------:R-:W-:Y:S01]  /*1b20*/  ISETP.GT.U32.AND P6, PT, R0, R63, PT ;  /* 0x0000003f0000720c */ /* 0x000fe20003fc4070 */
[----:B------:R-:W-:-:S04]  /*1b30*/  IMAD.HI.U32 R8, R7, R75, RZ ;  /* 0x0000004b07087227 */ /* 0x000fc800078e00ff */
[----:B------:R-:W-:-:S04]  /*1b40*/  IMAD.HI.U32 R10, R7, R73, RZ ;  /* 0x00000049070a7227 */ /* 0x000fc800078e00ff */
[C---:B------:R-:W-:Y:S02]  /*1b50*/  IMAD R69, R0.reuse, R12, R69 ;  /* 0x0000000c00457224 */ /* 0x040fe400078e0245 */
[----:B------:R-:W-:Y:S02]  /*1b60*/  IMAD.MOV R8, RZ, RZ, -R8 ;  /* 0x000000ffff087224 */ /* 0x000fe400078e0a08 */
[----:B------:R-:W-:Y:S02]  /*1b70*/  IMAD.MOV R12, RZ, RZ, -R10 ;  /* 0x000000ffff0c7224 */ /* 0x000fe400078e0a0a */
[----:B------:R-:W-:Y:S01]  /*1b80*/  @!P1 IMAD.MOV R61, RZ, RZ, -R61 ;  /* 0x000000ffff3d9224 */ /* 0x000fe200078e0a3d */
[C---:B------:R-:W-:Y:S01]  /*1b90*/  ISETP.GT.U32.AND P1, PT, R0.reuse, R69, PT ;  /* 0x000000450000720c */ /* 0x040fe20003f24070 */
[----:B------:R-:W-:Y:S01]  /*1ba0*/  @!P4 IMAD.IADD R67, R67, 0x1, -R0 ;  /* 0x000000014343c824 */ /* 0x000fe200078e0a00 */
[C---:B------:R-:W-:Y:S01]  /*1bb0*/  ISETP.GT.U32.AND P4, PT, R0.reuse, R79, PT ;  /* 0x0000004f0000720c */ /* 0x040fe20003f84070 */
[----:B------:R-:W-:-:S02]  /*1bc0*/  IMAD R75, R0, R8, R75 ;  /* 0x00000008004b7224 */ /* 0x000fc400078e024b */
[----:B------:R-:W-:Y:S01]  /*1bd0*/  IMAD R73, R0, R12, R73 ;  /* 0x0000000c00497224 */ /* 0x000fe200078e0249 */
[----:B------:R-:W-:Y:S01]  /*1be0*/  LOP3.LUT R12, R6, 0x74, RZ, 0xfc, !PT ;  /* 0x00000074060c7812 */ /* 0x000fe200078efcff */
[--C-:B------:R-:W-:Y:S01]  /*1bf0*/  @!P0 IMAD.IADD R65, R65, 0x1, -R0.reuse ;  /* 0x0000000141418824 */ /* 0x100fe200078e0a00 */
[C---:B------:R-:W-:Y:S01]  /*1c00*/  ISETP.GT.U32.AND P0, PT, R0.reuse, R75, PT ;  /* 0x0000004b0000720c */ /* 0x040fe20003f04070 */
[----:B------:R-:W-:Y:S01]  /*1c10*/  @!P6 IMAD.IADD R63, R63, 0x1, -R0 ;  /* 0x000000013f3fe824 */ /* 0x000fe200078e0a00 */
[----:B------:R-:W-:Y:S01]  /*1c20*/  ISETP.GT.U32.AND P6, PT, R0, R73, PT ;  /* 0x000000490000720c */ /* 0x000fe20003fc4070 */
[----:B------:R-:W-:Y:S01]  /*1c30*/  IMAD.HI.U32 R10, R7, R71, RZ ;  /* 0x00000047070a7227 */ /* 0x000fe200078e00ff */
[----:B------:R-:W-:-:S03]  /*1c40*/  IABS R81, R12 ;  /* 0x0000000c00517213 */ /* 0x000fc60000000000 */
[--C-:B------:R-:W-:Y:S01]  /*1c50*/  @!P1 IMAD.IADD R69, R69, 0x1, -R0.reuse ;  /* 0x0000000145459824 */ /* 0x100fe200078e0a00 */
[----:B------:R-:W-:Y:S01]  /*1c60*/  ISETP.GE.AND P1, PT, R16, RZ, PT ;  /* 0x000000ff1000720c */ /* 0x000fe20003f26270 */
[--C-:B------:R-:W-:Y:S01]  /*1c70*/  @!P4 IMAD.IADD R79, R79, 0x1, -R0.reuse ;  /* 0x000000014f4fc824 */ /* 0x100fe200078e0a00 */
[----:B------:R-:W-:Y:S01]  /*1c80*/  LOP3.LUT R16, R6, 0x78, RZ, 0xfc, !PT ;  /* 0x0000007806107812 */ /* 0x000fe200078efcff */
[----:B------:R-:W-:Y:S01]  /*1c90*/  @!P5 IMAD.MOV R67, RZ, RZ, -R67 ;  /* 0x000000ffff43d224 */ /* 0x000fe200078e0a43 */
[----:B------:R-:W-:Y:S01]  /*1ca0*/  ISETP.GE.AND P4, PT, R18, RZ, PT ;  /* 0x000000ff1200720c */ /* 0x000fe20003f86270 */
[--C-:B------:R-:W-:Y:S01]  /*1cb0*/  @!P0 IMAD.IADD R75, R75, 0x1, -R0.reuse ;  /* 0x000000014b4b8824 */ /* 0x100fe200078e0a00 */
[C---:B------:R-:W-:Y:S01]  /*1cc0*/  ISETP.GT.U32.AND P0, PT, R0.reuse, R69, PT ;  /* 0x000000450000720c */ /* 0x040fe20003f04070 */
[----:B------:R-:W-:Y:S01]  /*1cd0*/  @!P6 IMAD.IADD R73, R73, 0x1, -R0 ;  /* 0x000000014949e824 */ /* 0x000fe200078e0a00 */
[C---:B------:R-:W-:Y:S01]  /*1ce0*/  ISETP.GT.U32.AND P6, PT, R0.reuse, R79, PT ;  /* 0x0000004f0000720c */ /* 0x040fe20003fc4070 */
[----:B------:R-:W-:Y:S01]  /*1cf0*/  IMAD.MOV R10, RZ, RZ, -R10 ;  /* 0x000000ffff0a7224 */ /* 0x000fe200078e0a0a */
[----:B------:R-:W-:Y:S01]  /*1d00*/  ISETP.GT.U32.AND P5, PT, R0, R75, PT ;  /* 0x0000004b0000720c */ /* 0x000fe20003fa4070 */
[----:B------:R-:W-:Y:S01]  /*1d10*/  IMAD.HI.U32 R8, R7, R77, RZ ;  /* 0x0000004d07087227 */ /* 0x000fe200078e00ff */
[----:B------:R-:W-:-:S02]  /*1d20*/  IABS R83, R16 ;  /* 0x0000001000537213 */ /* 0x000fc40000000000 */
[----:B------:R-:W-:Y:S01]  /*1d30*/  LOP3.LUT R18, R6, 0xa0, RZ, 0xfc, !PT ;  /* 0x000000a006127812 */ /* 0x000fe200078efcff */
[C---:B------:R-:W-:Y:S02]  /*1d40*/  IMAD R71, R0.reuse, R10, R71 ;  /* 0x0000000a00477224 */ /* 0x040fe400078e0247 */
[----:B------:R-:W-:Y:S01]  /*1d50*/  IMAD.MOV R8, RZ, RZ, -R8 ;  /* 0x000000ffff087224 */ /* 0x000fe200078e0a08 */
[----:B------:R-:W-:Y:S01]  /*1d60*/  IABS R107, R18 ;  /* 0x00000012006b7213 */ /* 0x000fe20000000000 */
[----:B------:R-:W-:Y:S01]  /*1d70*/  @!P3 IMAD.MOV R65, RZ, RZ, -R65 ;  /* 0x000000ffff41b224 */ /* 0x000fe200078e0a41 */
[----:B------:R-:W-:Y:S01]  /*1d80*/  ISETP.GT.U32.AND P3, PT, R0, R73, PT ;  /* 0x000000490000720c */ /* 0x000fe20003f64070 */
[--C-:B------:R-:W-:Y:S01]  /*1d90*/  @!P0 IMAD.IADD R69, R69, 0x1, -R0.reuse ;  /* 0x0000000145458824 */ /* 0x100fe200078e0a00 */
[----:B------:R-:W-:Y:S01]  /*1da0*/  ISETP.GE.AND P0, PT, R14, RZ, PT ;  /* 0x000000ff0e00720c */ /* 0x000fe20003f06270 */
[----:B------:R-:W-:Y:S01]  /*1db0*/  @!P6 IMAD.IADD R79, R79, 0x1, -R0 ;  /* 0x000000014f4fe824 */ /* 0x000fe200078e0a00 */
[C---:B------:R-:W-:Y:S01]  /*1dc0*/  ISETP.GT.U32.AND P6, PT, R0.reuse, R71, PT ;  /* 0x000000470000720c */ /* 0x040fe20003fc4070 */
[----:B------:R-:W-:Y:S01]  /*1dd0*/  IMAD R77, R0, R8, R77 ;  /* 0x00000008004d7224 */ /* 0x000fe200078e024d */
[----:B------:R-:W-:Y:S01]  /*1de0*/  LOP3.LUT R14, R6, 0x90, RZ, 0xfc, !PT ;  /* 0x00000090060e7812 */ /* 0x000fe200078efcff */
[----:B------:R-:W-:-:S03]  /*1df0*/  IMAD.HI.U32 R8, R7, R81, RZ ;  /* 0x0000005107087227 */ /* 0x000fc600078e00ff */
[----:B------:R-:W-:Y:S01]  /*1e00*/  IABS R95, R14 ;  /* 0x0000000e005f7213 */ /* 0x000fe20000000000 */
[----:B------:R-:W-:Y:S01]  /*1e10*/  @!P5 IMAD.IADD R75, R75, 0x1, -R0 ;  /* 0x000000014b4bd824 */ /* 0x000fe200078e0a00 */
[----:B------:R-:W-:Y:S01]  /*1e20*/  ISETP.GE.AND P5, PT, R15, RZ, PT ;  /* 0x000000ff0f00720c */ /* 0x000fe20003fa6270 */
[----:B------:R-:W-:Y:S01]  /*1e30*/  IMAD.HI.U32 R10, R7, R83, RZ ;  /* 0x00000053070a7227 */ /* 0x000fe200078e00ff */
[----:B------:R-:W-:-:S03]  /*1e40*/  LOP3.LUT R15, R6, 0x98, RZ, 0xfc, !PT ;  /* 0x00000098060f7812 */ /* 0x000fc600078efcff */
[----:B------:R-:W-:Y:S01]  /*1e50*/  IMAD.MOV R8, RZ, RZ, -R8 ;  /* 0x000000ffff087224 */ /* 0x000fe200078e0a08 */
[----:B------:R-:W-:Y:S01]  /*1e60*/  IABS R99, R15 ;  /* 0x0000000f00637213 */ /* 0x000fe20000000000 */
[----:B------:R-:W-:Y:S01]  /*1e70*/  @!P2 IMAD.MOV R63, RZ, RZ, -R63 ;  /* 0x000000ffff3fa224 */ /* 0x000fe200078e0a3f */
[C---:B------:R-:W-:Y:S01]  /*1e80*/  ISETP.GT.U32.AND P2, PT, R0.reuse, R77, PT ;  /* 0x0000004d0000720c */ /* 0x040fe20003f44070 */
[----:B------:R-:W-:Y:S02]  /*1e90*/  IMAD.MOV R10, RZ, RZ, -R10 ;  /* 0x000000ffff0a7224 */ /* 0x000fe400078e0a0a */
[----:B------:R-:W-:Y:S01]  /*1ea0*/  IMAD R81, R0, R8, R81 ;  /* 0x0000000800517224 */ /* 0x000fe200078e0251 */
[----:B------:R-:W-:Y:S01]  /*1eb0*/  LOP3.LUT R8, R6, 0x7c, RZ, 0xfc, !PT ;  /* 0x0000007c06087812 */ /* 0x000fe200078efcff */
[--C-:B------:R-:W-:Y:S01]  /*1ec0*/  @!P3 IMAD.IADD R73, R73, 0x1, -R0.reuse ;  /* 0x000000014949b824 */ /* 0x100fe200078e0a00 */
[----:B------:R-:W-:Y:S01]  /*1ed0*/  ISETP.GE.AND P3, PT, R19, RZ, PT ;  /* 0x000000ff1300720c */ /* 0x000fe20003f66270 */
[--C-:B------:R-:W-:Y:S01]  /*1ee0*/  @!P6 IMAD.IADD R71, R71, 0x1, -R0.reuse ;  /* 0x000000014747e824 */ /* 0x100fe200078e0a00 */
[----:B------:R-:W-:Y:S01]  /*1ef0*/  IABS R85, R8 ;  /* 0x0000000800557213 */ /* 0x000fe20000000000 */
        /* <DEDUP_REMOVED lines=8> */
[----:B------:R-:W-:Y:S01]  /*1f80*/  @!P2 IMAD.IADD R77, R77, 0x1, -R0 ;  /* 0x000000014d4da824 */ /* 0x000fe200078e0a00 */
[----:B------:R-:W-:Y:S01]  /*1f90*/  IABS R87, R10 ;  /* 0x0000000a00577213 */ /* 0x000fe20000000000 */
[----:B------:R-:W-:Y:S01]  /*1fa0*/  @!P1 IMAD.MOV R69, RZ, RZ, -R69 ;  /* 0x000000ffff459224 */ /* 0x000fe200078e0a45 */
[----:B------:R-:W-:-:S02]  /*1fb0*/  ISETP.GE.AND P6, PT, R12, RZ, PT ;  /* 0x000000ff0c00720c */ /* 0x000fc40003fc6270 */
[----:B------:R-:W-:Y:S02]  /*1fc0*/  ISETP.GT.U32.AND P1, PT, R0, R77, PT ;  /* 0x0000004d0000720c */ /* 0x000fe40003f24070 */
[----:B------:R-:W-:Y:S01]  /*1fd0*/  ISETP.GE.AND P2, PT, R20, RZ, PT ;  /* 0x000000ff1400720c */ /* 0x000fe20003f46270 */
[--C-:B------:R-:W-:Y:S01]  /*1fe0*/  @!P0 IMAD.IADD R81, R81, 0x1, -R0.reuse ;  /* 0x0000000151518824 */ /* 0x100fe200078e0a00 */
[----:B------:R-:W-:Y:S01]  /*1ff0*/  ISETP.GE.AND P0, PT, R10, RZ, PT ;  /* 0x000000ff0a00720c */ /* 0x000fe20003f06270 */
[--C-:B------:R-:W-:Y:S01]  /*2000*/  @!P4 IMAD.IADD R71, R71, 0x1, -R0.reuse ;  /* 0x000000014747c824 */ /* 0x100fe200078e0a00 */
[----:B------:R-:W-:Y:S01]  /*2010*/  ISETP.GE.AND P4, PT, R8, RZ, PT ;  /* 0x000000ff0800720c */ /* 0x000fe20003f86270 */
[----:B------:R-:W-:Y:S01]  /*2020*/  @!P5 IMAD.IADD R83, R83, 0x1, -R0 ;  /* 0x000000015353d824 */ /* 0x000fe200078e0a00 */
[----:B------:R-:W-:Y:S01]  /*2030*/  ISETP.GT.U32.AND P5, PT, R0, R81, PT ;  /* 0x000000510000720c */ /* 0x000fe20003fa4070 */
[----:B------:R-:W-:Y:S01]  /*2040*/  IMAD.HI.U32 R8, R7, R85, RZ ;  /* 0x0000005507087227 */ /* 0x000fe200078e00ff */
[----:B------:R-:W-:-:S02]  /*2050*/  LOP3.LUT R12, R6, 0x84, RZ, 0xfc, !PT ;  /* 0x00000084060c7812 */ /* 0x000fc400078efcff */
[----:B------:R-:W-:Y:S01]  /*2060*/  LOP3.LUT R20, R6, 0x118, RZ, 0xfc, !PT ;  /* 0x0000011806147812 */ /* 0x000fe200078efcff */
[----:B------:R-:W-:Y:S01]  /*2070*/  IMAD.MOV R8, RZ, RZ, -R8 ;  /* 0x000000ffff087224 */ /* 0x000fe200078e0a08 */
[----:B------:R-:W-:Y:S01]  /*2080*/  IABS R91, R12 ;  /* 0x0000000c005b7213 */ /* 0x000fe20000000000 */
[--C-:B------:R-:W-:Y:S01]  /*2090*/  @!P1 IMAD.IADD R77, R77, 0x1, -R0.reuse ;  /* 0x000000014d4d9824 */ /* 0x100fe200078e0a00 */
[----:B------:R-:W-:Y:S01]  /*20a0*/  ISETP.GE.AND P1, PT, R16, RZ, PT ;  /* 0x000000ff1000720c */ /* 0x000fe20003f26270 */
[----:B------:R-:W-:Y:S01]  /*20b0*/  IMAD R85, R0, R8, R85 ;  /* 0x0000000800557224 */ /* 0x000fe200078e0255 */
[C---:B------:R-:W-:Y:S01]  /*20c0*/  LOP3.LUT R8, R6.reuse, 0x88, RZ, 0xfc, !PT ;  /* 0x0000008806087812 */ /* 0x040fe200078efcff */
[----:B------:R-:W-:Y:S01]  /*20d0*/  IMAD.HI.U32 R10, R7, R87, RZ ;  /* 0x00000057070a7227 */ /* 0x000fe200078e00ff */
[----:B------:R-:W-:Y:S02]  /*20e0*/  LOP3.LUT R16, R6, 0x9c, RZ, 0xfc, !PT ;  /* 0x0000009c06107812 */ /* 0x000fe400078efcff */
[----:B------:R-:W-:Y:S01]  /*20f0*/  IABS R89, R8 ;  /* 0x0000000800597213 */ /* 0x000fe20000000000 */
[----:B------:R-:W-:Y:S01]  /*2100*/  @!P3 IMAD.MOV R77, RZ, RZ, -R77 ;  /* 0x000000ffff4db224 */ /* 0x000fe200078e0a4d */
[C---:B------:R-:W-:Y:S01]  /*2110*/  ISETP.GT.U32.AND P3, PT, R0.reuse, R83, PT ;  /* 0x000000530000720c */ /* 0x040fe20003f64070 */
[----:B------:R-:W-:Y:S01]  /*2120*/  @!P5 IMAD.IADD R81, R81, 0x1, -R0 ;  /* 0x000000015151d824 */ /* 0x000fe200078e0a00 */
[----:B------:R-:W-:Y:S01]  /*2130*/  ISETP.GT.U32.AND P5, PT, R0, R85, PT ;  /* 0x000000550000720c */ /* 0x000fe20003fa4070 */
[----:B------:R-:W-:Y:S01]  /*2140*/  IMAD.MOV R10, RZ, RZ, -R10 ;  /* 0x000000ffff0a7224 */ /* 0x000fe200078e0a0a */
[----:B------:R-:W-:Y:S01]  /*2150*/  IABS R101, R16 ;  /* 0x0000001000657213 */ /* 0x000fe20000000000 */
[----:B------:R-:W-:Y:S01]  /*2160*/  @!P6 IMAD.MOV R81, RZ, RZ, -R81 ;  /* 0x000000ffff51e224 */ /* 0x000fe200078e0a51 */
[----:B------:R-:W-:Y:S01]  /*2170*/  LOP3.LUT R19, R6, 0x114, RZ, 0xfc, !PT ;  /* 0x0000011406137812 */ /* 0x000fe200078efcff */
[----:B------:R-:W-:Y:S01]  /*2180*/  IMAD R87, R0, R10, R87 ;  /* 0x0000000a00577224 */ /* 0x000fe200078e0257 */
[----:B------:R-:W-:Y:S01]  /*2190*/  IABS R163, R20 ;  /* 0x0000001400a37213 */ /* 0x000fe20000000000 */
[----:B------:R-:W-:Y:S01]  /*21a0*/  @!P2 IMAD.MOV R71, RZ, RZ, -R71 ;  /* 0x000000ffff47a224 */ /* 0x000fe200078e0a47 */
[----:B------:R-:W-:-:S02]  /*21b0*/  ISETP.GE.AND P2, PT, R12, RZ, PT ;  /* 0x000000ff0c00720c */ /* 0x000fc40003f46270 */
[----:B------:R-:W-:Y:S01]  /*21c0*/  ISETP.GT.U32.AND P6, PT, R0, R87, PT ;  /* 0x000000570000720c */ /* 0x000fe20003fc4070 */
[--C-:B------:R-:W-:Y:S01]  /*21d0*/  @!P3 IMAD.IADD R83, R83, 0x1, -R0.reuse ;  /* 0x000000015353b824 */ /* 0x100fe200078e0a00 */
[----:B------:R-:W-:Y:S01]  /*21e0*/  ISETP.GE.AND P3, PT, R8, RZ, PT ;  /* 0x000000ff0800720c */ /* 0x000fe20003f66270 */
[----:B------:R-:W-:Y:S01]  /*21f0*/  @!P5 IMAD.IADD R85, R85, 0x1, -R0 ;  /* 0x000000015555d824 */ /* 0x000fe200078e0a00 */
[----:B------:R-:W-:Y:S01]  /*2200*/  LOP3.LUT R12, R6, 0x8c, RZ, 0xfc, !PT ;  /* 0x0000008c060c7812 */ /* 0x000fe200078efcff */
[C---:B------:R-:W-:Y:S01]  /*2210*/  IMAD.HI.U32 R8, R7.reuse, R91, RZ ;  /* 0x0000005b07087227 */ /* 0x040fe200078e00ff */
[----:B------:R-:W-:Y:S02]  /*2220*/  IABS R161, R19 ;  /* 0x0000001300a17213 */ /* 0x000fe40000000000 */
[----:B------:R-:W-:Y:S01]  /*2230*/  ISETP.GT.U32.AND P5, PT, R0, R85, PT ;  /* 0x000000550000720c */ /* 0x000fe20003fa4070 */
[----:B------:R-:W-:Y:S01]  /*2240*/  IMAD.MOV R10, RZ, RZ, -R8 ;  /* 0x000000ffff0a7224 */ /* 0x000fe200078e0a08 */
[----:B------:R-:W-:Y:S01]  /*2250*/  IABS R93, R12 ;  /* 0x0000000c005d7213 */ /* 0x000fe20000000000 */
[----:B------:R-:W-:-:S04]  /*2260*/  IMAD.HI.U32 R8, R7, R89, RZ ;  /* 0x0000005907087227 */ /* 0x000fc800078e00ff */
[----:B------:R-:W-:Y:S02]  /*2270*/  @!P6 IMAD.IADD R87, R87, 0x1, -R0 ;  /* 0x000000015757e824 */ /* 0x000fe400078e0a00 */
[----:B------:R-:W-:Y:S02]  /*2280*/  IMAD.MOV R8, RZ, RZ, -R8 ;  /* 0x000000ffff087224 */ /* 0x000fe400078e0a08 */
[C---:B------:R-:W-:Y:S01]  /*2290*/  IMAD R91, R0.reuse, R10, R91 ;  /* 0x0000000a005b7224 */ /* 0x040fe200078e025b */
[C---:B------:R-:W-:Y:S01]  /*22a0*/  ISETP.GT.U32.AND P6, PT, R0.reuse, R87, PT ;  /* 0x000000570000720c */ /* 0x040fe20003fc4070 */
[----:B------:R-:W-:Y:S02]  /*22b0*/  IMAD R89, R0, R8, R89 ;  /* 0x0000000800597224 */ /* 0x000fe400078e0259 */
[----:B------:R-:W-:-:S04]  /*22c0*/  IMAD.HI.U32 R8, R7, R93, RZ ;  /* 0x0000005d07087227 */ /* 0x000fc800078e00ff */
[----:B------:R-:W-:Y:S01]  /*22d0*/  @!P5 IMAD.IADD R85, R85, 0x1, -R0 ;  /* 0x000000015555d824 */ /* 0x000fe200078e0a00 */
[----:B------:R-:W-:Y:S01]  /*22e0*/  ISETP.GT.U32.AND P5, PT, R0, R91, PT ;  /* 0x0000005b0000720c */ /* 0x000fe20003fa4070 */
[----:B------:R-:W-:-:S04]  /*22f0*/  IMAD.HI.U32 R10, R7, R95, RZ ;  /* 0x0000005f070a7227 */ /* 0x000fc800078e00ff */
[----:B------:R-:W-:Y:S02]  /*2300*/  IMAD.MOV R8, RZ, RZ, -R8 ;  /* 0x000000ffff087224 */ /* 0x000fe400078e0a08 */
[----:B------:R-:W-:Y:S02]  /*2310*/  IMAD.MOV R10, RZ, RZ, -R10 ;  /* 0x000000ffff0a7224 */ /* 0x000fe400078e0a0a */
[----:B------:R-:W-:Y:S02]  /*2320*/  IMAD R93, R0, R8, R93 ;  /* 0x00000008005d7224 */ /* 0x000fe400078e025d */
[----:B------:R-:W-:Y:S01]  /*2330*/  @!P1 IMAD.MOV R83, RZ, RZ, -R83 ;  /* 0x000000ffff539224 */ /* 0x000fe200078e0a53 */
[----:B------:R-:W-:Y:S01]  /*2340*/  ISETP.GE.AND P1, PT, R12, RZ, PT ;  /* 0x000000ff0c00720c */ /* 0x000fe20003f26270 */
[----:B------:R-:W-:Y:S01]  /*2350*/  IMAD R95, R0, R10, R95 ;  /* 0x0000000a005f7224 */ /* 0x000fe200078e025f */
[----:B------:R-:W-:Y:S01]  /*2360*/  LOP3.LUT R12, R6, 0x94, RZ, 0xfc, !PT ;  /* 0x00000094060c7812 */ /* 0x000fe200078efcff */
[--C-:B------:R-:W-:Y:S01]  /*2370*/  @!P6 IMAD.IADD R87, R87, 0x1, -R0.reuse ;  /* 0x000000015757e824 */ /* 0x100fe200078e0a00 */
[C---:B------:R-:W-:Y:S01]  /*2380*/  ISETP.GT.U32.AND P6, PT, R0.reuse, R93, PT ;  /* 0x0000005d0000720c */ /* 0x040fe20003fc4070 */
[----:B------:R-:W-:Y:S01]  /*2390*/  @!P5 IMAD.IADD R91, R91, 0x1, -R0 ;  /* 0x000000015b5bd824 */ /* 0x000fe200078e0a00 */
[C---:B------:R-:W-:Y:S01]  /*23a0*/  ISETP.GT.U32.AND P5, PT, R0.reuse, R95, PT ;  /* 0x0000005f0000720c */ /* 0x040fe20003fa4070 */
[----:B------:R-:W-:Y:S01]  /*23b0*/  @!P4 IMAD.MOV R85, RZ, RZ, -R85 ;  /* 0x000000ffff55c224 */ /* 0x000fe200078e0a55 */
[----:B------:R-:W-:Y:S01]  /*23c0*/  IABS R97, R12 ;  /* 0x0000000c00617213 */ /* 0x000fe20000000000 */
[----:B------:R-:W-:Y:S01]  /*23d0*/  @!P0 IMAD.MOV R87, RZ, RZ, -R87 ;  /* 0x000000ffff578224 */ /* 0x000fe200078e0a57 */
[----:B------:R-:W-:Y:S01]  /*23e0*/  ISETP.GT.U32.AND P4, PT, R0, R89, PT ;  /* 0x000000590000720c */ /* 0x000fe20003f84070 */
[----:B------:R-:W-:-:S04]  /*23f0*/  IMAD.HI.U32 R10, R7, R107, RZ ;  /* 0x0000006b070a7227 */ /* 0x000fc800078e00ff */
[----:B------:R-:W-:-:S04]  /*2400*/  IMAD.HI.U32 R8, R7, R97, RZ ;  /* 0x0000006107087227 */ /* 0x000fc800078e00ff */
[----:B------:R-:W-:Y:S02]  /*2410*/  @!P6 IMAD.IADD R93, R93, 0x1, -R0 ;  /* 0x000000015d5de824 */ /* 0x000fe400078e0a00 */
[----:B------:R-:W-:Y:S02]  /*2420*/  IMAD.MOV R8, RZ, RZ, -R8 ;  /* 0x000000ffff087224 */ /* 0x000fe400078e0a08 */
[----:B------:R-:W-:Y:S01]  /*2430*/  @!P5 IMAD.IADD R95, R95, 0x1, -R0 ;  /* 0x000000015f5fd824 */ /* 0x000fe200078e0a00 */
[C---:B------:R-:W-:Y:S01]  /*2440*/  ISETP.GT.U32.AND P5, PT, R0.reuse, R93, PT ;  /* 0x0000005d0000720c */ /* 0x040fe20003fa4070 */
[C---:B------:R-:W-:Y:S02]  /*2450*/  IMAD R97, R0.reuse, R8, R97 ;  /* 0x0000000800617224 */ /* 0x040fe400078e0261 */
[----:B------:R-:W-:Y:S01]  /*2460*/  IMAD.HI.U32 R8, R7, R99, RZ ;  /* 0x0000006307087227 */ /* 0x000fe200078e00ff */
[----:B------:R-:W-:-:S03]  /*2470*/  ISETP.GT.U32.AND P0, PT, R0, R95, PT ;  /* 0x0000005f0000720c */ /* 0x000fc60003f04070 */
[----:B------:R-:W-:Y:S01]  /*2480*/  @!P4 IMAD.IADD R89, R89, 0x1, -R0 ;  /* 0x000000015959c824 */ /* 0x000fe200078e0a00 */
[C---:B------:R-:W-:Y:S01]  /*2490*/  ISETP.GT.U32.AND P4, PT, R0.reuse, R91, PT ;  /* 0x0000005b0000720c */ /* 0x040fe20003f84070 */
[----:B------:R-:W-:Y:S02]  /*24a0*/  IMAD.MOV R8, RZ, RZ, -R8 ;  /* 0x000000ffff087224 */ /* 0x000fe400078e0a08 */
[----:B------:R-:W-:Y:S01]  /*24b0*/  IMAD.MOV R10, RZ, RZ, -R10 ;  /* 0x000000ffff0a7224 */ /* 0x000fe200078e0a0a */
[C---:B------:R-:W-:Y:S01]  /*24c0*/  ISETP.GT.U32.AND P6, PT, R0.reuse, R89, PT ;  /* 0x000000590000720c */ /* 0x040fe20003fc4070 */
[C---:B------:R-:W-:Y:S02]  /*24d0*/  IMAD R99, R0.reuse, R8, R99 ;  /* 0x0000000800637224 */ /* 0x040fe400078e0263 */
[----:B------:R-:W-:Y:S02]  /*24e0*/  @!P5 IMAD.IADD R93, R93, 0x1, -R0 ;  /* 0x000000015d5dd824 */ /* 0x000fe400078e0a00 */
[----:B------:R-:W-:Y:S01]  /*24f0*/  IMAD.HI.U32 R8, R7, R101, RZ ;  /* 0x0000006507087227 */ /* 0x000fe200078e00ff */
[----:B------:R-:W-:-:S03]  /*2500*/  ISETP.GT.U32.AND P5, PT, R0, R99, PT ;  /* 0x000000630000720c */ /* 0x000fc60003fa4070 */
[----:B------:R-:W-:Y:S02]  /*2510*/  IMAD.MOV R8, RZ, RZ, -R8 ;  /* 0x000000ffff087224 */ /* 0x000fe400078e0a08 */
[--C-:B------:R-:W-:Y:S01]  /*2520*/  @!P4 IMAD.IADD R91, R91, 0x1, -R0.reuse ;  /* 0x000000015b5bc824 */ /* 0x100fe200078e0a00 */
[----:B------:R-:W-:Y:S01]  /*2530*/  ISETP.GT.U32.AND P4, PT, R0, R97, PT ;  /* 0x000000610000720c */ /* 0x000fe20003f84070 */
[--C-:B------:R-:W-:Y:S01]  /*2540*/  @!P6 IMAD.IADD R89, R89, 0x1, -R0.reuse ;  /* 0x000000015959e824 */ /* 0x100fe200078e0a00 */
[----:B------:R-:W-:Y:S01]  /*2550*/  ISETP.GE.AND P6, PT, R14, RZ, PT ;  /* 0x000000ff0e00720c */ /* 0x000fe20003fc6270 */
[----:B------:R-:W-:Y:S01]  /*2560*/  IMAD R101, R0, R8, R101 ;  /* 0x0000000800657224 */ /* 0x000fe200078e0265 */
[----:B------:R-:W-:Y:S01]  /*2570*/  LOP3.LUT R14, R6, 0xa4, RZ, 0xfc, !PT ;  /* 0x000000a4060e7812 */ /* 0x000fe200078efcff */
[--C-:B------:R-:W-:Y:S01]  /*2580*/  @!P0 IMAD.IADD R95, R95, 0x1, -R0.reuse ;  /* 0x000000015f5f8824 */ /* 0x100fe200078e0a00 */
[----:B------:R-:W-:Y:S01]  /*2590*/  ISETP.GE.AND P0, PT, R12, RZ, PT ;  /* 0x000000ff0c00720c */ /* 0x000fe20003f06270 */
[----:B------:R-:W-:Y:S01]  /*25a0*/  @!P5 IMAD.IADD R99, R99, 0x1, -R0 ;  /* 0x000000016363d824 */ /* 0x000fe200078e0a00 */
[----:B------:R-:W-:Y:S01]  /*25b0*/  IABS R105, R14 ;  /* 0x0000000e00697213 */ /* 0x000fe20000000000 */
[----:B------:R-:W-:Y:S01]  /*25c0*/  IMAD R107, R0, R10, R107 ;  /* 0x0000000a006b7224 */ /* 0x000fe200078e026b */
[----:B------:R-:W-:Y:S01]  /*25d0*/  LOP3.LUT R12, R6, 0xa8, RZ, 0xfc, !PT ;  /* 0x000000a8060c7812 */ /* 0x000fe200078efcff */
[----:B------:R-:W-:Y:S01]  /*25e0*/  @!P2 IMAD.MOV R91, RZ, RZ, -R91 ;  /* 0x000000ffff5ba224 */ /* 0x000fe200078e0a5b */
[----:B------:R-:W-:Y:S01]  /*25f0*/  ISETP.GT.U32.AND P5, PT, R0, R99, PT ;  /* 0x000000630000720c */ /* 0x000fe20003fa4070 */
[----:B------:R-:W-:Y:S01]  /*2600*/  IMAD.HI.U32 R8, R7, R105, RZ ;  /* 0x0000006907087227 */ /* 0x000fe200078e00ff */
[----:B------:R-:W-:-:S03]  /*2610*/  IABS R103, R12 ;  /* 0x0000000c00677213 */ /* 0x000fc60000000000 */
[----:B------:R-:W-:Y:S02]  /*2620*/  IMAD.MOV R8, RZ, RZ, -R8 ;  /* 0x000000ffff087224 */ /* 0x000fe400078e0a08 */
        /* <DEDUP_REMOVED lines=8> */
[----:B------:R-:W-:Y:S01]  /*26b0*/  IMAD.HI.U32 R8, R7, R103, RZ ;  /* 0x0000006707087227 */ /* 0x000fe200078e00ff */
[----:B------:R-:W-:-:S02]  /*26c0*/  ISETP.GT.U32.AND P6, PT, R0, R107, PT ;  /* 0x0000006b0000720c */ /* 0x000fc40003fc4070 */
[----:B------:R-:W-:Y:S01]  /*26d0*/  IABS R109, R15 ;  /* 0x0000000f006d7213 */ /* 0x000fe20000000000 */
[----:B------:R-:W-:Y:S01]  /*26e0*/  @!P3 IMAD.MOV R89, RZ, RZ, -R89 ;  /* 0x000000ffff59b224 */ /* 0x000fe200078e0a59 */
[----:B------:R-:W-:Y:S01]  /*26f0*/  ISETP.GT.U32.AND P3, PT, R0, R101, PT ;  /* 0x000000650000720c */ /* 0x000fe20003f64070 */
[----:B------:R-:W-:Y:S02]  /*2700*/  IMAD.MOV R10, RZ, RZ, -R8 ;  /* 0x000000ffff0a7224 */ /* 0x000fe400078e0a08 */
[----:B------:R-:W-:-:S04]  /*2710*/  IMAD.HI.U32 R8, R7, R109, RZ ;  /* 0x0000006d07087227 */ /* 0x000fc800078e00ff */
[--C-:B------:R-:W-:Y:S02]  /*2720*/  @!P5 IMAD.IADD R105, R105, 0x1, -R0.reuse ;  /* 0x000000016969d824 */ /* 0x100fe400078e0a00 */
[--C-:B------:R-:W-:Y:S01]  /*2730*/  @!P2 IMAD.IADD R97, R97, 0x1, -R0.reuse ;  /* 0x000000016161a824 */ /* 0x100fe200078e0a00 */
[----:B------:R-:W-:Y:S01]  /*2740*/  ISETP.GE.AND P2, PT, R18, RZ, PT ;  /* 0x000000ff1200720c */ /* 0x000fe20003f46270 */
[----:B------:R-:W-:Y:S01]  /*2750*/  @!P6 IMAD.IADD R107, R107, 0x1, -R0 ;  /* 0x000000016b6be824 */ /* 0x000fe200078e0a00 */
[----:B------:R-:W-:Y:S01]  /*2760*/  ISETP.GT.U32.AND P5, PT, R0, R105, PT ;  /* 0x000000690000720c */ /* 0x000fe20003fa4070 */
[----:B------:R-:W-:Y:S01]  /*2770*/  IMAD.MOV R8, RZ, RZ, -R8 ;  /* 0x000000ffff087224 */ /* 0x000fe200078e0a08 */
[----:B------:R-:W-:Y:S01]  /*2780*/  LOP3.LUT R18, R6, 0x110, RZ, 0xfc, !PT ;  /* 0x0000011006127812 */ /* 0x000fe200078efcff */
[----:B------:R-:W-:Y:S01]  /*2790*/  @!P0 IMAD.MOV R97, RZ, RZ, -R97 ;  /* 0x000000ffff618224 */ /* 0x000fe200078e0a61 */
[C---:B------:R-:W-:Y:S01]  /*27a0*/  ISETP.GT.U32.AND P0, PT, R0.reuse, R107, PT ;  /* 0x0000006b0000720c */ /* 0x040fe20003f04070 */
[----:B------:R-:W-:Y:S01]  /*27b0*/  IMAD R109, R0, R8, R109 ;  /* 0x00000008006d7224 */ /* 0x000fe200078e026d */
[----:B------:R-:W-:Y:S01]  /*27c0*/  IABS R157, R18 ;  /* 0x00000012009d7213 */ /* 0x000fe20000000000 */
[--C-:B------:R-:W-:Y:S01]  /*27d0*/  @!P3 IMAD.IADD R101, R101, 0x1, -R0.reuse ;  /* 0x000000016565b824 */ /* 0x100fe200078e0a00 */
[----:B------:R-:W-:Y:S01]  /*27e0*/  ISETP.GE.AND P3, PT, R14, RZ, PT ;  /* 0x000000ff0e00720c */ /* 0x000fe20003f66270 */
[----:B------:R-:W-:Y:S01]  /*27f0*/  @!P1 IMAD.MOV R93, RZ, RZ, -R93 ;  /* 0x000000ffff5d9224 */ /* 0x000fe200078e0a5d */
[----:B------:R-:W-:Y:S01]  /*2800*/  LOP3.LUT R14, R6, 0xb0, RZ, 0xfc, !PT ;  /* 0x000000b0060e7812 */ /* 0x000fe200078efcff */
[C---:B------:R-:W-:Y:S01]  /*2810*/  IMAD R103, R0.reuse, R10, R103 ;  /* 0x0000000a00677224 */ /* 0x040fe200078e0267 */
[C---:B------:R-:W-:Y:S01]  /*2820*/  ISETP.GT.U32.AND P6, PT, R0.reuse, R101, PT ;  /* 0x000000650000720c */ /* 0x040fe20003fc4070 */
[--C-:B------:R-:W-:Y:S01]  /*2830*/  @!P5 IMAD.IADD R105, R105, 0x1, -R0.reuse ;  /* 0x000000016969d824 */ /* 0x100fe200078e0a00 */
[----:B------:R-:W-:Y:S01]  /*2840*/  ISETP.GT.U32.AND P5, PT, R0, R109, PT ;  /* 0x0000006d0000720c */ /* 0x000fe20003fa4070 */
[----:B------:R-:W-:Y:S01]  /*2850*/  @!P4 IMAD.MOV R99, RZ, RZ, -R99 ;  /* 0x000000ffff63c224 */ /* 0x000fe200078e0a63 */
[----:B------:R-:W-:Y:S01]  /*2860*/  ISETP.GE.AND P1, PT, R16, RZ, PT ;  /* 0x000000ff1000720c */ /* 0x000fe20003f26270 */
[----:B------:R-:W-:Y:S01]  /*2870*/  @!P0 IMAD.IADD R107, R107, 0x1, -R0 ;  /* 0x000000016b6b8824 */ /* 0x000fe200078e0a00 */
[----:B------:R-:W-:-:S02]  /*2880*/  IABS R111, R14 ;  /* 0x0000000e006f7213 */ /* 0x000fc40000000000 */
[----:B------:R-:W-:Y:S01]  /*2890*/  LOP3.LUT R16, R6, 0xb4, RZ, 0xfc, !PT ;  /* 0x000000b406107812 */ /* 0x000fe200078efcff */
[----:B------:R-:W-:Y:S01]  /*28a0*/  @!P3 IMAD.MOV R105, RZ, RZ, -R105 ;  /* 0x000000ffff69b224 */ /* 0x000fe200078e0a69 */
[----:B------:R-:W-:Y:S01]  /*28b0*/  ISETP.GE.AND P0, PT, R12, RZ, PT ;  /* 0x000000ff0c00720c */ /* 0x000fe20003f06270 */
[----:B------:R-:W-:Y:S01]  /*28c0*/  IMAD.HI.U32 R8, R7, R111, RZ ;  /* 0x0000006f07087227 */ /* 0x000fe200078e00ff */
[----:B------:R-:W-:Y:S02]  /*28d0*/  IABS R113, R16 ;  /* 0x0000001000717213 */ /* 0x000fe40000000000 */
[----:B------:R-:W-:Y:S01]  /*28e0*/  LOP3.LUT R12, R6, 0xb8, RZ, 0xfc, !PT ;  /* 0x000000b8060c7812 */ /* 0x000fe200078efcff */
[----:B------:R-:W-:Y:S02]  /*28f0*/  @!P5 IMAD.IADD R109, R109, 0x1, -R0 ;  /* 0x000000016d6dd824 */ /* 0x000fe400078e0a00 */
[----:B------:R-:W-:Y:S01]  /*2900*/  IMAD.MOV R8, RZ, RZ, -R8 ;  /* 0x000000ffff087224 */ /* 0x000fe200078e0a08 */
[----:B------:R-:W-:Y:S01]  /*2910*/  IABS R115, R12 ;  /* 0x0000000c00737213 */ /* 0x000fe20000000000 */
[----:B------:R-:W-:Y:S01]  /*2920*/  IMAD.HI.U32 R10, R7, R113, RZ ;  /* 0x00000071070a7227 */ /* 0x000fe200078e00ff */
[----:B------:R-:W-:-:S03]  /*2930*/  ISETP.GT.U32.AND P5, PT, R0, R109, PT ;  /* 0x0000006d0000720c */ /* 0x000fc60003fa4070 */
[----:B------:R-:W-:Y:S01]  /*2940*/  @!P6 IMAD.IADD R101, R101, 0x1, -R0 ;  /* 0x000000016565e824 */ /* 0x000fe200078e0a00 */
[C---:B------:R-:W-:Y:S01]  /*2950*/  ISETP.GT.U32.AND P6, PT, R0.reuse, R103, PT ;  /* 0x000000670000720c */ /* 0x040fe20003fc4070 */
[----:B------:R-:W-:Y:S02]  /*2960*/  IMAD R111, R0, R8, R111 ;  /* 0x00000008006f7224 */ /* 0x000fe400078e026f */
[----:B------:R-:W-:Y:S02]  /*2970*/  IMAD.MOV R10, RZ, RZ, -R10 ;  /* 0x000000ffff0a7224 */ /* 0x000fe400078e0a0a */
[----:B------:R-:W-:-:S04]  /*2980*/  IMAD.HI.U32 R8, R7, R115, RZ ;  /* 0x0000007307087227 */ /* 0x000fc800078e00ff */
[----:B------:R-:W-:Y:S01]  /*2990*/  IMAD R113, R0, R10, R113 ;  /* 0x0000000a00717224 */ /* 0x000fe200078e0271 */
[----:B------:R-:W-:Y:S01]  /*29a0*/  LOP3.LUT R10, R6, 0xc0, RZ, 0xfc, !PT ;  /* 0x000000c0060a7812 */ /* 0x000fe200078efcff */
[----:B------:R-:W-:Y:S02]  /*29b0*/  IMAD.MOV R8, RZ, RZ, -R8 ;  /* 0x000000ffff087224 */ /* 0x000fe400078e0a08 */
[----:B------:R-:W-:Y:S01]  /*29c0*/  @!P1 IMAD.MOV R101, RZ, RZ, -R101 ;  /* 0x000000ffff659224 */ /* 0x000fe200078e0a65 */
[C---:B------:R-:W-:Y:S01]  /*29d0*/  ISETP.GT.U32.AND P1, PT, R0.reuse, R111, PT ;  /* 0x0000006f0000720c */ /* 0x040fe20003f24070 */
[C---:B------:R-:W-:Y:S01]  /*29e0*/  IMAD R115, R0.reuse, R8, R115 ;  /* 0x0000000800737224 */ /* 0x040fe200078e0273 */
[C---:B------:R-:W-:Y:S01]  /*29f0*/  ISETP.GT.U32.AND P3, PT, R0.reuse, R113, PT ;  /* 0x000000710000720c */ /* 0x040fe20003f64070 */
[--C-:B------:R-:W-:Y:S01]  /*2a00*/  @!P6 IMAD.IADD R103, R103, 0x1, -R0.reuse ;  /* 0x000000016767e824 */ /* 0x100fe200078e0a00 */
[----:B------:R-:W-:Y:S01]  /*2a10*/  ISETP.GE.AND P6, PT, R15, RZ, PT ;  /* 0x000000ff0f00720c */ /* 0x000fe20003fc6270 */
[----:B------:R-:W-:Y:S01]  /*2a20*/  @!P5 IMAD.IADD R109, R109, 0x1, -R0 ;  /* 0x000000016d6dd824 */ /* 0x000fe200078e0a00 */
[----:B------:R-:W-:Y:S01]  /*2a30*/  ISETP.GT.U32.AND P5, PT, R0, R115, PT ;  /* 0x000000730000720c */ /* 0x000fe20003fa4070 */
[----:B------:R-:W-:Y:S01]  /*2a40*/  @!P2 IMAD.MOV R107, RZ, RZ, -R107 ;  /* 0x000000ffff6ba224 */ /* 0x000fe200078e0a6b */
[----:B------:R-:W-:-:S02]  /*2a50*/  LOP3.LUT R15, R6, 0xbc, RZ, 0xfc, !PT ;  /* 0x000000bc060f7812 */ /* 0x000fc400078efcff */
[----:B------:R-:W-:Y:S02]  /*2a60*/  ISETP.GT.U32.AND P4, PT, R0, R103, PT ;  /* 0x000000670000720c */ /* 0x000fe40003f84070 */
[----:B------:R-:W-:Y:S01]  /*2a70*/  IABS R117, R15 ;  /* 0x0000000f00757213 */ /* 0x000fe20000000000 */
[--C-:B------:R-:W-:Y:S01]  /*2a80*/  @!P1 IMAD.IADD R111, R111, 0x1, -R0.reuse ;  /* 0x000000016f6f9824 */ /* 0x100fe200078e0a00 */
[----:B------:R-:W-:Y:S01]  /*2a90*/  IABS R119, R10 ;  /* 0x0000000a00777213 */ /* 0x000fe20000000000 */
[--C-:B------:R-:W-:Y:S01]  /*2aa0*/  @!P3 IMAD.IADD R113, R113, 0x1, -R0.reuse ;  /* 0x000000017171b824 */ /* 0x100fe200078e0a00 */
[----:B------:R-:W-:Y:S01]  /*2ab0*/  ISETP.GE.AND P1, PT, R12, RZ, PT ;  /* 0x000000ff0c00720c */ /* 0x000fe20003f26270 */
[----:B------:R-:W-:Y:S01]  /*2ac0*/  IMAD.HI.U32 R8, R7, R117, RZ ;  /* 0x0000007507087227 */ /* 0x000fe200078e00ff */
[----:B------:R-:W-:Y:S02]  /*2ad0*/  ISETP.GT.U32.AND P3, PT, R0, R111, PT ;  /* 0x0000006f0000720c */ /* 0x000fe40003f64070 */
[----:B------:R-:W-:Y:S01]  /*2ae0*/  ISETP.GE.AND P2, PT, R14, RZ, PT ;  /* 0x000000ff0e00720c */ /* 0x000fe20003f46270 */
[----:B------:R-:W-:Y:S01]  /*2af0*/  @!P5 IMAD.IADD R115, R115, 0x1, -R0 ;  /* 0x000000017373d824 */ /* 0x000fe200078e0a00 */
[C---:B------:R-:W-:Y:S01]  /*2b00*/  LOP3.LUT R12, R6.reuse, 0xc4, RZ, 0xfc, !PT ;  /* 0x000000c4060c7812 */ /* 0x040fe200078efcff */
[----:B------:R-:W-:Y:S01]  /*2b10*/  IMAD.MOV R8, RZ, RZ, -R8 ;  /* 0x000000ffff087224 */ /* 0x000fe200078e0a08 */
[----:B------:R-:W-:Y:S01]  /*2b20*/  LOP3.LUT R14, R6, 0xc8, RZ, 0xfc, !PT ;  /* 0x000000c8060e7812 */ /* 0x000fe200078efcff */
[----:B------:R-:W-:Y:S01]  /*2b30*/  @!P4 IMAD.IADD R103, R103, 0x1, -R0 ;  /* 0x000000016767c824 */ /* 0x000fe200078e0a00 */
[C---:B------:R-:W-:Y:S01]  /*2b40*/  ISETP.GT.U32.AND P5, PT, R0.reuse, R115, PT ;  /* 0x000000730000720c */ /* 0x040fe20003fa4070 */
[----:B------:R-:W-:Y:S01]  /*2b50*/  IMAD R117, R0, R8, R117 ;  /* 0x0000000800757224 */ /* 0x000fe200078e0275 */
[----:B------:R-:W-:Y:S01]  /*2b60*/  IABS R121, R12 ;  /* 0x0000000c00797213 */ /* 0x000fe20000000000 */
[----:B------:R-:W-:Y:S01]  /*2b70*/  IMAD.HI.U32 R8, R7, R119, RZ ;  /* 0x0000007707087227 */ /* 0x000fe200078e00ff */
[----:B------:R-:W-:-:S02]  /*2b80*/  ISETP.GE.AND P4, PT, R16, RZ, PT ;  /* 0x000000ff1000720c */ /* 0x000fc40003f86270 */
[----:B------:R-:W-:Y:S01]  /*2b90*/  IABS R123, R14 ;  /* 0x0000000e007b7213 */ /* 0x000fe20000000000 */
[----:B------:R-:W-:Y:S01]  /*2ba0*/  IMAD.MOV R8, RZ, RZ, -R8 ;  /* 0x000000ffff087224 */ /* 0x000fe200078e0a08 */
[----:B------:R-:W-:Y:S01]  /*2bb0*/  LOP3.LUT R16, R6, 0xe8, RZ, 0xfc, !PT ;  /* 0x000000e806107812 */ /* 0x000fe200078efcff */
[--C-:B------:R-:W-:Y:S01]  /*2bc0*/  @!P3 IMAD.IADD R111, R111, 0x1, -R0.reuse ;  /* 0x000000016f6fb824 */ /* 0x100fe200078e0a00 */
[C---:B------:R-:W-:Y:S01]  /*2bd0*/  ISETP.GT.U32.AND P3, PT, R0.reuse, R117, PT ;  /* 0x000000750000720c */ /* 0x040fe20003f64070 */
[C---:B------:R-:W-:Y:S01]  /*2be0*/  IMAD R119, R0.reuse, R8, R119 ;  /* 0x0000000800777224 */ /* 0x040fe200078e0277 */
[----:B------:R-:W-:Y:S01]  /*2bf0*/  IABS R139, R16 ;  /* 0x00000010008b7213 */ /* 0x000fe20000000000 */
[----:B------:R-:W-:Y:S01]  /*2c00*/  @!P0 IMAD.MOV R103, RZ, RZ, -R103 ;  /* 0x000000ffff678224 */ /* 0x000fe200078e0a67 */
[C---:B------:R-:W-:Y:S01]  /*2c10*/  ISETP.GT.U32.AND P0, PT, R0.reuse, R113, PT ;  /* 0x000000710000720c */ /* 0x040fe20003f04070 */
[----:B------:R-:W-:Y:S01]  /*2c20*/  @!P5 IMAD.IADD R115, R115, 0x1, -R0 ;  /* 0x000000017373d824 */ /* 0x000fe200078e0a00 */
[----:B------:R-:W-:Y:S01]  /*2c30*/  ISETP.GT.U32.AND P5, PT, R0, R119, PT ;  /* 0x000000770000720c */ /* 0x000fe20003fa4070 */
[----:B------:R-:W-:Y:S01]  /*2c40*/  @!P6 IMAD.MOV R109, RZ, RZ, -R109 ;  /* 0x000000ffff6de224 */ /* 0x000fe200078e0a6d */
[----:B------:R-:W-:Y:S01]  /*2c50*/  ISETP.GE.AND P6, PT, R15, RZ, PT ;  /* 0x000000ff0f00720c */ /* 0x000fe20003fc6270 */
[----:B------:R-:W-:Y:S01]  /*2c60*/  IMAD.HI.U32 R8, R7, R121, RZ ;  /* 0x0000007907087227 */ /* 0x000fe200078e00ff */
[----:B------:R-:W-:-:S03]  /*2c70*/  LOP3.LUT R15, R6, 0xcc, RZ, 0xfc, !PT ;  /* 0x000000cc060f7812 */ /* 0x000fc600078efcff */
[----:B------:R-:W-:Y:S01]  /*2c80*/  @!P3 IMAD.IADD R117, R117, 0x1, -R0 ;  /* 0x000000017575b824 */ /* 0x000fe200078e0a00 */
[----:B------:R-:W-:Y:S01]  /*2c90*/  IABS R125, R15 ;  /* 0x0000000f007d7213 */ /* 0x000fe20000000000 */
[----:B------:R-:W-:Y:S01]  /*2ca0*/  IMAD.MOV R8, RZ, RZ, -R8 ;  /* 0x000000ffff087224 */ /* 0x000fe200078e0a08 */
[----:B------:R-:W-:Y:S01]  /*2cb0*/  ISETP.GE.AND P3, PT, R12, RZ, PT ;  /* 0x000000ff0c00720c */ /* 0x000fe20003f66270 */
[----:B------:R-:W-:Y:S01]  /*2cc0*/  @!P2 IMAD.MOV R111, RZ, RZ, -R111 ;  /* 0x000000ffff6fa224 */ /* 0x000fe200078e0a6f */
[----:B------:R-:W-:Y:S01]  /*2cd0*/  ISETP.GT.U32.AND P2, PT, R0, R117, PT ;  /* 0x000000750000720c */ /* 0x000fe20003f44070 */
[--C-:B------:R-:W-:Y:S01]  /*2ce0*/  @!P0 IMAD.IADD R113, R113, 0x1, -R0.reuse ;  /* 0x0000000171718824 */ /* 0x100fe200078e0a00 */
[----:B------:R-:W-:Y:S01]  /*2cf0*/  ISETP.GE.AND P0, PT, R10, RZ, PT ;  /* 0x000000ff0a00720c */ /* 0x000fe20003f06270 */
[----:B------:R-:W-:Y:S01]  /*2d00*/  IMAD R121, R0, R8, R121 ;  /* 0x0000000800797224 */ /* 0x000fe200078e0279 */
[----:B------:R-:W-:Y:S01]  /*2d10*/  LOP3.LUT R12, R6, 0xd0, RZ, 0xfc, !PT ;  /* 0x000000d0060c7812 */ /* 0x000fe200078efcff */
[----:B------:R-:W-:-:S02]  /*2d20*/  @!P5 IMAD.IADD R119, R119, 0x1, -R0 ;  /* 0x000000017777d824 */ /* 0x000fc400078e0a00 */
[C---:B------:R-:W-:Y:S01]  /*2d30*/  IMAD.HI.U32 R10, R7.reuse, R125, RZ ;  /* 0x0000007d070a7227 */ /* 0x040fe200078e00ff */
[----:B------:R-:W-:Y:S02]  /*2d40*/  IABS R127, R12 ;  /* 0x0000000c007f7213 */ /* 0x000fe40000000000 */
[C---:B------:R-:W-:Y:S01]  /*2d50*/  ISETP.GT.U32.AND P5, PT, R0.reuse, R119, PT ;  /* 0x000000770000720c */ /* 0x040fe20003fa4070 */
[----:B------:R-:W-:Y:S01]  /*2d60*/  @!P4 IMAD.MOV R113, RZ, RZ, -R113 ;  /* 0x000000ffff71c224 */ /* 0x000fe200078e0a71 */
[----:B------:R-:W-:Y:S01]  /*2d70*/  ISETP.GT.U32.AND P4, PT, R0, R121, PT ;  /* 0x000000790000720c */ /* 0x000fe20003f84070 */
[----:B------:R-:W-:-:S04]  /*2d80*/  IMAD.HI.U32 R8, R7, R123, RZ ;  /* 0x0000007b07087227 */ /* 0x000fc800078e00ff */
[----:B------:R-:W-:Y:S02]  /*2d90*/  IMAD.MOV R10, RZ, RZ, -R10 ;  /* 0x000000ffff0a7224 */ /* 0x000fe400078e0a0a */
[----:B------:R-:W-:Y:S02]  /*2da0*/  IMAD.MOV R8, RZ, RZ, -R8 ;  /* 0x000000ffff087224 */ /* 0x000fe400078e0a08 */
[--C-:B------:R-:W-:Y:S01]  /*2db0*/  @!P2 IMAD.IADD R117, R117, 0x1, -R0.reuse ;  /* 0x000000017575a824 */ /* 0x100fe200078e0a00 */
[----:B------:R-:W-:Y:S01]  /*2dc0*/  ISETP.GE.AND P2, PT, R15, RZ, PT ;  /* 0x000000ff0f00720c */ /* 0x000fe20003f46270 */
[----:B------:R-:W-:Y:S01]  /*2dd0*/  IMAD R125, R0, R10, R125 ;  /* 0x0000000a007d7224 */ /* 0x000fe200078e027d */
[----:B------:R-:W-:Y:S01]  /*2de0*/  LOP3.LUT R10, R6, 0xd4, RZ, 0xfc, !PT ;  /* 0x000000d4060a7812 */ /* 0x000fe200078efcff */
[----:B------:R-:W-:Y:S01]  /*2df0*/  IMAD R123, R0, R8, R123 ;  /* 0x00000008007b7224 */ /* 0x000fe200078e027b */
[----:B------:R-:W-:Y:S01]  /*2e00*/  LOP3.LUT R15, R6, 0xe4, RZ, 0xfc, !PT ;  /* 0x000000e4060f7812 */ /* 0x000fe200078efcff */
[----:B------:R-:W-:Y:S01]  /*2e10*/  @!P6 IMAD.MOV R117, RZ, RZ, -R117 ;  /* 0x000000ffff75e224 */ /* 0x000fe200078e0a75 */
[C---:B------:R-:W-:Y:S01]  /*2e20*/  ISETP.GT.U32.AND P6, PT, R0.reuse, R125, PT ;  /* 0x0000007d0000720c */ /* 0x040fe20003fc4070 */
[--C-:B------:R-:W-:Y:S01]  /*2e30*/  @!P5 IMAD.IADD R119, R119, 0x1, -R0.reuse ;  /* 0x000000017777d824 */ /* 0x100fe200078e0a00 */
[----:B------:R-:W-:Y:S01]  /*2e40*/  ISETP.GT.U32.AND P5, PT, R0, R123, PT ;  /* 0x0000007b0000720c */ /* 0x000fe20003fa4070 */
[----:B------:R-:W-:Y:S01]  /*2e50*/  @!P4 IMAD.IADD R121, R121, 0x1, -R0 ;  /* 0x000000017979c824 */ /* 0x000fe200078e0a00 */
[----:B------:R-:W-:Y:S01]  /*2e60*/  IABS R131, R10 ;  /* 0x0000000a00837213 */ /* 0x000fe20000000000 */
[----:B------:R-:W-:Y:S01]  /*2e70*/  @!P1 IMAD.MOV R115, RZ, RZ, -R115 ;  /* 0x000000ffff739224 */ /* 0x000fe200078e0a73 */
[----:B------:R-:W-:Y:S01]  /*2e80*/  ISETP.GE.AND P1, PT, R14, RZ, PT ;  /* 0x000000ff0e00720c */ /* 0x000fe20003f26270 */
[----:B------:R-:W-:Y:S01]  /*2e90*/  IMAD.HI.U32 R8, R7, R127, RZ ;  /* 0x0000007f07087227 */ /* 0x000fe200078e00ff */
[----:B------:R-:W-:-:S02]  /*2ea0*/  ISETP.GT.U32.AND P4, PT, R0, R121, PT ;  /* 0x000000790000720c */ /* 0x000fc40003f84070 */
[----:B------:R-:W-:Y:S01]  /*2eb0*/  LOP3.LUT R14, R6, 0xd8, RZ, 0xfc, !PT ;  /* 0x000000d8060e7812 */ /* 0x000fe200078efcff */
[----:B------:R-:W-:Y:S01]  /*2ec0*/  @!P0 IMAD.MOV R119, RZ, RZ, -R119 ;  /* 0x000000ffff778224 */ /* 0x000fe200078e0a77 */
[----:B------:R-:W-:Y:S01]  /*2ed0*/  ISETP.GE.AND P0, PT, R12, RZ, PT ;  /* 0x000000ff0c00720c */ /* 0x000fe20003f06270 */
[--C-:B------:R-:W-:Y:S01]  /*2ee0*/  @!P6 IMAD.IADD R125, R125, 0x1, -R0.reuse ;  /* 0x000000017d7de824 */ /* 0x100fe200078e0a00 */
[----:B------:R-:W-:Y:S01]  /*2ef0*/  IABS R129, R14 ;  /* 0x0000000e00817213 */ /* 0x000fe20000000000 */
[----:B------:R-:W-:Y:S01]  /*2f00*/  @!P5 IMAD.IADD R123, R123, 0x1, -R0 ;  /* 0x000000017b7bd824 */ /* 0x000fe200078e0a00 */
[----:B------:R-:W-:Y:S01]  /*2f10*/  IABS R137, R15 ;  /* 0x0000000f00897213 */ /* 0x000fe20000000000 */
[----:B------:R-:W-:Y:S01]  /*2f20*/  IMAD.MOV R12, RZ, RZ, -R8 ;  /* 0x000000ffff0c7224 */ /* 0x000fe200078e0a08 */
[C---:B------:R-:W-:Y:S01]  /*2f30*/  ISETP.GT.U32.AND P6, PT, R0.reuse, R125, PT ;  /* 0x0000007d0000720c */ /* 0x040fe20003fc4070 */
[----:B------:R-:W-:Y:S01]  /*2f40*/  IMAD.HI.U32 R8, R7, R131, RZ ;  /* 0x0000008307087227 */ /* 0x000fe200078e00ff */
[----:B------:R-:W-:-:S03]  /*2f50*/  ISETP.GT.U32.AND P5, PT, R0, R123, PT ;  /* 0x0000007b0000720c */ /* 0x000fc60003fa4070 */
[----:B------:R-:W-:Y:S01]  /*2f60*/  @!P4 IMAD.IADD R121, R121, 0x1, -R0 ;  /* 0x000000017979c824 */ /* 0x000fe200078e0a00 */
[----:B------:R-:W-:Y:S01]  /*2f70*/  ISETP.GE.AND P4, PT, R10, RZ, PT ;  /* 0x000000ff0a00720c */ /* 0x000fe20003f86270 */
[----:B------:R-:W-:-:S04]  /*2f80*/  IMAD.HI.U32 R10, R7, R129, RZ ;  /* 0x00000081070a7227 */ /* 0x000fc800078e00ff */
[----:B------:R-:W-:Y:S02]  /*2f90*/  IMAD.MOV R10, RZ, RZ, -R10 ;  /* 0x000000ffff0a7224 */ /* 0x000fe400078e0a0a */
[C---:B------:R-:W-:Y:S02]  /*2fa0*/  IMAD R127, R0.reuse, R12, R127 ;  /* 0x0000000c007f7224 */ /* 0x040fe400078e027f */
[C---:B------:R-:W-:Y:S02]  /*2fb0*/  IMAD R129, R0.reuse, R10, R129 ;  /* 0x0000000a00817224 */ /* 0x040fe400078e0281 */
[--C-:B------:R-:W-:Y:S02]  /*2fc0*/  @!P6 IMAD.IADD R125, R125, 0x1, -R0.reuse ;  /* 0x000000017d7de824 */ /* 0x100fe400078e0a00 */
[----:B------:R-:W-:Y:S01]  /*2fd0*/  @!P5 IMAD.IADD R123, R123, 0x1, -R0 ;  /* 0x000000017b7bd824 */ /* 0x000fe200078e0a00 */
[C---:B------:R-:W-:Y:S01]  /*2fe0*/  ISETP.GT.U32.AND P5, PT, R0.reuse, R127, PT ;  /* 0x0000007f0000720c */ /* 0x040fe20003fa4070 */
[----:B------:R-:W-:Y:S01]  /*2ff0*/  @!P2 IMAD.MOV R125, RZ, RZ, -R125 ;  /* 0x000000ffff7da224 */ /* 0x000fe200078e0a7d */
[----:B------:R-:W-:Y:S01]  /*3000*/  ISETP.GT.U32.AND P2, PT, R0, R129, PT ;  /* 0x000000810000720c */ /* 0x000fe20003f44070 */
[----:B------:R-:W-:-:S02]  /*3010*/  IMAD.MOV R8, RZ, RZ, -R8 ;  /* 0x000000ffff087224 */ /* 0x000fc400078e0a08 */
[----:B------:R-:W-:Y:S01]  /*3020*/  @!P3 IMAD.MOV R121, RZ, RZ, -R121 ;  /* 0x000000ffff79b224 */ /* 0x000fe200078e0a79 */
[----:B------:R-:W-:Y:S01]  /*3030*/  ISETP.GE.AND P3, PT, R14, RZ, PT ;  /* 0x000000ff0e00720c */ /* 0x000fe20003f66270 */
[----:B------:R-:W-:Y:S01]  /*3040*/  IMAD R131, R0, R8, R131 ;  /* 0x0000000800837224 */ /* 0x000fe200078e0283 */
[C---:B------:R-:W-:Y:S01]  /*3050*/  LOP3.LUT R14, R6.reuse, 0xe0, RZ, 0xfc, !PT ;  /* 0x000000e0060e7812 */ /* 0x040fe200078efcff */
[----:B------:R-:W-:Y:S01]  /*3060*/  @!P1 IMAD.MOV R123, RZ, RZ, -R123 ;  /* 0x000000ffff7b9224 */ /* 0x000fe200078e0a7b */
[----:B------:R-:W-:Y:S02]  /*3070*/  LOP3.LUT R8, R6, 0xdc, RZ, 0xfc, !PT ;  /* 0x000000dc06087812 */ /* 0x000fe400078efcff */
[----:B------:R-:W-:Y:S01]  /*3080*/  IABS R135, R14 ;  /* 0x0000000e00877213 */ /* 0x000fe20000000000 */
[--C-:B------:R-:W-:Y:S01]  /*3090*/  @!P5 IMAD.IADD R127, R127, 0x1, -R0.reuse ;  /* 0x000000017f7fd824 */ /* 0x100fe200078e0a00 */
[C---:B------:R-:W-:Y:S01]  /*30a0*/  ISETP.GT.U32.AND P1, PT, R0.reuse, R131, PT ;  /* 0x000000830000720c */ /* 0x040fe20003f24070 */
[----:B------:R-:W-:Y:S01]  /*30b0*/  @!P2 IMAD.IADD R129, R129, 0x1, -R0 ;  /* 0x000000018181a824 */ /* 0x000fe200078e0a00 */
[----:B------:R-:W-:Y:S01]  /*30c0*/  IABS R133, R8 ;  /* 0x0000000800857213 */ /* 0x000fe20000000000 */
[----:B------:R-:W-:Y:S01]  /*30d0*/  IMAD.HI.U32 R10, R7, R135, RZ ;  /* 0x00000087070a7227 */ /* 0x000fe200078e00ff */
[----:B------:R-:W-:-:S02]  /*30e0*/  ISETP.GT.U32.AND P5, PT, R0, R127, PT ;  /* 0x0000007f0000720c */ /* 0x000fc40003fa4070 */
[----:B------:R-:W-:Y:S01]  /*30f0*/  ISETP.GT.U32.AND P2, PT, R0, R129, PT ;  /* 0x000000810000720c */ /* 0x000fe20003f44070 */
[----:B------:R-:W-:Y:S01]  /*3100*/  IMAD.MOV R10, RZ, RZ, -R10 ;  /* 0x000000ffff0a7224 */ /* 0x000fe200078e0a0a */
[----:B------:R-:W-:Y:S01]  /*3110*/  ISETP.GE.AND P6, PT, R8, RZ, PT ;  /* 0x000000ff0800720c */ /* 0x000fe20003fc6270 */
[----:B------:R-:W-:-:S04]  /*3120*/  IMAD.HI.U32 R8, R7, R133, RZ ;  /* 0x0000008507087227 */ /* 0x000fc800078e00ff */
[----:B------:R-:W-:Y:S02]  /*3130*/  IMAD R135, R0, R10, R135 ;  /* 0x0000000a00877224 */ /* 0x000fe400078e0287 */
[----:B------:R-:W-:-:S04]  /*3140*/  IMAD.HI.U32 R10, R7, R139, RZ ;  /* 0x0000008b070a7227 */ /* 0x000fc800078e00ff */
[----:B------:R-:W-:Y:S02]  /*3150*/  @!P1 IMAD.IADD R131, R131, 0x1, -R0 ;  /* 0x0000000183839824 */ /* 0x000fe400078e0a00 */
[----:B------:R-:W-:Y:S02]  /*3160*/  IMAD.MOV R10, RZ, RZ, -R10 ;  /* 0x000000ffff0a7224 */ /* 0x000fe400078e0a0a */
[--C-:B------:R-:W-:Y:S01]  /*3170*/  @!P5 IMAD.IADD R127, R127, 0x1, -R0.reuse ;  /* 0x000000017f7fd824 */ /* 0x100fe200078e0a00 */
[C---:B------:R-:W-:Y:S01]  /*3180*/  ISETP.GT.U32.AND P1, PT, R0.reuse, R131, PT ;  /* 0x000000830000720c */ /* 0x040fe20003f24070 */
[----:B------:R-:W-:Y:S01]  /*3190*/  IMAD R139, R0, R10, R139 ;  /* 0x0000000a008b7224 */ /* 0x000fe200078e028b */
[----:B------:R-:W-:Y:S01]  /*31a0*/  ISETP.GE.AND P5, PT, R14, RZ, PT ;  /* 0x000000ff0e00720c */ /* 0x000fe20003fa6270 */
[----:B------:R-:W-:Y:S01]  /*31b0*/  @!P2 IMAD.IADD R129, R129, 0x1, -R0 ;  /* 0x000000018181a824 */ /* 0x000fe200078e0a00 */
[----:B------:R-:W-:Y:S01]  /*31c0*/  LOP3.LUT R14, R6, 0xf0, RZ, 0xfc, !PT ;  /* 0x000000f0060e7812 */ /* 0x000fe200078efcff */
[----:B------:R-:W-:-:S02]  /*31d0*/  IMAD.MOV R12, RZ, RZ, -R8 ;  /* 0x000000ffff0c7224 */ /* 0x000fc400078e0a08 */
[----:B------:R-:W-:Y:S01]  /*31e0*/  @!P0 IMAD.MOV R127, RZ, RZ, -R127 ;  /* 0x000000ffff7f8224 */ /* 0x000fe200078e0a7f */
[C---:B------:R-:W-:Y:S01]  /*31f0*/  ISETP.GT.U32.AND P0, PT, R0.reuse, R135, PT ;  /* 0x000000870000720c */ /* 0x040fe20003f04070 */
[----:B------:R-:W-:Y:S01]  /*3200*/  @!P3 IMAD.MOV R129, RZ, RZ, -R129 ;  /* 0x000000ffff81b224 */ /* 0x000fe200078e0a81 */
[C---:B------:R-:W-:Y:S01]  /*3210*/  ISETP.GT.U32.AND P3, PT, R0.reuse, R139, PT ;  /* 0x0000008b0000720c */ /* 0x040fe20003f64070 */
[----:B------:R-:W-:Y:S01]  /*3220*/  IMAD R133, R0, R12, R133 ;  /* 0x0000000c00857224 */ /* 0x000fe200078e0285 */
[----:B------:R-:W-:Y:S01]  /*3230*/  LOP3.LUT R12, R6, 0xec, RZ, 0xfc, !PT ;  /* 0x000000ec060c7812 */ /* 0x000fe200078efcff */
[----:B------:R-:W-:Y:S01]  /*3240*/  IMAD.HI.U32 R8, R7, R137, RZ ;  /* 0x0000008907087227 */ /* 0x000fe200078e00ff */
[----:B------:R-:W-:Y:S02]  /*3250*/  IABS R143, R14 ;  /* 0x0000000e008f7213 */ /* 0x000fe40000000000 */
[----:B------:R-:W-:Y:S01]  /*3260*/  IABS R141, R12 ;  /* 0x0000000c008d7213 */ /* 0x000fe20000000000 */
[----:B------:R-:W-:-:S02]  /*3270*/  IMAD.MOV R8, RZ, RZ, -R8 ;  /* 0x000000ffff087224 */ /* 0x000fc400078e0a08 */
[----:B------:R-:W-:Y:S01]  /*3280*/  @!P1 IMAD.IADD R131, R131, 0x1, -R0 ;  /* 0x0000000183839824 */ /* 0x000fe200078e0a00 */
[C---:B------:R-:W-:Y:S01]  /*3290*/  ISETP.GT.U32.AND P1, PT, R0.reuse, R133, PT ;  /* 0x000000850000720c */ /* 0x040fe20003f24070 */
[----:B------:R-:W-:Y:S02]  /*32a0*/  IMAD R137, R0, R8, R137 ;  /* 0x0000000800897224 */ /* 0x000fe400078e0289 */
[----:B------:R-:W-:-:S03]  /*32b0*/  IMAD.HI.U32 R8, R7, R141, RZ ;  /* 0x0000008d07087227 */ /* 0x000fc600078e00ff */
[C---:B------:R-:W-:Y:S01]  /*32c0*/  ISETP.GT.U32.AND P2, PT, R0.reuse, R137, PT ;  /* 0x000000890000720c */ /* 0x040fe20003f44070 */
[--C-:B------:R-:W-:Y:S02]  /*32d0*/  @!P0 IMAD.IADD R135, R135, 0x1, -R0.reuse ;  /* 0x0000000187878824 */ /* 0x100fe400078e0a00 */
[----:B------:R-:W-:Y:S02]  /*32e0*/  @!P3 IMAD.IADD R139, R139, 0x1, -R0 ;  /* 0x000000018b8bb824 */ /* 0x000fe400078e0a00 */
[----:B------:R-:W-:Y:S01]  /*32f0*/  IMAD.MOV R8, RZ, RZ, -R8 ;  /* 0x000000ffff087224 */ /* 0x000fe200078e0a08 */
[C---:B------:R-:W-:Y:S01]  /*3300*/  ISETP.GT.U32.AND P0, PT, R0.reuse, R135, PT ;  /* 0x000000870000720c */ /* 0x040fe20003f04070 */
[----:B------:R-:W-:Y:S01]  /*3310*/  @!P1 IMAD.IADD R133, R133, 0x1, -R0 ;  /* 0x0000000185859824 */ /* 0x000fe200078e0a00 */
[C---:B------:R-:W-:Y:S01]  /*3320*/  ISETP.GT.U32.AND P3, PT, R0.reuse, R139, PT ;  /* 0x0000008b0000720c */ /* 0x040fe20003f64070 */
[C---:B------:R-:W-:Y:S02]  /*3330*/  IMAD R141, R0.reuse, R8, R141 ;  /* 0x00000008008d7224 */ /* 0x040fe400078e028d */
[----:B------:R-:W-:Y:S01]  /*3340*/  IMAD.HI.U32 R8, R7, R143, RZ ;  /* 0x0000008f07087227 */ /* 0x000fe200078e00ff */
[----:B------:R-:W-:-:S03]  /*3350*/  ISETP.GT.U32.AND P1, PT, R0, R133, PT ;  /* 0x000000850000720c */ /* 0x000fc60003f24070 */
[----:B------:R-:W-:Y:S02]  /*3360*/  IMAD.MOV R8, RZ, RZ, -R8 ;  /* 0x000000ffff087224 */ /* 0x000fe400078e0a08 */
[----:B------:R-:W-:Y:S01]  /*3370*/  @!P4 IMAD.MOV R131, RZ, RZ, -R131 ;  /* 0x000000ffff83c224 */ /* 0x000fe200078e0a83 */
[----:B------:R-:W-:Y:S01]  /*3380*/  ISETP.GE.AND P4, PT, R15, RZ, PT ;  /* 0x000000ff0f00720c */ /* 0x000fe20003f86270 */
[--C-:B------:R-:W-:Y:S01]  /*3390*/  @!P2 IMAD.IADD R137, R137, 0x1, -R0.reuse ;  /* 0x000000018989a824 */ /* 0x100fe200078e0a00 */
[----:B------:R-:W-:Y:S01]  /*33a0*/  LOP3.LUT R15, R6, 0xf4, RZ, 0xfc, !PT ;  /* 0x000000f4060f7812 */ /* 0x000fe200078efcff */
[----:B------:R-:W-:Y:S01]  /*33b0*/  IMAD R143, R0, R8, R143 ;  /* 0x00000008008f7224 */ /* 0x000fe200078e028f */
[----:B------:R-:W-:Y:S01]  /*33c0*/  LOP3.LUT R8, R6, 0xf8, RZ, 0xfc, !PT ;  /* 0x000000f806087812 */ /* 0x000fe200078efcff */
[--C-:B------:R-:W-:Y:S01]  /*33d0*/  @!P0 IMAD.IADD R135, R135, 0x1, -R0.reuse ;  /* 0x0000000187878824 */ /* 0x100fe200078e0a00 */
[----:B------:R-:W-:Y:S01]  /*33e0*/  IABS R145, R15 ;  /* 0x0000000f00917213 */ /* 0x000fe20000000000 */
[--C-:B------:R-:W-:Y:S01]  /*33f0*/  @!P3 IMAD.IADD R139, R139, 0x1, -R0.reuse ;  /* 0x000000018b8bb824 */ /* 0x100fe200078e0a00 */
[C---:B------:R-:W-:Y:S01]  /*3400*/  ISETP.GT.U32.AND P2, PT, R0.reuse, R137, PT ;  /* 0x000000890000720c */ /* 0x040fe20003f44070 */
[----:B------:R-:W-:Y:S01]  /*3410*/  @!P1 IMAD.IADD R133, R133, 0x1, -R0 ;  /* 0x0000000185859824 */ /* 0x000fe200078e0a00 */
[C---:B------:R-:W-:Y:S01]  /*3420*/  ISETP.GT.U32.AND P0, PT, R0.reuse, R141, PT ;  /* 0x0000008d0000720c */ /* 0x040fe20003f04070 */
[----:B------:R-:W-:Y:S01]  /*3430*/  IMAD.HI.U32 R10, R7, R145, RZ ;  /* 0x00000091070a7227 */ /* 0x000fe200078e00ff */
[----:B------:R-:W-:-:S02]  /*3440*/  ISETP.GT.U32.AND P3, PT, R0, R143, PT ;  /* 0x0000008f0000720c */ /* 0x000fc40003f64070 */
[----:B------:R-:W-:Y:S01]  /*3450*/  ISETP.GE.AND P1, PT, R16, RZ, PT ;  /* 0x000000ff1000720c */ /* 0x000fe20003f26270 */
[----:B------:R-:W-:Y:S01]  /*3460*/  IMAD.MOV R10, RZ, RZ, -R10 ;  /* 0x000000ffff0a7224 */ /* 0x000fe200078e0a0a */
[----:B------:R-:W-:Y:S01]  /*3470*/  IABS R149, R8 ;  /* 0x0000000800957213 */ /* 0x000fe20000000000 */
[----:B------:R-:W-:Y:S01]  /*3480*/  @!P6 IMAD.MOV R133, RZ, RZ, -R133 ;  /* 0x000000ffff85e224 */ /* 0x000fe200078e0a85 */
[----:B------:R-:W-:Y:S01]  /*3490*/  ISETP.GE.AND P6, PT, R12, RZ, PT ;  /* 0x000000ff0c00720c */ /* 0x000fe20003fc6270 */
[----:B------:R-:W-:Y:S01]  /*34a0*/  IMAD R145, R0, R10, R145 ;  /* 0x0000000a00917224 */ /* 0x000fe200078e0291 */
[C---:B------:R-:W-:Y:S01]  /*34b0*/  LOP3.LUT R10, R6.reuse, 0xfc, RZ, 0xfc, !PT ;  /* 0x000000fc060a7812 */ /* 0x040fe200078efcff */
[--C-:B------:R-:W-:Y:S01]  /*34c0*/  @!P2 IMAD.IADD R137, R137, 0x1, -R0.reuse ;  /* 0x000000018989a824 */ /* 0x100fe200078e0a00 */
[----:B------:R-:W-:Y:S01]  /*34d0*/  LOP3.LUT R12, R6, 0x100, RZ, 0xfc, !PT ;  /* 0x00000100060c7812 */ /* 0x000fe200078efcff */
[--C-:B------:R-:W-:Y:S01]  /*34e0*/  @!P0 IMAD.IADD R141, R141, 0x1, -R0.reuse ;  /* 0x000000018d8d8824 */ /* 0x100fe200078e0a00 */
[----:B------:R-:W-:Y:S01]  /*34f0*/  IABS R147, R10 ;  /* 0x0000000a00937213 */ /* 0x000fe20000000000 */
[----:B------:R-:W-:Y:S01]  /*3500*/  @!P3 IMAD.IADD R143, R143, 0x1, -R0 ;  /* 0x000000018f8fb824 */ /* 0x000fe200078e0a00 */
[----:B------:R-:W-:Y:S01]  /*3510*/  IABS R153, R12 ;  /* 0x0000000c00997213 */ /* 0x000fe20000000000 */
[----:B------:R-:W-:Y:S01]  /*3520*/  @!P4 IMAD.MOV R137, RZ, RZ, -R137 ;  /* 0x000000ffff89c224 */ /* 0x000fe200078e0a89 */
[----:B------:R-:W-:Y:S01]  /*3530*/  ISETP.GT.U32.AND P0, PT, R0, R141, PT ;  /* 0x0000008d0000720c */ /* 0x000fe20003f04070 */
[----:B------:R-:W-:Y:S01]  /*3540*/  @!P1 IMAD.MOV R139, RZ, RZ, -R139 ;  /* 0x000000ffff8b9224 */ /* 0x000fe200078e0a8b */
[----:B------:R-:W-:Y:S01]  /*3550*/  ISETP.GE.AND P4, PT, R8, RZ, PT ;  /* 0x000000ff0800720c */ /* 0x000fe20003f86270 */
[----:B------:R-:W-:Y:S01]  /*3560*/  IMAD.HI.U32 R8, R7, R149, RZ ;  /* 0x0000009507087227 */ /* 0x000fe200078e00ff */
[----:B------:R-:W-:-:S02]  /*3570*/  ISETP.GT.U32.AND P3, PT, R0, R143, PT ;  /* 0x0000008f0000720c */ /* 0x000fc40003f64070 */
[----:B------:R-:W-:Y:S01]  /*3580*/  ISETP.GE.AND P1, PT, R10, RZ, PT ;  /* 0x000000ff0a00720c */ /* 0x000fe20003f26270 */
[----:B------:R-:W-:Y:S01]  /*3590*/  IMAD.HI.U32 R10, R7, R147, RZ ;  /* 0x00000093070a7227 */ /* 0x000fe200078e00ff */
[----:B------:R-:W-:Y:S02]  /*35a0*/  ISETP.GE.AND P2, PT, R15, RZ, PT ;  /* 0x000000ff0f00720c */ /* 0x000fe40003f46270 */
[C---:B------:R-:W-:Y:S01]  /*35b0*/  LOP3.LUT R15, R6.reuse, 0x108, RZ, 0xfc, !PT ;  /* 0x00000108060f7812 */ /* 0x040fe200078efcff */
[----:B------:R-:W-:Y:S01]  /*35c0*/  IMAD.MOV R8, RZ, RZ, -R8 ;  /* 0x000000ffff087224 */ /* 0x000fe200078e0a08 */
[----:B------:R-:W-:Y:S01]  /*35d0*/  LOP3.LUT R16, R6, 0x10c, RZ, 0xfc, !PT ;  /* 0x0000010c06107812 */ /* 0x000fe200078efcff */
[----:B------:R-:W-:Y:S01]  /*35e0*/  IMAD.MOV R10, RZ, RZ, -R10 ;  /* 0x000000ffff0a7224 */ /* 0x000fe200078e0a0a */
[----:B------:R-:W-:Y:S01]  /*35f0*/  IABS R151, R15 ;  /* 0x0000000f00977213 */ /* 0x000fe20000000000 */
[C---:B------:R-:W-:Y:S01]  /*3600*/  IMAD R149, R0.reuse, R8, R149 ;  /* 0x0000000800957224 */ /* 0x040fe200078e0295 */
[----:B------:R-:W-:Y:S01]  /*3610*/  IABS R155, R16 ;  /* 0x00000010009b7213 */ /* 0x000fe20000000000 */
[----:B------:R-:W-:Y:S01]  /*3620*/  @!P0 IMAD.IADD R141, R141, 0x1, -R0 ;  /* 0x000000018d8d8824 */ /* 0x000fe200078e0a00 */
[C---:B------:R-:W-:Y:S01]  /*3630*/  ISETP.GT.U32.AND P0, PT, R0.reuse, R145, PT ;  /* 0x000000910000720c */ /* 0x040fe20003f04070 */
[----:B------:R-:W-:-:S02]  /*3640*/  IMAD R147, R0, R10, R147 ;  /* 0x0000000a00937224 */ /* 0x000fc400078e0293 */
[----:B------:R-:W-:Y:S01]  /*3650*/  @!P3 IMAD.IADD R143, R143, 0x1, -R0 ;  /* 0x000000018f8fb824 */ /* 0x000fe200078e0a00 */
[C---:B------:R-:W-:Y:S01]  /*3660*/  ISETP.GT.U32.AND P3, PT, R0.reuse, R149, PT ;  /* 0x000000950000720c */ /* 0x040fe20003f64070 */
[----:B------:R-:W-:Y:S01]  /*3670*/  @!P6 IMAD.MOV R141, RZ, RZ, -R141 ;  /* 0x000000ffff8de224 */ /* 0x000fe200078e0a8d */
[----:B------:R-:W-:Y:S01]  /*3680*/  ISETP.GT.U32.AND P6, PT, R0, R147, PT ;  /* 0x000000930000720c */ /* 0x000fe20003fc4070 */
[----:B------:R-:W-:Y:S01]  /*3690*/  @!P5 IMAD.MOV R135, RZ, RZ, -R135 ;  /* 0x000000ffff87d224 */ /* 0x000fe200078e0a87 */
[----:B------:R-:W-:Y:S01]  /*36a0*/  ISETP.GE.AND P5, PT, R14, RZ, PT ;  /* 0x000000ff0e00720c */ /* 0x000fe20003fa6270 */
[----:B------:R-:W-:Y:S01]  /*36b0*/  IMAD.HI.U32 R8, R7, R153, RZ ;  /* 0x0000009907087227 */ /* 0x000fe200078e00ff */
[----:B------:R-:W-:-:S03]  /*36c0*/  LOP3.LUT R14, R6, 0x104, RZ, 0xfc, !PT ;  /* 0x00000104060e7812 */ /* 0x000fc600078efcff */
[----:B------:R-:W-:Y:S01]  /*36d0*/  @!P0 IMAD.IADD R145, R145, 0x1, -R0 ;  /* 0x0000000191918824 */ /* 0x000fe200078e0a00 */
[----:B------:R-:W-:Y:S01]  /*36e0*/  IABS R159, R14 ;  /* 0x0000000e009f7213 */ /* 0x000fe20000000000 */
[----:B------:R-:W-:Y:S02]  /*36f0*/  IMAD.MOV R8, RZ, RZ, -R8 ;  /* 0x000000ffff087224 */ /* 0x000fe400078e0a08 */
[--C-:B------:R-:W-:Y:S01]  /*3700*/  @!P3 IMAD.IADD R149, R149, 0x1, -R0.reuse ;  /* 0x000000019595b824 */ /* 0x100fe200078e0a00 */
[C---:B------:R-:W-:Y:S01]  /*3710*/  ISETP.GT.U32.AND P0, PT, R0.reuse, R145, PT ;  /* 0x000000910000720c */ /* 0x040fe20003f04070 */
[----:B------:R-:W-:Y:S02]  /*3720*/  @!P6 IMAD.IADD R147, R147, 0x1, -R0 ;  /* 0x000000019393e824 */ /* 0x000fe400078e0a00 */
[----:B------:R-:W-:Y:S01]  /*3730*/  IMAD.HI.U32 R10, R7, R159, RZ ;  /* 0x0000009f070a7227 */ /* 0x000fe200078e00ff */
[C---:B------:R-:W-:Y:S02]  /*3740*/  ISETP.GT.U32.AND P3, PT, R0.reuse, R149, PT ;  /* 0x000000950000720c */ /* 0x040fe40003f64070 */
[----:B------:R-:W-:Y:S01]  /*3750*/  ISETP.GT.U32.AND P6, PT, R0, R147, PT ;  /* 0x000000930000720c */ /* 0x000fe20003fc4070 */
[----:B------:R-:W-:-:S02]  /*3760*/  IMAD.MOV R10, RZ, RZ, -R10 ;  /* 0x000000ffff0a7224 */ /* 0x000fc400078e0a0a */
[C---:B------:R-:W-:Y:S02]  /*3770*/  IMAD R153, R0.reuse, R8, R153 ;  /* 0x0000000800997224 */ /* 0x040fe400078e0299 */
[----:B------:R-:W-:Y:S02]  /*3780*/  IMAD R159, R0, R10, R159 ;  /* 0x0000000a009f7224 */ /* 0x000fe400078e029f */
[----:B------:R-:W-:-:S04]  /*3790*/  IMAD.HI.U32 R8, R7, R151, RZ ;  /* 0x0000009707087227 */ /* 0x000fc800078e00ff */
[--C-:B------:R-:W-:Y:S01]  /*37a0*/  @!P3 IMAD.IADD R149, R149, 0x1, -R0.reuse ;  /* 0x000000019595b824 */ /* 0x100fe200078e0a00 */
[----:B------:R-:W-:Y:S01]  /*37b0*/  ISETP.GT.U32.AND P3, PT, R0, R153, PT ;  /* 0x000000990000720c */ /* 0x000fe20003f64070 */
[----:B------:R-:W-:Y:S01]  /*37c0*/  @!P5 IMAD.MOV R143, RZ, RZ, -R143 ;  /* 0x000000ffff8fd224 */ /* 0x000fe200078e0a8f */
[----:B------:R-:W-:Y:S01]  /*37d0*/  ISETP.GE.AND P5, PT, R12, RZ, PT ;  /* 0x000000ff0c00720c */ /* 0x000fe20003fa6270 */
[----:B------:R-:W-:Y:S01]  /*37e0*/  @!P6 IMAD.IADD R147, R147, 0x1, -R0 ;  /* 0x000000019393e824 */ /* 0x000fe200078e0a00 */
[----:B------:R-:W-:Y:S01]  /*37f0*/  ISETP.GT.U32.AND P6, PT, R0, R159, PT ;  /* 0x0000009f0000720c */ /* 0x000fe20003fc4070 */
[----:B------:R-:W-:Y:S02]  /*3800*/  IMAD.MOV R12, RZ, RZ, -R8 ;  /* 0x000000ffff0c7224 */ /* 0x000fe400078e0a08 */
[----:B------:R-:W-:-:S04]  /*3810*/  IMAD.HI.U32 R8, R7, R155, RZ ;  /* 0x0000009b07087227 */ /* 0x000fc800078e00ff */
[----:B------:R-:W-:Y:S01]  /*3820*/  @!P0 IMAD.IADD R145, R145, 0x1, -R0 ;  /* 0x0000000191918824 */ /* 0x000fe200078e0a00 */
[----:B------:R-:W-:Y:S01]  /*3830*/  ISETP.GE.AND P0, PT, R14, RZ, PT ;  /* 0x000000ff0e00720c */ /* 0x000fe20003f06270 */
[C---:B------:R-:W-:Y:S02]  /*3840*/  IMAD R151, R0.reuse, R12, R151 ;  /* 0x0000000c00977224 */ /* 0x040fe400078e0297 */
[----:B------:R-:W-:Y:S02]  /*3850*/  IMAD.MOV R14, RZ, RZ, -R8 ;  /* 0x000000ffff0e7224 */ /* 0x000fe400078e0a08 */
[--C-:B------:R-:W-:Y:S01]  /*3860*/  @!P3 IMAD.IADD R153, R153, 0x1, -R0.reuse ;  /* 0x000000019999b824 */ /* 0x100fe200078e0a00 */
[C---:B------:R-:W-:Y:S01]  /*3870*/  ISETP.GT.U32.AND P3, PT, R0.reuse, R151, PT ;  /* 0x000000970000720c */ /* 0x040fe20003f64070 */
[----:B------:R-:W-:Y:S01]  /*3880*/  IMAD R155, R0, R14, R155 ;  /* 0x0000000e009b7224 */ /* 0x000fe200078e029b */
[----:B------:R-:W-:Y:S01]  /*3890*/  LOP3.LUT R14, R6, 0x120, RZ, 0xfc, !PT ;  /* 0x00000120060e7812 */ /* 0x000fe200078efcff */
[----:B------:R-:W-:-:S02]  /*38a0*/  @!P6 IMAD.IADD R159, R159, 0x1, -R0 ;  /* 0x000000019f9fe824 */ /* 0x000fc400078e0a00 */
[C---:B------:R-:W-:Y:S01]  /*38b0*/  IMAD.HI.U32 R10, R7.reuse, R157, RZ ;  /* 0x0000009d070a7227 */ /* 0x040fe200078e00ff */
[----:B------:R-:W-:Y:S02]  /*38c0*/  ISETP.GT.U32.AND P6, PT, R0, R155, PT ;  /* 0x0000009b0000720c */ /* 0x000fe40003fc4070 */
[----:B------:R-:W-:Y:S01]  /*38d0*/  IABS R167, R14 ;  /* 0x0000000e00a77213 */ /* 0x000fe20000000000 */
[----:B------:R-:W-:-:S04]  /*38e0*/  IMAD.HI.U32 R8, R7, R163, RZ ;  /* 0x000000a307087227 */ /* 0x000fc800078e00ff */
[----:B------:R-:W-:Y:S01]  /*38f0*/  @!P3 IMAD.IADD R151, R151, 0x1, -R0 ;  /* 0x000000019797b824 */ /* 0x000fe200078e0a00 */
[----:B------:R-:W-:Y:S01]  /*3900*/  ISETP.GT.U32.AND P3, PT, R0, R153, PT ;  /* 0x000000990000720c */ /* 0x000fe20003f64070 */
[----:B------:R-:W-:-:S04]  /*3910*/  IMAD.HI.U32 R12, R7, R161, RZ ;  /* 0x000000a1070c7227 */ /* 0x000fc800078e00ff */
[----:B------:R-:W-:Y:S01]  /*3920*/  @!P6 IMAD.IADD R155, R155, 0x1, -R0 ;  /* 0x000000019b9be824 */ /* 0x000fe200078e0a00 */
[C---:B------:R-:W-:Y:S01]  /*3930*/  ISETP.GT.U32.AND P6, PT, R0.reuse, R151, PT ;  /* 0x000000970000720c */ /* 0x040fe20003fc4070 */
[----:B------:R-:W-:Y:S02]  /*3940*/  IMAD.MOV R10, RZ, RZ, -R10 ;  /* 0x000000ffff0a7224 */ /* 0x000fe400078e0a0a */
[----:B------:R-:W-:Y:S02]  /*3950*/  IMAD.MOV R8, RZ, RZ, -R8 ;  /* 0x000000ffff087224 */ /* 0x000fe400078e0a08 */
[----:B------:R-:W-:Y:S01]  /*3960*/  @!P2 IMAD.MOV R145, RZ, RZ, -R145 ;  /* 0x000000ffff91a224 */ /* 0x000fe200078e0a91 */
[C---:B------:R-:W-:Y:S01]  /*3970*/  ISETP.GT.U32.AND P2, PT, R0.reuse, R159, PT ;  /* 0x0000009f0000720c */ /* 0x040fe20003f44070 */
[----:B------:R-:W-:Y:S01]  /*3980*/  @!P4 IMAD.MOV R149, RZ, RZ, -R149 ;  /* 0x000000ffff95c224 */ /* 0x000fe200078e0a95 */
[----:B------:R-:W-:Y:S01]  /*3990*/  ISETP.GT.U32.AND P4, PT, R0, R155, PT ;  /* 0x0000009b0000720c */ /* 0x000fe20003f84070 */
[----:B------:R-:W-:-:S02]  /*39a0*/  IMAD.MOV R12, RZ, RZ, -R12 ;  /* 0x000000ffff0c7224 */ /* 0x000fc400078e0a0c */
[C---:B------:R-:W-:Y:S02]  /*39b0*/  IMAD R157, R0.reuse, R10, R157 ;  /* 0x0000000a009d7224 */ /* 0x040fe400078e029d */
[C---:B------:R-:W-:Y:S02]  /*39c0*/  IMAD R163, R0.reuse, R8, R163 ;  /* 0x0000000800a37224 */ /* 0x040fe400078e02a3 */
[----:B------:R-:W-:Y:S01]  /*39d0*/  IMAD R161, R0, R12, R161 ;  /* 0x0000000c00a17224 */ /* 0x000fe200078e02a1 */
[----:B------:R-:W-:Y:S01]  /*39e0*/  LOP3.LUT R12, R6, 0x11c, RZ, 0xfc, !PT ;  /* 0x0000011c060c7812 */ /* 0x000fe200078efcff */
[----:B------:R-:W-:Y:S01]  /*39f0*/  @!P1 IMAD.MOV R147, RZ, RZ, -R147 ;  /* 0x000000ffff939224 */ /* 0x000fe200078e0a93 */
[C---:B------:R-:W-:Y:S01]  /*3a00*/  ISETP.GT.U32.AND P1, PT, R0.reuse, R157, PT ;  /* 0x0000009d0000720c */ /* 0x040fe20003f24070 */
[----:B------:R-:W-:Y:S01]  /*3a10*/  @!P6 IMAD.IADD R151, R151, 0x1, -R0 ;  /* 0x000000019797e824 */ /* 0x000fe200078e0a00 */
[----:B------:R-:W-:Y:S01]  /*3a20*/  ISETP.GT.U32.AND P6, PT, R0, R163, PT ;  /* 0x000000a30000720c */ /* 0x000fe20003fc4070 */
[----:B------:R-:W-:Y:S01]  /*3a30*/  IMAD.HI.U32 R10, R7, R167, RZ ;  /* 0x000000a7070a7227 */ /* 0x000fe200078e00ff */
[----:B------:R-:W-:-:S03]  /*3a40*/  IABS R165, R12 ;  /* 0x0000000c00a57213 */ /* 0x000fc60000000000 */
[--C-:B------:R-:W-:Y:S01]  /*3a50*/  @!P2 IMAD.IADD R159, R159, 0x1, -R0.reuse ;  /* 0x000000019f9fa824 */ /* 0x100fe200078e0a00 */
[----:B------:R-:W-:Y:S01]  /*3a60*/  ISETP.GE.AND P2, PT, R15, RZ, PT ;  /* 0x000000ff0f00720c */ /* 0x000fe20003f46270 */
[----:B------:R-:W-:Y:S01]  /*3a70*/  @!P4 IMAD.IADD R155, R155, 0x1, -R0 ;  /* 0x000000019b9bc824 */ /* 0x000fe200078e0a00 */
[----:B------:R-:W-:Y:S01]  /*3a80*/  ISETP.GE.AND P4, PT, R16, RZ, PT ;  /* 0x000000ff1000720c */ /* 0x000fe20003f86270 */
[----:B------:R-:W-:Y:S01]  /*3a90*/  IMAD.HI.U32 R8, R7, R165, RZ ;  /* 0x000000a507087227 */ /* 0x000fe200078e00ff */
[C---:B------:R-:W-:Y:S02]  /*3aa0*/  LOP3.LUT R15, R6.reuse, 0x128, RZ, 0xfc, !PT ;  /* 0x00000128060f7812 */ /* 0x040fe400078efcff */
[----:B------:R-:W-:Y:S01]  /*3ab0*/  LOP3.LUT R16, R6, 0x144, RZ, 0xfc, !PT ;  /* 0x0000014406107812 */ /* 0x000fe200078efcff */
[----:B------:R-:W-:Y:S01]  /*3ac0*/  IMAD.MOV R10, RZ, RZ, -R10 ;  /* 0x000000ffff0a7224 */ /* 0x000fe200078e0a0a */
[----:B------:R-:W-:Y:S01]  /*3ad0*/  IABS R171, R15 ;  /* 0x0000000f00ab7213 */ /* 0x000fe20000000000 */
[----:B------:R-:W-:Y:S01]  /*3ae0*/  @!P3 IMAD.IADD R153, R153, 0x1, -R0 ;  /* 0x000000019999b824 */ /* 0x000fe200078e0a00 */
[----:B------:R-:W-:Y:S01]  /*3af0*/  ISETP.GT.U32.AND P3, PT, R0, R161, PT ;  /* 0x000000a10000720c */ /* 0x000fe20003f64070 */
[----:B------:R-:W-:Y:S01]  /*3b00*/  IMAD.MOV R8, RZ, RZ, -R8 ;  /* 0x000000ffff087224 */ /* 0x000fe200078e0a08 */
[----:B------:R-:W-:Y:S01]  /*3b10*/  IABS R183, R16 ;  /* 0x0000001000b77213 */ /* 0x000fe20000000000 */
[--C-:B------:R-:W-:Y:S01]  /*3b20*/  @!P1 IMAD.IADD R157, R157, 0x1, -R0.reuse ;  /* 0x000000019d9d9824 */ /* 0x100fe200078e0a00 */
[----:B------:R-:W-:Y:S01]  /*3b30*/  ISETP.GE.AND P1, PT, R18, RZ, PT ;  /* 0x000000ff1200720c */ /* 0x000fe20003f26270 */
[----:B------:R-:W-:Y:S01]  /*3b40*/  IMAD R167, R0, R10, R167 ;  /* 0x0000000a00a77224 */ /* 0x000fe200078e02a7 */
[C---:B------:R-:W-:Y:S01]  /*3b50*/  LOP3.LUT R10, R6.reuse, 0x124, RZ, 0xfc, !PT ;  /* 0x00000124060a7812 */ /* 0x040fe200078efcff */
[----:B------:R-:W-:Y:S01]  /*3b60*/  @!P6 IMAD.IADD R163, R163, 0x1, -R0 ;  /* 0x00000001a3a3e824 */ /* 0x000fe200078e0a00 */
[----:B------:R-:W-:Y:S01]  /*3b70*/  LOP3.LUT R18, R6, 0x16c, RZ, 0xfc, !PT ;  /* 0x0000016c06127812 */ /* 0x000fe200078efcff */
[C---:B------:R-:W-:Y:S01]  /*3b80*/  IMAD R165, R0.reuse, R8, R165 ;  /* 0x0000000800a57224 */ /* 0x040fe200078e02a5 */
[----:B------:R-:W-:Y:S01]  /*3b90*/  IABS R169, R10 ;  /* 0x0000000a00a97213 */ /* 0x000fe20000000000 */
[----:B------:R-:W-:Y:S01]  /*3ba0*/  @!P5 IMAD.MOV R153, RZ, RZ, -R153 ;  /* 0x000000ffff99d224 */ /* 0x000fe200078e0a99 */
[C---:B------:R-:W-:Y:S01]  /*3bb0*/  ISETP.GT.U32.AND P5, PT, R0.reuse, R157, PT ;  /* 0x0000009d0000720c */ /* 0x040fe20003fa4070 */
[----:B------:R-:W-:Y:S01]  /*3bc0*/  @!P2 IMAD.MOV R151, RZ, RZ, -R151 ;  /* 0x000000ffff97a224 */ /* 0x000fe200078e0a97 */
[C---:B------:R-:W-:Y:S01]  /*3bd0*/  ISETP.GT.U32.AND P6, PT, R0.reuse, R163, PT ;  /* 0x000000a30000720c */ /* 0x040fe20003fc4070 */
[----:B------:R-:W-:Y:S01]  /*3be0*/  @!P4 IMAD.MOV R155, RZ, RZ, -R155 ;  /* 0x000000ffff9bc224 */ /* 0x000fe200078e0a9b */
[----:B------:R-:W-:Y:S01]  /*3bf0*/  ISETP.GT.U32.AND P2, PT, R0, R165, PT ;  /* 0x000000a50000720c */ /* 0x000fe20003f44070 */
[----:B------:R-:W-:Y:S01]  /*3c00*/  IMAD.HI.U32 R8, R7, R169, RZ ;  /* 0x000000a907087227 */ /* 0x000fe200078e00ff */
[----:B------:R-:W-:-:S02]  /*3c10*/  ISETP.GE.AND P4, PT, R20, RZ, PT ;  /* 0x000000ff1400720c */ /* 0x000fc40003f86270 */
[----:B------:R-:W-:Y:S01]  /*3c20*/  IABS R239, R18 ;  /* 0x0000001200ef7213 */ /* 0x000fe20000000000 */
[----:B------:R-:W-:Y:S01]  /*3c30*/  IMAD.MOV R8, RZ, RZ, -R8 ;  /* 0x000000ffff087224 */ /* 0x000fe200078e0a08 */
[----:B------:R-:W-:Y:S01]  /*3c40*/  LOP3.LUT R20, R6, 0x1c4, RZ, 0xfc, !PT ;  /* 0x000001c406147812 */ /* 0x000fe200078efcff */
[--C-:B------:R-:W-:Y:S01]  /*3c50*/  @!P3 IMAD.IADD R161, R161, 0x1, -R0.reuse ;  /* 0x00000001a1a1b824 */ /* 0x100fe200078e0a00 */
[----:B------:R-:W-:Y:S01]  /*3c60*/  ISETP.GE.AND P3, PT, R19, RZ, PT ;  /* 0x000000ff1300720c */ /* 0x000fe20003f66270 */
        /* <DEDUP_REMOVED lines=16> */
[----:B------:R-:W-:Y:S01]  /*3d70*/  IMAD.HI.U32 R10, R7, R171, RZ ;  /* 0x000000ab070a7227 */ /* 0x000fe200078e00ff */
[----:B------:R-:W-:-:S02]  /*3d80*/  LOP3.LUT R14, R6, 0x134, RZ, 0xfc, !PT ;  /* 0x00000134060e7812 */ /* 0x000fc400078efcff */
[----:B------:R-:W-:Y:S01]  /*3d90*/  ISETP.GT.U32.AND P5, PT, R0, R167, PT ;  /* 0x000000a70000720c */ /* 0x000fe20003fa4070 */
[----:B------:R-:W-:Y:S01]  /*3da0*/  IMAD.MOV R10, RZ, RZ, -R10 ;  /* 0x000000ffff0a7224 */ /* 0x000fe200078e0a0a */
[----:B------:R-:W-:Y:S01]  /*3db0*/  IABS R177, R14 ;  /* 0x0000000e00b17213 */ /* 0x000fe20000000000 */
[--C-:B------:R-:W-:Y:S01]  /*3dc0*/  @!P4 IMAD.IADD R169, R169, 0x1, -R0.reuse ;  /* 0x00000001a9a9c824 */ /* 0x100fe200078e0a00 */
[----:B------:R-:W-:Y:S01]  /*3dd0*/  IABS R21, R20 ;  /* 0x0000001400157213 */ /* 0x000fe20000000000 */
[----:B------:R-:W-:Y:S01]  /*3de0*/  @!P1 IMAD.IADD R165, R165, 0x1, -R0 ;  /* 0x00000001a5a59824 */ /* 0x000fe200078e0a00 */
[----:B------:R-:W-:Y:S01]  /*3df0*/  ISETP.GE.AND P1, PT, R8, RZ, PT ;  /* 0x000000ff0800720c */ /* 0x000fe20003f26270 */
[----:B------:R-:W-:Y:S01]  /*3e00*/  IMAD.HI.U32 R8, R7, R173, RZ ;  /* 0x000000ad07087227 */ /* 0x000fe200078e00ff */
[----:B------:R-:W-:-:S03]  /*3e10*/  ISETP.GT.U32.AND P4, PT, R0, R169, PT ;  /* 0x000000a90000720c */ /* 0x000fc60003f84070 */
[----:B------:R-:W-:Y:S01]  /*3e20*/  IMAD R171, R0, R10, R171 ;  /* 0x0000000a00ab7224 */ /* 0x000fe200078e02ab */
[----:B------:R-:W-:Y:S01]  /*3e30*/  LOP3.LUT R10, R6, 0x130, RZ, 0xfc, !PT ;  /* 0x00000130060a7812 */ /* 0x000fe200078efcff */
[----:B------:R-:W-:Y:S02]  /*3e40*/  IMAD.MOV R8, RZ, RZ, -R8 ;  /* 0x000000ffff087224 */ /* 0x000fe400078e0a08 */
[--C-:B------:R-:W-:Y:S01]  /*3e50*/  @!P0 IMAD.IADD R161, R161, 0x1, -R0.reuse ;  /* 0x00000001a1a18824 */ /* 0x100fe200078e0a00 */
[----:B------:R-:W-:Y:S01]  /*3e60*/  ISETP.GE.AND P0, PT, R12, RZ, PT ;  /* 0x000000ff0c00720c */ /* 0x000fe20003f06270 */
[--C-:B------:R-:W-:Y:S01]  /*3e70*/  @!P5 IMAD.IADD R167, R167, 0x1, -R0.reuse ;  /* 0x00000001a7a7d824 */ /* 0x100fe200078e0a00 */
[C---:B------:R-:W-:Y:S01]  /*3e80*/  ISETP.GT.U32.AND P5, PT, R0.reuse, R171, PT ;  /* 0x000000ab0000720c */ /* 0x040fe20003fa4070 */
[----:B------:R-:W-:Y:S01]  /*3e90*/  IMAD R173, R0, R8, R173 ;  /* 0x0000000800ad7224 */ /* 0x000fe200078e02ad */
[----:B------:R-:W-:Y:S01]  /*3ea0*/  IABS R175, R10 ;  /* 0x0000000a00af7213 */ /* 0x000fe20000000000 */
[----:B------:R-:W-:-:S02]  /*3eb0*/  @!P4 IMAD.IADD R169, R169, 0x1, -R0 ;  /* 0x00000001a9a9c824 */ /* 0x000fc400078e0a00 */
[----:B------:R-:W-:Y:S01]  /*3ec0*/  IMAD.HI.U32 R12, R7, R177, RZ ;  /* 0x000000b1070c7227 */ /* 0x000fe200078e00ff */
[----:B------:R-:W-:-:S03]  /*3ed0*/  ISETP.GT.U32.AND P4, PT, R0, R173, PT ;  /* 0x000000ad0000720c */ /* 0x000fc60003f84070 */
[----:B------:R-:W-:Y:S02]  /*3ee0*/  IMAD.MOV R12, RZ, RZ, -R12 ;  /* 0x000000ffff0c7224 */ /* 0x000fe400078e0a0c */
[----:B------:R-:W-:Y:S01]  /*3ef0*/  @!P0 IMAD.MOV R165, RZ, RZ, -R165 ;  /* 0x000000ffffa58224 */ /* 0x000fe200078e0aa5 */
[----:B------:R-:W-:Y:S01]  /*3f00*/  ISETP.GE.AND P0, PT, R10, RZ, PT ;  /* 0x000000ff0a00720c */ /* 0x000fe20003f06270 */
[----:B------:R-:W-:Y:S02]  /*3f10*/  @!P5 IMAD.IADD R171, R171, 0x1, -R0 ;  /* 0x00000001ababd824 */ /* 0x000fe400078e0a00 */
[C---:B------:R-:W-:Y:S02]  /*3f20*/  IMAD R177, R0.reuse, R12, R177 ;  /* 0x0000000c00b17224 */ /* 0x040fe400078e02b1 */
[----:B------:R-:W-:Y:S01]  /*3f30*/  IMAD.HI.U32 R10, R7, R175, RZ ;  /* 0x000000af070a7227 */ /* 0x000fe200078e00ff */
[----:B------:R-:W-:-:S03]  /*3f40*/  ISETP.GT.U32.AND P5, PT, R0, R171, PT ;  /* 0x000000ab0000720c */ /* 0x000fc60003fa4070 */
[----:B------:R-:W-:Y:S01]  /*3f50*/  @!P4 IMAD.IADD R173, R173, 0x1, -R0 ;  /* 0x00000001adadc824 */ /* 0x000fe200078e0a00 */
[C---:B------:R-:W-:Y:S01]  /*3f60*/  ISETP.GT.U32.AND P4, PT, R0.reuse, R177, PT ;  /* 0x000000b10000720c */ /* 0x040fe20003f84070 */
[----:B------:R-:W-:Y:S02]  /*3f70*/  IMAD.MOV R10, RZ, RZ, -R10 ;  /* 0x000000ffff0a7224 */ /* 0x000fe400078e0a0a */
[----:B------:R-:W-:Y:S01]  /*3f80*/  @!P3 IMAD.MOV R161, RZ, RZ, -R161 ;  /* 0x000000ffffa1b224 */ /* 0x000fe200078e0aa1 */
[----:B------:R-:W-:Y:S01]  /*3f90*/  ISETP.GE.AND P3, PT, R15, RZ, PT ;  /* 0x000000ff0f00720c */ /* 0x000fe20003f66270 */
[----:B------:R-:W-:Y:S01]  /*3fa0*/  IMAD R175, R0, R10, R175 ;  /* 0x0000000a00af7224 */ /* 0x000fe200078e02af */
[C---:B------:R-:W-:Y:S01]  /*3fb0*/  LOP3.LUT R10, R6.reuse, 0x138, RZ, 0xfc, !PT ;  /* 0x00000138060a7812 */ /* 0x040fe200078efcff */
[----:B------:R-:W-:Y:S01]  /*3fc0*/  @!P2 IMAD.MOV R169, RZ, RZ, -R169 ;  /* 0x000000ffffa9a224 */ /* 0x000fe200078e0aa9 */
[----:B------:R-:W-:Y:S01]  /*3fd0*/  LOP3.LUT R15, R6, 0x140, RZ, 0xfc, !PT ;  /* 0x00000140060f7812 */ /* 0x000fe200078efcff */
[--C-:B------:R-:W-:Y:S01]  /*3fe0*/  @!P5 IMAD.IADD R171, R171, 0x1, -R0.reuse ;  /* 0x00000001ababd824 */ /* 0x100fe200078e0a00 */
[----:B------:R-:W-:Y:S01]  /*3ff0*/  IABS R179, R10 ;  /* 0x0000000a00b37213 */ /* 0x000fe20000000000 */
[----:B------:R-:W-:Y:S01]  /*4000*/  @!P6 IMAD.MOV R167, RZ, RZ, -R167 ;  /* 0x000000ffffa7e224 */ /* 0x000fe200078e0aa7 */
[----:B------:R-:W-:Y:S01]  /*4010*/  IABS R187, R15 ;  /* 0x0000000f00bb7213 */ /* 0x000fe20000000000 */
[----:B------:R-:W-:Y:S01]  /*4020*/  @!P4 IMAD.IADD R177, R177, 0x1, -R0 ;  /* 0x00000001b1b1c824 */ /* 0x000fe200078e0a00 */
[----:B------:R-:W-:Y:S01]  /*4030*/  ISETP.GT.U32.AND P2, PT, R0, R173, PT ;  /* 0x000000ad0000720c */ /* 0x000fe20003f44070 */
[----:B------:R-:W-:Y:S01]  /*4040*/  IMAD.HI.U32 R8, R7, R179, RZ ;  /* 0x000000b307087227 */ /* 0x000fe200078e00ff */
[----:B------:R-:W-:-:S02]  /*4050*/  ISETP.GE.AND P6, PT, R14, RZ, PT ;  /* 0x000000ff0e00720c */ /* 0x000fc40003fc6270 */
[----:B------:R-:W-:Y:S01]  /*4060*/  ISETP.GT.U32.AND P4, PT, R0, R177, PT ;  /* 0x000000b10000720c */ /* 0x000fe20003f84070 */
[----:B------:R-:W-:Y:S01]  /*4070*/  @!P3 IMAD.MOV R171, RZ, RZ, -R171 ;  /* 0x000000ffffabb224 */ /* 0x000fe200078e0aab */
[----:B------:R-:W-:Y:S01]  /*4080*/  ISETP.GE.AND P3, PT, R10, RZ, PT ;  /* 0x000000ff0a00720c */ /* 0x000fe20003f66270 */
[----:B------:R-:W-:Y:S01]  /*4090*/  IMAD.MOV R8, RZ, RZ, -R8 ;  /* 0x000000ffff087224 */ /* 0x000fe200078e0a08 */
[----:B------:R-:W-:Y:S01]  /*40a0*/  ISETP.GT.U32.AND P5, PT, R0, R175, PT ;  /* 0x000000af0000720c */ /* 0x000fe20003fa4070 */
[----:B------:R-:W-:Y:S01]  /*40b0*/  IMAD.HI.U32 R10, R7, R187, RZ ;  /* 0x000000bb070a7227 */ /* 0x000fe200078e00ff */
[----:B------:R-:W-:-:S03]  /*40c0*/  LOP3.LUT R14, R6, 0x13c, RZ, 0xfc, !PT ;  /* 0x0000013c060e7812 */ /* 0x000fc600078efcff */
[----:B------:R-:W-:Y:S01]  /*40d0*/  IMAD R179, R0, R8, R179 ;  /* 0x0000000800b37224 */ /* 0x000fe200078e02b3 */
[----:B------:R-:W-:Y:S01]  /*40e0*/  IABS R181, R14 ;  /* 0x0000000e00b57213 */ /* 0x000fe20000000000 */
[----:B------:R-:W-:-:S04]  /*40f0*/  IMAD.HI.U32 R12, R7, R183, RZ ;  /* 0x000000b7070c7227 */ /* 0x000fc800078e00ff */
[----:B------:R-:W-:Y:S02]  /*4100*/  IMAD.MOV R10, RZ, RZ, -R10 ;  /* 0x000000ffff0a7224 */ /* 0x000fe400078e0a0a */
[----:B------:R-:W-:Y:S01]  /*4110*/  @!P2 IMAD.IADD R173, R173, 0x1, -R0 ;  /* 0x00000001adada824 */ /* 0x000fe200078e0a00 */
[C---:B------:R-:W-:Y:S01]  /*4120*/  ISETP.GT.U32.AND P2, PT, R0.reuse, R179, PT ;  /* 0x000000b30000720c */ /* 0x040fe20003f44070 */
[----:B------:R-:W-:Y:S02]  /*4130*/  IMAD.MOV R12, RZ, RZ, -R12 ;  /* 0x000000ffff0c7224 */ /* 0x000fe400078e0a0c */
[----:B------:R-:W-:Y:S01]  /*4140*/  IMAD R187, R0, R10, R187 ;  /* 0x0000000a00bb7224 */ /* 0x000fe200078e02bb */
[----:B------:R-:W-:Y:S01]  /*4150*/  LOP3.LUT R10, R6, 0x148, RZ, 0xfc, !PT ;  /* 0x00000148060a7812 */ /* 0x000fe200078efcff */
[----:B------:R-:W-:Y:S01]  /*4160*/  IMAD R183, R0, R12, R183 ;  /* 0x0000000c00b77224 */ /* 0x000fe200078e02b7 */
[----:B------:R-:W-:Y:S01]  /*4170*/  LOP3.LUT R12, R6, 0x14c, RZ, 0xfc, !PT ;  /* 0x0000014c060c7812 */ /* 0x000fe200078efcff */
[----:B------:R-:W-:Y:S01]  /*4180*/  @!P4 IMAD.IADD R177, R177, 0x1, -R0 ;  /* 0x00000001b1b1c824 */ /* 0x000fe200078e0a00 */
[----:B------:R-:W-:Y:S01]  /*4190*/  ISETP.GT.U32.AND P4, PT, R0, R187, PT ;  /* 0x000000bb0000720c */ /* 0x000fe20003f84070 */
[----:B------:R-:W-:Y:S01]  /*41a0*/  IMAD.HI.U32 R8, R7, R181, RZ ;  /* 0x000000b507087227 */ /* 0x000fe200078e00ff */
[----:B------:R-:W-:-:S02]  /*41b0*/  IABS R185, R10 ;  /* 0x0000000a00b97213 */ /* 0x000fc40000000000 */
[----:B------:R-:W-:Y:S01]  /*41c0*/  IABS R189, R12 ;  /* 0x0000000c00bd7213 */ /* 0x000fe20000000000 */
[----:B------:R-:W-:Y:S02]  /*41d0*/  @!P5 IMAD.IADD R175, R175, 0x1, -R0 ;  /* 0x00000001afafd824 */ /* 0x000fe400078e0a00 */
[----:B------:R-:W-:Y:S01]  /*41e0*/  @!P6 IMAD.MOV R177, RZ, RZ, -R177 ;  /* 0x000000ffffb1e224 */ /* 0x000fe200078e0ab1 */
[C---:B------:R-:W-:Y:S01]  /*41f0*/  ISETP.GT.U32.AND P6, PT, R0.reuse, R183, PT ;  /* 0x000000b70000720c */ /* 0x040fe20003fc4070 */
[----:B------:R-:W-:Y:S01]  /*4200*/  IMAD.MOV R8, RZ, RZ, -R8 ;  /* 0x000000ffff087224 */ /* 0x000fe200078e0a08 */
[C---:B------:R-:W-:Y:S01]  /*4210*/  ISETP.GT.U32.AND P5, PT, R0.reuse, R175, PT ;  /* 0x000000af0000720c */ /* 0x040fe20003fa4070 */
[----:B------:R-:W-:Y:S02]  /*4220*/  @!P2 IMAD.IADD R179, R179, 0x1, -R0 ;  /* 0x00000001b3b3a824 */ /* 0x000fe400078e0a00 */
[----:B------:R-:W-:Y:S02]  /*4230*/  IMAD R181, R0, R8, R181 ;  /* 0x0000000800b57224 */ /* 0x000fe400078e02b5 */
[----:B------:R-:W-:-:S03]  /*4240*/  IMAD.HI.U32 R8, R7, R185, RZ ;  /* 0x000000b907087227 */ /* 0x000fc600078e00ff */
[C---:B------:R-:W-:Y:S01]  /*4250*/  ISETP.GT.U32.AND P2, PT, R0.reuse, R181, PT ;  /* 0x000000b50000720c */ /* 0x040fe20003f44070 */
[----:B------:R-:W-:Y:S01]  /*4260*/  @!P1 IMAD.MOV R173, RZ, RZ, -R173 ;  /* 0x000000ffffad9224 */ /* 0x000fe200078e0aad */
[C---:B------:R-:W-:Y:S01]  /*4270*/  ISETP.GT.U32.AND P1, PT, R0.reuse, R179, PT ;  /* 0x000000b30000720c */ /* 0x040fe20003f24070 */
[----:B------:R-:W-:Y:S02]  /*4280*/  @!P4 IMAD.IADD R187, R187, 0x1, -R0 ;  /* 0x00000001bbbbc824 */ /* 0x000fe400078e0a00 */
[----:B------:R-:W-:Y:S02]  /*4290*/  IMAD.MOV R8, RZ, RZ, -R8 ;  /* 0x000000ffff087224 */ /* 0x000fe400078e0a08 */
[----:B------:R-:W-:Y:S01]  /*42a0*/  @!P6 IMAD.IADD R183, R183, 0x1, -R0 ;  /* 0x00000001b7b7e824 */ /* 0x000fe200078e0a00 */
[C---:B------:R-:W-:Y:S01]  /*42b0*/  ISETP.GT.U32.AND P6, PT, R0.reuse, R187, PT ;  /* 0x000000bb0000720c */ /* 0x040fe20003fc4070 */
[----:B------:R-:W-:Y:S02]  /*42c0*/  IMAD R185, R0, R8, R185 ;  /* 0x0000000800b97224 */ /* 0x000fe400078e02b9 */
[----:B------:R-:W-:-:S04]  /*42d0*/  IMAD.HI.U32 R8, R7, R189, RZ ;  /* 0x000000bd07087227 */ /* 0x000fc800078e00ff */
[----:B------:R-:W-:Y:S01]  /*42e0*/  @!P5 IMAD.IADD R175, R175, 0x1, -R0 ;  /* 0x00000001afafd824 */ /* 0x000fe200078e0a00 */
[----:B------:R-:W-:Y:S01]  /*42f0*/  ISETP.GE.AND P5, PT, R14, RZ, PT ;  /* 0x000000ff0e00720c */ /* 0x000fe20003fa6270 */
[----:B------:R-:W-:Y:S01]  /*4300*/  IMAD.MOV R8, RZ, RZ, -R8 ;  /* 0x000000ffff087224 */ /* 0x000fe200078e0a08 */
[----:B------:R-:W-:Y:S01]  /*4310*/  LOP3.LUT R14, R6, 0x150, RZ, 0xfc, !PT ;  /* 0x00000150060e7812 */ /* 0x000fe200078efcff */
[--C-:B------:R-:W-:Y:S01]  /*4320*/  @!P1 IMAD.IADD R179, R179, 0x1, -R0.reuse ;  /* 0x00000001b3b39824 */ /* 0x100fe200078e0a00 */
[----:B------:R-:W-:Y:S01]  /*4330*/  @!P0 IADD3 R175, -R175, RZ, RZ ;  /* 0x000000ffafaf8210 */ /* 0x000fe20007ffe1ff */
[----:B------:R-:W-:Y:S01]  /*4340*/  IMAD R189, R0, R8, R189 ;  /* 0x0000000800bd7224 */ /* 0x000fe200078e02bd */
[----:B------:R-:W-:Y:S01]  /*4350*/  ISETP.GE.AND P0, PT, R15, RZ, PT ;  /* 0x000000ff0f00720c */ /* 0x000fe20003f06270 */
[--C-:B------:R-:W-:Y:S01]  /*4360*/  @!P2 IMAD.IADD R181, R181, 0x1, -R0.reuse ;  /* 0x00000001b5b5a824 */ /* 0x100fe200078e0a00 */
[----:B------:R-:W-:Y:S01]  /*4370*/  LOP3.LUT R15, R6, 0x154, RZ, 0xfc, !PT ;  /* 0x00000154060f7812 */ /* 0x000fe200078efcff */
[----:B------:R-:W-:Y:S01]  /*4380*/  @!P3 IMAD.MOV R179, RZ, RZ, -R179 ;  /* 0x000000ffffb3b224 */ /* 0x000fe200078e0ab3 */
[----:B------:R-:W-:Y:S01]  /*4390*/  IABS R191, R14 ;  /* 0x0000000e00bf7213 */ /* 0x000fe20000000000 */
[----:B------:R-:W-:Y:S01]  /*43a0*/  @!P6 IMAD.IADD R187, R187, 0x1, -R0 ;  /* 0x00000001bbbbe824 */ /* 0x000fe200078e0a00 */
[----:B------:R-:W-:-:S02]  /*43b0*/  ISETP.GT.U32.AND P3, PT, R0, R183, PT ;  /* 0x000000b70000720c */ /* 0x000fc40003f64070 */
[----:B------:R-:W-:Y:S01]  /*43c0*/  IABS R195, R15 ;  /* 0x0000000f00c37213 */ /* 0x000fe20000000000 */
[C---:B------:R-:W-:Y:S01]  /*43d0*/  IMAD.HI.U32 R8, R7.reuse, R191, RZ ;  /* 0x000000bf07087227 */ /* 0x040fe200078e00ff */
[----:B------:R-:W-:Y:S02]  /*43e0*/  ISETP.GT.U32.AND P6, PT, R0, R189, PT ;  /* 0x000000bd0000720c */ /* 0x000fe40003fc4070 */
[----:B------:R-:W-:Y:S01]  /*43f0*/  ISETP.GE.AND P1, PT, R16, RZ, PT ;  /* 0x000000ff1000720c */ /* 0x000fe20003f26270 */
[----:B------:R-:W-:Y:S01]  /*4400*/  IMAD.MOV R8, RZ, RZ, -R8 ;  /* 0x000000ffff087224 */ /* 0x000fe200078e0a08 */
[----:B------:R-:W-:Y:S01]  /*4410*/  ISETP.GE.AND P2, PT, R10, RZ, PT ;  /* 0x000000ff0a00720c */ /* 0x000fe20003f46270 */
[----:B------:R-:W-:Y:S01]  /*4420*/  IMAD.HI.U32 R10, R7, R195, RZ ;  /* 0x000000c3070a7227 */ /* 0x000fe200078e00ff */
[----:B------:R-:W-:Y:S02]  /*4430*/  ISETP.GT.U32.AND P4, PT, R0, R181, PT ;  /* 0x000000b50000720c */ /* 0x000fe40003f84070 */
[----:B------:R-:W-:Y:S01]  /*4440*/  LOP3.LUT R16, R6, 0x158, RZ, 0xfc, !PT ;  /* 0x0000015806107812 */ /* 0x000fe200078efcff */
[----:B------:R-:W-:-:S02]  /*4450*/  IMAD.MOV R10, RZ, RZ, -R10 ;  /* 0x000000ffff0a7224 */ /* 0x000fc400078e0a0a */
[----:B------:R-:W-:Y:S01]  /*4460*/  IMAD R191, R0, R8, R191 ;  /* 0x0000000800bf7224 */ /* 0x000fe200078e02bf */
[----:B------:R-:W-:Y:S01]  /*4470*/  IABS R193, R16 ;  /* 0x0000001000c17213 */ /* 0x000fe20000000000 */
[--C-:B------:R-:W-:Y:S01]  /*4480*/  @!P3 IMAD.IADD R183, R183, 0x1, -R0.reuse ;  /* 0x00000001b7b7b824 */ /* 0x100fe200078e0a00 */
[----:B------:R-:W-:Y:S01]  /*4490*/  ISETP.GE.AND P3, PT, R12, RZ, PT ;  /* 0x000000ff0c00720c */ /* 0x000fe20003f66270 */
[----:B------:R-:W-:Y:S02]  /*44a0*/  @!P6 IMAD.IADD R189, R189, 0x1, -R0 ;  /* 0x00000001bdbde824 */ /* 0x000fe400078e0a00 */
[C---:B------:R-:W-:Y:S02]  /*44b0*/  IMAD R195, R0.reuse, R10, R195 ;  /* 0x0000000a00c37224 */ /* 0x040fe400078e02c3 */
[----:B------:R-:W-:Y:S01]  /*44c0*/  @!P0 IMAD.MOV R187, RZ, RZ, -R187 ;  /* 0x000000ffffbb8224 */ /* 0x000fe200078e0abb */
[C---:B------:R-:W-:Y:S01]  /*44d0*/  ISETP.GT.U32.AND P0, PT, R0.reuse, R191, PT ;  /* 0x000000bf0000720c */ /* 0x040fe20003f04070 */
[----:B------:R-:W-:Y:S01]  /*44e0*/  IMAD.HI.U32 R12, R7, R193, RZ ;  /* 0x000000c1070c7227 */ /* 0x000fe200078e00ff */
[----:B------:R-:W-:-:S03]  /*44f0*/  ISETP.GT.U32.AND P6, PT, R0, R189, PT ;  /* 0x000000bd0000720c */ /* 0x000fc60003fc4070 */
[----:B------:R-:W-:Y:S01]  /*4500*/  @!P4 IMAD.IADD R181, R181, 0x1, -R0 ;  /* 0x00000001b5b5c824 */ /* 0x000fe200078e0a00 */
[C---:B------:R-:W-:Y:S01]  /*4510*/  ISETP.GT.U32.AND P4, PT, R0.reuse, R185, PT ;  /* 0x000000b90000720c */ /* 0x040fe20003f84070 */
[----:B------:R-:W-:Y:S01]  /*4520*/  @!P1 IMAD.MOV R183, RZ, RZ, -R183 ;  /* 0x000000ffffb79224 */ /* 0x000fe200078e0ab7 */
[C---:B------:R-:W-:Y:S01]  /*4530*/  ISETP.GT.U32.AND P1, PT, R0.reuse, R195, PT ;  /* 0x000000c30000720c */ /* 0x040fe20003f24070 */
[----:B------:R-:W-:Y:S02]  /*4540*/  IMAD.MOV R12, RZ, RZ, -R12 ;  /* 0x000000ffff0c7224 */ /* 0x000fe400078e0a0c */
[----:B------:R-:W-:Y:S02]  /*4550*/  @!P5 IMAD.MOV R181, RZ, RZ, -R181 ;  /* 0x000000ffffb5d224 */ /* 0x000fe400078e0ab5 */
[----:B------:R-:W-:Y:S01]  /*4560*/  IMAD R193, R0, R12, R193 ;  /* 0x0000000c00c17224 */ /* 0x000fe200078e02c1 */
[----:B------:R-:W-:Y:S01]  /*4570*/  LOP3.LUT R12, R6, 0x15c, RZ, 0xfc, !PT ;  /* 0x0000015c060c7812 */ /* 0x000fe200078efcff */
[--C-:B------:R-:W-:Y:S01]  /*4580*/  @!P0 IMAD.IADD R191, R191, 0x1, -R0.reuse ;  /* 0x00000001bfbf8824 */ /* 0x100fe200078e0a00 */
[----:B------:R-:W-:Y:S01]  /*4590*/  ISETP.GE.AND P0, PT, R16, RZ, PT ;  /* 0x000000ff1000720c */ /* 0x000fe20003f06270 */
        /* <DEDUP_REMOVED lines=10> */
[C---:B------:R-:W-:Y:S01]  /*4640*/  LOP3.LUT R14, R6.reuse, 0x160, RZ, 0xfc, !PT ;  /* 0x00000160060e7812 */ /* 0x040fe200078efcff */
[----:B------:R-:W-:Y:S01]  /*4650*/  @!P3 IMAD.MOV R189, RZ, RZ, -R189 ;  /* 0x000000ffffbdb224 */ /* 0x000fe200078e0abd */
[----:B------:R-:W-:Y:S01]  /*4660*/  LOP3.LUT R16, R6, 0x168, RZ, 0xfc, !PT ;  /* 0x0000016806107812 */ /* 0x000fe200078efcff */
[C---:B------:R-:W-:Y:S01]  /*4670*/  IMAD R197, R0.reuse, R10, R197 ;  /* 0x0000000a00c57224 */ /* 0x040fe200078e02c5 */
[----:B------:R-:W-:Y:S01]  /*4680*/  IABS R227, R14 ;  /* 0x0000000e00e37213 */ /* 0x000fe20000000000 */
[--C-:B------:R-:W-:Y:S01]  /*4690*/  @!P6 IMAD.IADD R193, R193, 0x1, -R0.reuse ;  /* 0x00000001c1c1e824 */ /* 0x100fe200078e0a00 */
[C---:B------:R-:W-:Y:S01]  /*46a0*/  ISETP.GT.U32.AND P6, PT, R0.reuse, R195, PT ;  /* 0x000000c30000720c */ /* 0x040fe20003fc4070 */
[----:B------:R-:W-:Y:S01]  /*46b0*/  @!P1 IMAD.IADD R191, R191, 0x1, -R0 ;  /* 0x00000001bfbf9824 */ /* 0x000fe200078e0a00 */
[----:B------:R-:W-:Y:S01]  /*46c0*/  ISETP.GT.U32.AND P1, PT, R0, R197, PT ;  /* 0x000000c50000720c */ /* 0x000fe20003f24070 */
[----:B------:R-:W-:Y:S01]  /*46d0*/  IMAD.HI.U32 R8, R7, R227, RZ ;  /* 0x000000e307087227 */ /* 0x000fe200078e00ff */
[----:B------:R-:W-:-:S03]  /*46e0*/  IABS R235, R16 ;  /* 0x0000001000eb7213 */ /* 0x000fc60000000000 */
[----:B------:R-:W-:Y:S01]  /*46f0*/  @!P5 IMAD.IADD R185, R185, 0x1, -R0 ;  /* 0x00000001b9b9d824 */ /* 0x000fe200078e0a00 */
[----:B------:R-:W-:Y:S01]  /*4700*/  ISETP.GE.AND P5, PT, R15, RZ, PT ;  /* 0x000000ff0f00720c */ /* 0x000fe20003fa6270 */
[----:B------:R-:W-:Y:S01]  /*4710*/  IMAD.MOV R8, RZ, RZ, -R8 ;  /* 0x000000ffff087224 */ /* 0x000fe200078e0a08 */
[----:B------:R-:W-:Y:S01]  /*4720*/  LOP3.LUT R15, R6, 0x164, RZ, 0xfc, !PT ;  /* 0x00000164060f7812 */ /* 0x000fe200078efcff */
[----:B------:R-:W-:Y:S01]  /*4730*/  @!P2 IMAD.MOV R185, RZ, RZ, -R185 ;  /* 0x000000ffffb9a224 */ /* 0x000fe200078e0ab9 */
[C---:B------:R-:W-:Y:S01]  /*4740*/  ISETP.GT.U32.AND P2, PT, R0.reuse, R193, PT ;  /* 0x000000c10000720c */ /* 0x040fe20003f44070 */
[C---:B------:R-:W-:Y:S01]  /*4750*/  IMAD R227, R0.reuse, R8, R227 ;  /* 0x0000000800e37224 */ /* 0x040fe200078e02e3 */
[----:B------:R-:W-:Y:S01]  /*4760*/  IABS R231, R15 ;  /* 0x0000000f00e77213 */ /* 0x000fe20000000000 */
[--C-:B------:R-:W-:Y:S02]  /*4770*/  @!P6 IMAD.IADD R195, R195, 0x1, -R0.reuse ;  /* 0x00000001c3c3e824 */ /* 0x100fe400078e0a00 */
[----:B------:R-:W-:Y:S01]  /*4780*/  @!P1 IMAD.IADD R197, R197, 0x1, -R0 ;  /* 0x00000001c5c59824 */ /* 0x000fe200078e0a00 */
[----:B------:R-:W-:Y:S01]  /*4790*/  ISETP.GT.U32.AND P6, PT, R0, R227, PT ;  /* 0x000000e30000720c */ /* 0x000fe20003fc4070 */
[----:B------:R-:W-:Y:S01]  /*47a0*/  IMAD.HI.U32 R8, R7, R231, RZ ;  /* 0x000000e707087227 */ /* 0x000fe200078e00ff */
[----:B------:R-:W-:-:S02]  /*47b0*/  ISETP.GE.AND P1, PT, R14, RZ, PT ;  /* 0x000000ff0e00720c */ /* 0x000fc40003f26270 */
[----:B------:R-:W-:Y:S01]  /*47c0*/  ISETP.GT.U32.AND P3, PT, R0, R197, PT ;  /* 0x000000c50000720c */ /* 0x000fe20003f64070 */
[----:B------:R-:W-:Y:S01]  /*47d0*/  IMAD.MOV R10, RZ, RZ, -R8 ;  /* 0x000000ffff0a7224 */ /* 0x000fe200078e0a08 */
[----:B------:R-:W-:Y:S01]  /*47e0*/  LOP3.LUT R14, R6, 0x178, RZ, 0xfc, !PT ;  /* 0x00000178060e7812 */ /* 0x000fe200078efcff */
[----:B------:R-:W-:-:S03]  /*47f0*/  IMAD.HI.U32 R8, R7, R235, RZ ;  /* 0x000000eb07087227 */ /* 0x000fc600078e00ff */
[----:B------:R-:W-:Y:S01]  /*4800*/  IABS R245, R14 ;  /* 0x0000000e00f57213 */ /* 0x000fe20000000000 */
[C---:B------:R-:W-:Y:S02]  /*4810*/  IMAD R231, R0.reuse, R10, R231 ;  /* 0x0000000a00e77224 */ /* 0x040fe400078e02e7 */
[----:B------:R-:W-:Y:S02]  /*4820*/  IMAD.MOV R10, RZ, RZ, -R8 ;  /* 0x000000ffff0a7224 */ /* 0x000fe400078e0a08 */
[--C-:B------:R-:W-:Y:S01]  /*4830*/  @!P6 IMAD.IADD R227, R227, 0x1, -R0.reuse ;  /* 0x00000001e3e3e824 */ /* 0x100fe200078e0a00 */
[C---:B------:R-:W-:Y:S01]  /*4840*/  ISETP.GT.U32.AND P6, PT, R0.reuse, R231, PT ;  /* 0x000000e70000720c */ /* 0x040fe20003fc4070 */
[----:B------:R-:W-:Y:S01]  /*4850*/  IMAD R235, R0, R10, R235 ;  /* 0x0000000a00eb7224 */ /* 0x000fe200078e02eb */
[----:B------:R-:W-:Y:S01]  /*4860*/  LOP3.LUT R10, R6, 0x170, RZ, 0xfc, !PT ;  /* 0x00000170060a7812 */ /* 0x000fe200078efcff */
[----:B------:R-:W-:Y:S02]  /*4870*/  @!P3 IMAD.IADD R197, R197, 0x1, -R0 ;  /* 0x00000001c5c5b824 */ /* 0x000fe400078e0a00 */
[----:B------:R-:W-:Y:S01]  /*4880*/  @!P4 IMAD.MOV R191, RZ, RZ, -R191 ;  /* 0x000000ffffbfc224 */ /* 0x000fe200078e0abf */
[C---:B------:R-:W-:Y:S01]  /*4890*/  ISETP.GT.U32.AND P3, PT, R0.reuse, R235, PT ;  /* 0x000000eb0000720c */ /* 0x040fe20003f64070 */
[----:B------:R-:W-:Y:S01]  /*48a0*/  IMAD.HI.U32 R8, R7, R239, RZ ;  /* 0x000000ef07087227 */ /* 0x000fe200078e00ff */
[----:B------:R-:W-:-:S02]  /*48b0*/  ISETP.GT.U32.AND P4, PT, R0, R227, PT ;  /* 0x000000e30000720c */ /* 0x000fc40003f84070 */
[----:B------:R-:W-:Y:S01]  /*48c0*/  IABS R237, R10 ;  /* 0x0000000a00ed7213 */ /* 0x000fe20000000000 */
[----:B------:R-:W-:Y:S02]  /*48d0*/  IMAD.MOV R8, RZ, RZ, -R8 ;  /* 0x000000ffff087224 */ /* 0x000fe400078e0a08 */
[--C-:B------:R-:W-:Y:S01]  /*48e0*/  @!P6 IMAD.IADD R231, R231, 0x1, -R0.reuse ;  /* 0x00000001e7e7e824 */ /* 0x100fe200078e0a00 */
[----:B------:R-:W-:Y:S01]  /*48f0*/  ISETP.GE.AND P6, PT, R10, RZ, PT ;  /* 0x000000ff0a00720c */ /* 0x000fe20003fc6270 */
[--C-:B------:R-:W-:Y:S01]  /*4900*/  @!P2 IMAD.IADD R193, R193, 0x1, -R0.reuse ;  /* 0x00000001c1c1a824 */ /* 0x100fe200078e0a00 */
[----:B------:R-:W-:Y:S01]  /*4910*/  ISETP.GE.AND P2, PT, R12, RZ, PT ;  /* 0x000000ff0c00720c */ /* 0x000fe20003f46270 */
[----:B------:R-:W-:Y:S01]  /*4920*/  IMAD R239, R0, R8, R239 ;  /* 0x0000000800ef7224 */ /* 0x000fe200078e02ef */
[----:B------:R-:W-:Y:S01]  /*4930*/  LOP3.LUT R12, R6, 0x174, RZ, 0xfc, !PT ;  /* 0x00000174060c7812 */ /* 0x000fe200078efcff */
        /* <DEDUP_REMOVED lines=12> */
[----:B------:R-:W-:Y:S01]  /*4a00*/  @!P5 IMAD.MOV R195, RZ, RZ, -R195 ;  /* 0x000000ffffc3d224 */ /* 0x000fe200078e0ac3 */
[----:B------:R-:W-:Y:S01]  /*4a10*/  ISETP.GE.AND P5, PT, R15, RZ, PT ;  /* 0x000000ff0f00720c */ /* 0x000fe20003fa6270 */
[----:B------:R-:W-:Y:S01]  /*4a20*/  @!P2 IMAD.MOV R197, RZ, RZ, -R197 ;  /* 0x000000ffffc5a224 */ /* 0x000fe200078e0ac5 */
[C---:B------:R-:W-:Y:S01]  /*4a30*/  ISETP.GT.U32.AND P2, PT, R0.reuse, R235, PT ;  /* 0x000000eb0000720c */ /* 0x040fe20003f44070 */
[----:B------:R-:W-:Y:S01]  /*4a40*/  @!P3 IMAD.IADD R231, R231, 0x1, -R0 ;  /* 0x00000001e7e7b824 */ /* 0x000fe200078e0a00 */
[----:B------:R-:W-:Y:S01]  /*4a50*/  ISETP.GT.U32.AND P3, PT, R0, R237, PT ;  /* 0x000000ed0000720c */ /* 0x000fe20003f64070 */
[----:B------:R-:W-:Y:S01]  /*4a60*/  @!P0 IMAD.MOV R193, RZ, RZ, -R193 ;  /* 0x000000ffffc18224 */ /* 0x000fe200078e0ac1 */
[----:B------:R-:W-:Y:S01]  /*4a70*/  ISETP.GE.AND P0, PT, R16, RZ, PT ;  /* 0x000000ff1000720c */ /* 0x000fe20003f06270 */
[----:B------:R-:W-:Y:S01]  /*4a80*/  IMAD.HI.U32 R8, R7, R241, RZ ;  /* 0x000000f107087227 */ /* 0x000fe200078e00ff */
[----:B------:R-:W-:-:S02]  /*4a90*/  LOP3.LUT R15, R6, 0x17c, RZ, 0xfc, !PT ;  /* 0x0000017c060f7812 */ /* 0x000fc400078efcff */
[----:B------:R-:W-:Y:S01]  /*4aa0*/  LOP3.LUT R16, R6, 0x188, RZ, 0xfc, !PT ;  /* 0x0000018806107812 */ /* 0x000fe200078efcff */
[--C-:B------:R-:W-:Y:S01]  /*4ab0*/  @!P1 IMAD.IADD R239, R239, 0x1, -R0.reuse ;  /* 0x00000001efef9824 */ /* 0x100fe200078e0a00 */
[----:B------:R-:W-:Y:S01]  /*4ac0*/  IABS R247, R15 ;  /* 0x0000000f00f77213 */ /* 0x000fe20000000000 */
[----:B------:R-:W-:Y:S01]  /*4ad0*/  @!P5 IMAD.MOV R231, RZ, RZ, -R231 ;  /* 0x000000ffffe7d224 */ /* 0x000fe200078e0ae7 */
[----:B------:R-:W-:Y:S01]  /*4ae0*/  ISETP.GE.AND P1, PT, R14, RZ, PT ;  /* 0x000000ff0e00720c */ /* 0x000fe20003f26270 */
[----:B------:R-:W-:Y:S01]  /*4af0*/  @!P2 IMAD.IADD R235, R235, 0x1, -R0 ;  /* 0x00000001ebeba824 */ /* 0x000fe200078e0a00 */
[----:B------:R-:W-:Y:S01]  /*4b00*/  ISETP.GE.AND P2, PT, R12, RZ, PT ;  /* 0x000000ff0c00720c */ /* 0x000fe20003f46270 */
[----:B------:R-:W-:Y:S01]  /*4b10*/  IMAD.HI.U32 R10, R7, R245, RZ ;  /* 0x000000f5070a7227 */ /* 0x000fe200078e00ff */
[----:B------:R-:W-:Y:S02]  /*4b20*/  ISETP.GT.U32.AND P5, PT, R0, R239, PT ;  /* 0x000000ef0000720c */ /* 0x000fe40003fa4070 */
[----:B------:R-:W-:Y:S01]  /*4b30*/  LOP3.LUT R14, R6, 0x184, RZ, 0xfc, !PT ;  /* 0x00000184060e7812 */ /* 0x000fe200078efcff */
[----:B------:R-:W-:Y:S01]  /*4b40*/  IMAD.MOV R12, RZ, RZ, -R8 ;  /* 0x000000ffff0c7224 */ /* 0x000fe200078e0a08 */
[----:B------:R-:W-:Y:S01]  /*4b50*/  IABS R50, R16 ;  /* 0x0000001000327213 */ /* 0x000fe20000000000 */
[----:B------:R-:W-:Y:S01]  /*4b60*/  @!P3 IMAD.IADD R237, R237, 0x1, -R0 ;  /* 0x00000001ededb824 */ /* 0x000fe200078e0a00 */
[----:B------:R-:W-:Y:S01]  /*4b70*/  IABS R48, R14 ;  /* 0x0000000e00307213 */ /* 0x000fe20000000000 */
[----:B------:R-:W-:-:S02]  /*4b80*/  IMAD.MOV R10, RZ, RZ, -R10 ;  /* 0x000000ffff0a7224 */ /* 0x000fc400078e0a0a */
[C---:B------:R-:W-:Y:S01]  /*4b90*/  IMAD R241, R0.reuse, R12, R241 ;  /* 0x0000000c00f17224 */ /* 0x040fe200078e02f1 */
[----:B------:R-:W-:Y:S01]  /*4ba0*/  ISETP.GT.U32.AND P3, PT, R0, R237, PT ;  /* 0x000000ed0000720c */ /* 0x000fe20003f64070 */
[----:B------:R-:W-:Y:S01]  /*4bb0*/  IMAD.HI.U32 R8, R7, R247, RZ ;  /* 0x000000f707087227 */ /* 0x000fe200078e00ff */
[----:B------:R-:W-:-:S03]  /*4bc0*/  LOP3.LUT R12, R6, 0x180, RZ, 0xfc, !PT ;  /* 0x00000180060c7812 */ /* 0x000fc600078efcff */
[C---:B------:R-:W-:Y:S01]  /*4bd0*/  IMAD R245, R0.reuse, R10, R245 ;  /* 0x0000000a00f57224 */ /* 0x040fe200078e02f5 */
[----:B------:R-:W-:Y:S01]  /*4be0*/  IABS R251, R12 ;  /* 0x0000000c00fb7213 */ /* 0x000fe20000000000 */
[----:B------:R-:W-:Y:S01]  /*4bf0*/  @!P0 IMAD.MOV R235, RZ, RZ, -R235 ;  /* 0x000000ffffeb8224 */ /* 0x000fe200078e0aeb */
[C---:B------:R-:W-:Y:S01]  /*4c00*/  ISETP.GT.U32.AND P0, PT, R0.reuse, R241, PT ;  /* 0x000000f10000720c */ /* 0x040fe20003f04070 */
[----:B------:R-:W-:Y:S02]  /*4c10*/  IMAD.MOV R8, RZ, RZ, -R8 ;  /* 0x000000ffff087224 */ /* 0x000fe400078e0a08 */
[--C-:B------:R-:W-:Y:S01]  /*4c20*/  @!P5 IMAD.IADD R239, R239, 0x1, -R0.reuse ;  /* 0x00000001efefd824 */ /* 0x100fe200078e0a00 */
[C---:B------:R-:W-:Y:S01]  /*4c30*/  ISETP.GT.U32.AND P5, PT, R0.reuse, R245, PT ;  /* 0x000000f50000720c */ /* 0x040fe20003fa4070 */
[----:B------:R-:W-:Y:S02]  /*4c40*/  IMAD R247, R0, R8, R247 ;  /* 0x0000000800f77224 */ /* 0x000fe400078e02f7 */
[----:B------:R-:W-:-:S02]  /*4c50*/  @!P3 IMAD.IADD R237, R237, 0x1, -R0 ;  /* 0x00000001ededb824 */ /* 0x000fc400078e0a00 */
[----:B------:R-:W-:Y:S01]  /*4c60*/  IMAD.HI.U32 R8, R7, R251, RZ ;  /* 0x000000fb07087227 */ /* 0x000fe200078e00ff */
[----:B------:R-:W-:-:S03]  /*4c70*/  ISETP.GT.U32.AND P3, PT, R0, R247, PT ;  /* 0x000000f70000720c */ /* 0x000fc60003f64070 */
[----:B------:R-:W-:Y:S01]  /*4c80*/  @!P0 IMAD.IADD R241, R241, 0x1, -R0 ;  /* 0x00000001f1f18824 */ /* 0x000fe200078e0a00 */
[----:B------:R-:W-:Y:S01]  /*4c90*/  ISETP.GE.AND P0, PT, R15, RZ, PT ;  /* 0x000000ff0f00720c */ /* 0x000fe20003f06270 */
[----:B------:R-:W-:Y:S02]  /*4ca0*/  IMAD.MOV R8, RZ, RZ, -R8 ;  /* 0x000000ffff087224 */ /* 0x000fe400078e0a08 */
[----:B------:R-:W-:Y:S01]  /*4cb0*/  @!P5 IMAD.IADD R245, R245, 0x1, -R0 ;  /* 0x00000001f5f5d824 */ /* 0x000fe200078e0a00 */
[----:B------:R-:W-:Y:S01]  /*4cc0*/  ISETP.GT.U32.AND P5, PT, R0, R241, PT ;  /* 0x000000f10000720c */ /* 0x000fe20003fa4070 */
[----:B------:R-:W-:-:S04]  /*4cd0*/  IMAD.HI.U32 R10, R7, R48, RZ ;  /* 0x00000030070a7227 */ /* 0x000fc800078e00ff */
[----:B------:R-:W-:Y:S01]  /*4ce0*/  @!P3 IMAD.IADD R247, R247, 0x1, -R0 ;  /* 0x00000001f7f7b824 */ /* 0x000fe200078e0a00 */
[C---:B------:R-:W-:Y:S01]  /*4cf0*/  ISETP.GT.U32.AND P3, PT, R0.reuse, R245, PT ;  /* 0x000000f50000720c */ /* 0x040fe20003f64070 */
[----:B------:R-:W-:Y:S02]  /*4d00*/  IMAD R251, R0, R8, R251 ;  /* 0x0000000800fb7224 */ /* 0x000fe400078e02fb */
[----:B------:R-:W-:Y:S02]  /*4d10*/  IMAD.MOV R15, RZ, RZ, -R10 ;  /* 0x000000ffff0f7224 */ /* 0x000fe400078e0a0a */
[----:B------:R-:W-:-:S04]  /*4d20*/  IMAD.HI.U32 R8, R7, R50, RZ ;  /* 0x0000003207087227 */ /* 0x000fc800078e00ff */
[----:B------:R-:W-:Y:S01]  /*4d30*/  @!P5 IMAD.IADD R241, R241, 0x1, -R0 ;  /* 0x00000001f1f1d824 */ /* 0x000fe200078e0a00 */
[C---:B------:R-:W-:Y:S01]  /*4d40*/  ISETP.GT.U32.AND P5, PT, R0.reuse, R251, PT ;  /* 0x000000fb0000720c */ /* 0x040fe20003fa4070 */
[C---:B------:R-:W-:Y:S02]  /*4d50*/  IMAD R48, R0.reuse, R15, R48 ;  /* 0x0000000f00307224 */ /* 0x040fe400078e0230 */
[----:B------:R-:W-:Y:S01]  /*4d60*/  @!P4 IMAD.MOV R239, RZ, RZ, -R239 ;  /* 0x000000ffffefc224 */ /* 0x000fe200078e0aef */
[C---:B------:R-:W-:Y:S01]  /*4d70*/  ISETP.GT.U32.AND P4, PT, R0.reuse, R247, PT ;  /* 0x000000f70000720c */ /* 0x040fe20003f84070 */
[----:B------:R-:W-:Y:S02]  /*4d80*/  IMAD.MOV R15, RZ, RZ, -R8 ;  /* 0x000000ffff0f7224 */ /* 0x000fe400078e0a08 */
[----:B------:R-:W-:Y:S01]  /*4d90*/  @!P3 IMAD.IADD R245, R245, 0x1, -R0 ;  /* 0x00000001f5f5b824 */ /* 0x000fe200078e0a00 */
[C---:B------:R-:W-:Y:S01]  /*4da0*/  ISETP.GT.U32.AND P3, PT, R0.reuse, R48, PT ;  /* 0x000000300000720c */ /* 0x040fe20003f64070 */
[----:B------:R-:W-:-:S02]  /*4db0*/  IMAD R50, R0, R15, R50 ;  /* 0x0000000f00327224 */ /* 0x000fc400078e0232 */
[----:B------:R-:W-:-:S04]  /*4dc0*/  IMAD.HI.U32 R10, R7, R52, RZ ;  /* 0x00000034070a7227 */ /* 0x000fc800078e00ff */
[----:B------:R-:W-:Y:S01]  /*4dd0*/  @!P6 IMAD.MOV R237, RZ, RZ, -R237 ;  /* 0x000000ffffede224 */ /* 0x000fe200078e0aed */
[----:B------:R-:W-:Y:S01]  /*4de0*/  ISETP.GE.AND P6, PT, R12, RZ, PT ;  /* 0x000000ff0c00720c */ /* 0x000fe20003fc6270 */
[----:B------:R-:W-:Y:S01]  /*4df0*/  @!P5 IMAD.IADD R251, R251, 0x1, -R0 ;  /* 0x00000001fbfbd824 */ /* 0x000fe200078e0a00 */
[----:B------:R-:W-:Y:S01]  /*4e00*/  ISETP.GT.U32.AND P5, PT, R0, R50, PT ;  /* 0x000000320000720c */ /* 0x000fe20003fa4070 */
[----:B------:R-:W-:Y:S01]  /*4e10*/  IMAD.MOV R19, RZ, RZ, -R10 ;  /* 0x000000ffff137224 */ /* 0x000fe200078e0a0a */
[----:B------:R-:W-:Y:S01]  /*4e20*/  LOP3.LUT R12, R6, 0x190, RZ, 0xfc, !PT ;  /* 0x00000190060c7812 */ /* 0x000fe200078efcff */
[----:B------:R-:W-:Y:S01]  /*4e30*/  @!P4 IMAD.IADD R247, R247, 0x1, -R0 ;  /* 0x00000001f7f7c824 */ /* 0x000fe200078e0a00 */
[----:B------:R-:W-:Y:S01]  /*4e40*/  ISETP.GE.AND P4, PT, R14, RZ, PT ;  /* 0x000000ff0e00720c */ /* 0x000fe20003f86270 */
[C---:B------:R-:W-:Y:S01]  /*4e50*/  IMAD R52, R0.reuse, R19, R52 ;  /* 0x0000001300347224 */ /* 0x040fe200078e0234 */
[----:B------:R-:W-:Y:S01]  /*4e60*/  IABS R54, R12 ;  /* 0x0000000c00367213 */ /* 0x000fe20000000000 */
[----:B------:R-:W-:Y:S01]  /*4e70*/  @!P2 IMAD.MOV R241, RZ, RZ, -R241 ;  /* 0x000000fffff1a224 */ /* 0x000fe200078e0af1 */
[----:B------:R-:W-:Y:S01]  /*4e80*/  ISETP.GT.U32.AND P2, PT, R0, R251, PT ;  /* 0x000000fb0000720c */ /* 0x000fe20003f44070 */
[----:B------:R-:W-:Y:S01]  /*4e90*/  @!P3 IMAD.IADD R48, R48, 0x1, -R0 ;  /* 0x000000013030b824 */ /* 0x000fe200078e0a00 */
[----:B------:R-:W-:Y:S01]  /*4ea0*/  LOP3.LUT R14, R6, 0x194, RZ, 0xfc, !PT ;  /* 0x00000194060e7812 */ /* 0x000fe200078efcff */
[----:B------:R-:W-:Y:S01]  /*4eb0*/  @!P1 IMAD.MOV R245, RZ, RZ, -R245 ;  /* 0x000000fffff59224 */ /* 0x000fe200078e0af5 */
[----:B------:R-:W-:Y:S01]  /*4ec0*/  ISETP.GT.U32.AND P1, PT, R0, R52, PT ;  /* 0x000000340000720c */ /* 0x000fe20003f24070 */
[----:B------:R-:W-:Y:S01]  /*4ed0*/  IMAD.HI.U32 R8, R7, R54, RZ ;  /* 0x0000003607087227 */ /* 0x000fe200078e00ff */
[----:B------:R-:W-:-:S02]  /*4ee0*/  IABS R56, R14 ;  /* 0x0000000e00387213 */ /* 0x000fc40000000000 */
[----:B------:R-:W-:Y:S01]  /*4ef0*/  ISETP.GT.U32.AND P3, PT, R0, R48, PT ;  /* 0x000000300000720c */ /* 0x000fe20003f64070 */
[----:B------:R-:W-:Y:S02]  /*4f00*/  @!P5 IMAD.IADD R50, R50, 0x1, -R0 ;  /* 0x000000013232d824 */ /* 0x000fe400078e0a00 */
[----:B------:R-:W-:Y:S01]  /*4f10*/  IMAD.MOV R15, RZ, RZ, -R8 ;  /* 0x000000ffff0f7224 */ /* 0x000fe200078e0a08 */
[----:B------:R-:W-:Y:S01]  /*4f20*/  LOP3.LUT R8, R6, 0x198, RZ, 0xfc, !PT ;  /* 0x0000019806087812 */ /* 0x000fe200078efcff */
[----:B------:R-:W-:Y:S01]  /*4f30*/  IMAD.HI.U32 R10, R7, R56, RZ ;  /* 0x00000038070a7227 */ /* 0x000fe200078e00ff */
[----:B------:R-:W-:Y:S02]  /*4f40*/  ISETP.GT.U32.AND P5, PT, R0, R50, PT ;  /* 0x000000320000720c */ /* 0x000fe40003fa4070 */
[----:B------:R-:W-:Y:S01]  /*4f50*/  IABS R58, R8 ;  /* 0x00000008003a7213 */ /* 0x000fe20000000000 */
[----:B------:R-:W-:Y:S01]  /*4f60*/  @!P2 IMAD.IADD R251, R251, 0x1, -R0 ;  /* 0x00000001fbfba824 */ /* 0x000fe200078e0a00 */
[----:B------:R-:W-:Y:S01]  /*4f70*/  ISETP.GE.AND P2, PT, R18, RZ, PT ;  /* 0x000000ff1200720c */ /* 0x000fe20003f46270 */
[----:B------:R-:W-:Y:S01]  /*4f80*/  IMAD R54, R0, R15, R54 ;  /* 0x0000000f00367224 */ /* 0x000fe200078e0236 */
[C---:B------:R-:W-:Y:S01]  /*4f90*/  LOP3.LUT R18, R6.reuse, 0x1c0, RZ, 0xfc, !PT ;  /* 0x000001c006127812 */ /* 0x040fe200078efcff */
[----:B------:R-:W-:Y:S01]  /*4fa0*/  IMAD.MOV R19, RZ, RZ, -R10 ;  /* 0x000000ffff137224 */ /* 0x000fe200078e0a0a */
[----:B------:R-:W-:Y:S01]  /*4fb0*/  LOP3.LUT R10, R6, 0x1a0, RZ, 0xfc, !PT ;  /* 0x000001a0060a7812 */ /* 0x000fe200078efcff */
[----:B------:R-:W-:Y:S01]  /*4fc0*/  @!P0 IMAD.MOV R247, RZ, RZ, -R247 ;  /* 0x000000fffff78224 */ /* 0x000fe200078e0af7 */
[----:B------:R-:W-:Y:S01]  /*4fd0*/  ISETP.GE.AND P0, PT, R16, RZ, PT ;  /* 0x000000ff1000720c */ /* 0x000fe20003f06270 */
[--C-:B------:R-:W-:Y:S01]  /*4fe0*/  @!P1 IMAD.IADD R52, R52, 0x1, -R0.reuse ;  /* 0x0000000134349824 */ /* 0x100fe200078e0a00 */
[----:B------:R-:W-:Y:S01]  /*4ff0*/  IABS R62, R10 ;  /* 0x0000000a003e7213 */ /* 0x000fe20000000000 */
[----:B------:R-:W-:Y:S01]  /*5000*/  @!P6 IMAD.MOV R251, RZ, RZ, -R251 ;  /* 0x000000fffffbe224 */ /* 0x000fe200078e0afb */
[----:B------:R-:W-:Y:S01]  /*5010*/  ISETP.GT.U32.AND P6, PT, R0, R54, PT ;  /* 0x000000360000720c */ /* 0x000fe20003fc4070 */
[----:B------:R-:W-:Y:S01]  /*5020*/  @!P3 IMAD.IADD R48, R48, 0x1, -R0 ;  /* 0x000000013030b824 */ /* 0x000fe200078e0a00 */
[C---:B------:R-:W-:Y:S01]  /*5030*/  ISETP.GT.U32.AND P1, PT, R0.reuse, R52, PT ;  /* 0x000000340000720c */ /* 0x040fe20003f24070 */
[----:B------:R-:W-:Y:S01]  /*5040*/  IMAD R56, R0, R19, R56 ;  /* 0x0000001300387224 */ /* 0x000fe200078e0238 */
[----:B------:R-:W-:Y:S01]  /*5050*/  ISETP.GE.AND P3, PT, R12, RZ, PT ;  /* 0x000000ff0c00720c */ /* 0x000fe20003f66270 */
[----:B------:R-:W-:Y:S01]  /*5060*/  @!P4 IMAD.MOV R48, RZ, RZ, -R48 ;  /* 0x000000ffff30c224 */ /* 0x000fe200078e0a30 */
[----:B------:R-:W-:Y:S01]  /*5070*/  LOP3.LUT R12, R6, 0x1a4, RZ, 0xfc, !PT ;  /* 0x000001a4060c7812 */ /* 0x000fe200078efcff */
[----:B------:R-:W-:Y:S01]  /*5080*/  @!P5 IMAD.IADD R50, R50, 0x1, -R0 ;  /* 0x000000013232d824 */ /* 0x000fe200078e0a00 */
[----:B------:R-:W-:-:S02]  /*5090*/  ISETP.GT.U32.AND P4, PT, R0, R56, PT ;  /* 0x000000380000720c */ /* 0x000fc40003f84070 */
[----:B------:R-:W-:Y:S01]  /*50a0*/  ISETP.GE.AND P5, PT, R14, RZ, PT ;  /* 0x000000ff0e00720c */ /* 0x000fe20003fa6270 */
[----:B------:R-:W-:Y:S01]  /*50b0*/  @!P0 IMAD.MOV R50, RZ, RZ, -R50 ;  /* 0x000000ffff328224 */ /* 0x000fe200078e0a32 */
[----:B------:R-:W-:Y:S01]  /*50c0*/  ISETP.GE.AND P0, PT, R8, RZ, PT ;  /* 0x000000ff0800720c */ /* 0x000fe20003f06270 */
[--C-:B------:R-:W-:Y:S01]  /*50d0*/  @!P6 IMAD.IADD R54, R54, 0x1, -R0.reuse ;  /* 0x000000013636e824 */ /* 0x100fe200078e0a00 */
[----:B------:R-:W-:Y:S01]  /*50e0*/  LOP3.LUT R8, R6, 0x19c, RZ, 0xfc, !PT ;  /* 0x0000019c06087812 */ /* 0x000fe200078efcff */
[----:B------:R-:W-:Y:S01]  /*50f0*/  @!P1 IMAD.IADD R52, R52, 0x1, -R0 ;  /* 0x0000000134349824 */ /* 0x000fe200078e0a00 */
[----:B------:R-:W-:Y:S02]  /*5100*/  IABS R199, R12 ;  /* 0x0000000c00c77213 */ /* 0x000fe40000000000 */
[----:B------:R-:W-:Y:S01]  /*5110*/  ISETP.GE.AND P1, PT, R8, RZ, PT ;  /* 0x000000ff0800720c */ /* 0x000fe20003f26270 */
[----:B------:R-:W-:Y:S01]  /*5120*/  @!P2 IMAD.MOV R52, RZ, RZ, -R52 ;  /* 0x000000ffff34a224 */ /* 0x000fe200078e0a34 */
[----:B------:R-:W-:Y:S01]  /*5130*/  IABS R60, R8 ;  /* 0x00000008003c7213 */ /* 0x000fe20000000000 */
[----:B------:R-:W-:Y:S01]  /*5140*/  @!P4 IMAD.IADD R56, R56, 0x1, -R0 ;  /* 0x000000013838c824 */ /* 0x000fe200078e0a00 */
[----:B------:R-:W-:Y:S01]  /*5150*/  ISETP.GT.U32.AND P6, PT, R0, R54, PT ;  /* 0x000000360000720c */ /* 0x000fe20003fc4070 */
[----:B------:R-:W-:Y:S01]  /*5160*/  IMAD.HI.U32 R8, R7, R58, RZ ;  /* 0x0000003a07087227 */ /* 0x000fe200078e00ff */
[----:B------:R-:W-:-:S02]  /*5170*/  ISETP.GE.AND P2, PT, R10, RZ, PT ;  /* 0x000000ff0a00720c */ /* 0x000fc40003f46270 */
[----:B------:R-:W-:Y:S01]  /*5180*/  ISETP.GT.U32.AND P4, PT, R0, R56, PT ;  /* 0x000000380000720c */ /* 0x000fe20003f84070 */
[----:B------:R-:W-:Y:S01]  /*5190*/  IMAD.MOV R15, RZ, RZ, -R8 ;  /* 0x000000ffff0f7224 */ /* 0x000fe200078e0a08 */
[C---:B------:R-:W-:Y:S01]  /*51a0*/  LOP3.LUT R14, R6.reuse, 0x1b0, RZ, 0xfc, !PT ;  /* 0x000001b0060e7812 */ /* 0x040fe200078efcff */
[C---:B------:R-:W-:Y:S01]  /*51b0*/  IMAD.HI.U32 R8, R7.reuse, R60, RZ ;  /* 0x0000003c07087227 */ /* 0x040fe200078e00ff */
[----:B------:R-:W-:Y:S02]  /*51c0*/  LOP3.LUT R16, R6, 0x1b8, RZ, 0xfc, !PT ;  /* 0x000001b806107812 */ /* 0x000fe400078efcff */
[----:B------:R-:W-:Y:S01]  /*51d0*/  IABS R29, R14 ;  /* 0x0000000e001d7213 */ /* 0x000fe20000000000 */
[----:B------:R-:W-:Y:S01]  /*51e0*/  IMAD R58, R0, R15, R58 ;  /* 0x0000000f003a7224 */ /* 0x000fe200078e023a */
[----:B------:R-:W-:Y:S01]  /*51f0*/  IABS R25, R16 ;  /* 0x0000001000197213 */ /* 0x000fe20000000000 */
[----:B------:R-:W-:Y:S01]  /*5200*/  @!P6 IMAD.IADD R54, R54, 0x1, -R0 ;  /* 0x000000013636e824 */ /* 0x000fe200078e0a00 */
[----:B------:R-:W-:Y:S01]  /*5210*/  IABS R215, R18 ;  /* 0x0000001200d77213 */ /* 0x000fe20000000000 */
[----:B------:R-:W-:Y:S01]  /*5220*/  IMAD.MOV R15, RZ, RZ, -R8 ;  /* 0x000000ffff0f7224 */ /* 0x000fe200078e0a08 */
[----:B------:R-:W-:Y:S01]  /*5230*/  ISETP.GT.U32.AND P6, PT, R0, R58, PT ;  /* 0x0000003a0000720c */ /* 0x000fe20003fc4070 */
[----:B------:R-:W-:Y:S01]  /*5240*/  @!P4 IMAD.IADD R56, R56, 0x1, -R0 ;  /* 0x000000013838c824 */ /* 0x000fe200078e0a00 */
[----:B------:R-:W-:Y:S01]  /*5250*/  ISETP.GE.AND P4, PT, R12, RZ, PT ;  /* 0x000000ff0c00720c */ /* 0x000fe20003f86270 */
[----:B------:R-:W-:Y:S01]  /*5260*/  IMAD R60, R0, R15, R60 ;  /* 0x0000000f003c7224 */ /* 0x000fe200078e023c */
[C---:B------:R-:W-:Y:S01]  /*5270*/  LOP3.LUT R12, R6.reuse, 0x1ac, RZ, 0xfc, !PT ;  /* 0x000001ac060c7812 */ /* 0x040fe200078efcff */
[----:B------:R-:W-:Y:S01]  /*5280*/  @!P5 IMAD.MOV R56, RZ, RZ, -R56 ;  /* 0x000000ffff38d224 */ /* 0x000fe200078e0a38 */
[----:B------:R-:W-:Y:S01]  /*5290*/  LOP3.LUT R15, R6, 0x1b4, RZ, 0xfc, !PT ;  /* 0x000001b4060f7812 */ /* 0x000fe200078efcff */
[----:B------:R-:W-:Y:S01]  /*52a0*/  IMAD.HI.U32 R10, R7, R62, RZ ;  /* 0x0000003e070a7227 */ /* 0x000fe200078e00ff */
[----:B------:R-:W-:-:S02]  /*52b0*/  ISETP.GT.U32.AND P5, PT, R0, R60, PT ;  /* 0x0000003c0000720c */ /* 0x000fc40003fa4070 */
[----:B------:R-:W-:Y:S01]  /*52c0*/  IABS R203, R12 ;  /* 0x0000000c00cb7213 */ /* 0x000fe20000000000 */
[----:B------:R-:W-:Y:S01]  /*52d0*/  IMAD.MOV R19, RZ, RZ, -R10 ;  /* 0x000000ffff137224 */ /* 0x000fe200078e0a0a */
[----:B------:R-:W-:Y:S01]  /*52e0*/  LOP3.LUT R10, R6, 0x1a8, RZ, 0xfc, !PT ;  /* 0x000001a8060a7812 */ /* 0x000fe200078efcff */
[----:B------:R-:W-:Y:S01]  /*52f0*/  @!P6 IMAD.IADD R58, R58, 0x1, -R0 ;  /* 0x000000013a3ae824 */ /* 0x000fe200078e0a00 */
[----:B------:R-:W-:Y:S01]  /*5300*/  IABS R207, R15 ;  /* 0x0000000f00cf7213 */ /* 0x000fe20000000000 */
[----:B------:R-:W-:Y:S01]  /*5310*/  IMAD.HI.U32 R8, R7, R199, RZ ;  /* 0x000000c707087227 */ /* 0x000fe200078e00ff */
[----:B------:R-:W-:Y:S02]  /*5320*/  IABS R31, R10 ;  /* 0x0000000a001f7213 */ /* 0x000fe40000000000 */
[C---:B------:R-:W-:Y:S01]  /*5330*/  ISETP.GT.U32.AND P6, PT, R0.reuse, R58, PT ;  /* 0x0000003a0000720c */ /* 0x040fe20003fc4070 */
[----:B------:R-:W-:Y:S02]  /*5340*/  IMAD R62, R0, R19, R62 ;  /* 0x00000013003e7224 */ /* 0x000fe400078e023e */
[----:B------:R-:W-:-:S02]  /*5350*/  @!P5 IMAD.IADD R60, R60, 0x1, -R0 ;  /* 0x000000013c3cd824 */ /* 0x000fc400078e0a00 */
[----:B------:R-:W-:Y:S02]  /*5360*/  IMAD.MOV R8, RZ, RZ, -R8 ;  /* 0x000000ffff087224 */ /* 0x000fe400078e0a08 */
[----:B------:R-:W-:Y:S01]  /*5370*/  @!P3 IMAD.MOV R54, RZ, RZ, -R54 ;  /* 0x000000ffff36b224 */ /* 0x000fe200078e0a36 */
[C---:B------:R-:W-:Y:S01]  /*5380*/  ISETP.GT.U32.AND P5, PT, R0.reuse, R60, PT ;  /* 0x0000003c0000720c */ /* 0x040fe20003fa4070 */
[----:B------:R-:W-:Y:S01]  /*5390*/  IMAD R199, R0, R8, R199 ;  /* 0x0000000800c77224 */ /* 0x000fe200078e02c7 */
[----:B------:R-:W-:Y:S01]  /*53a0*/  ISETP.GE.AND P3, PT, R10, RZ, PT ;  /* 0x000000ff0a00720c */ /* 0x000fe20003f66270 */
[----:B------:R-:W-:-:S04]  /*53b0*/  IMAD.HI.U32 R8, R7, R31, RZ ;  /* 0x0000001f07087227 */ /* 0x000fc800078e00ff */
[----:B------:R-:W-:Y:S01]  /*53c0*/  @!P6 IMAD.IADD R58, R58, 0x1, -R0 ;  /* 0x000000013a3ae824 */ /* 0x000fe200078e0a00 */
[----:B------:R-:W-:Y:S01]  /*53d0*/  ISETP.GT.U32.AND P6, PT, R0, R62, PT ;  /* 0x0000003e0000720c */ /* 0x000fe20003fc4070 */
[----:B------:R-:W-:-:S04]  /*53e0*/  IMAD.HI.U32 R10, R7, R203, RZ ;  /* 0x000000cb070a7227 */ /* 0x000fc800078e00ff */
[----:B------:R-:W-:Y:S02]  /*53f0*/  IMAD.MOV R8, RZ, RZ, -R8 ;  /* 0x000000ffff087224 */ /* 0x000fe400078e0a08 */
[----:B------:R-:W-:Y:S01]  /*5400*/  @!P5 IMAD.IADD R60, R60, 0x1, -R0 ;  /* 0x000000013c3cd824 */ /* 0x000fe200078e0a00 */
[C---:B------:R-:W-:Y:S01]  /*5410*/  ISETP.GT.U32.AND P5, PT, R0.reuse, R199, PT ;  /* 0x000000c70000720c */ /* 0x040fe20003fa4070 */
[----:B------:R-:W-:Y:S02]  /*5420*/  IMAD.MOV R10, RZ, RZ, -R10 ;  /* 0x000000ffff0a7224 */ /* 0x000fe400078e0a0a */
[----:B------:R-:W-:Y:S02]  /*5430*/  IMAD R31, R0, R8, R31 ;  /* 0x00000008001f7224 */ /* 0x000fe400078e021f */
[----:B------:R-:W-:-:S04]  /*5440*/  IMAD.HI.U32 R8, R7, R29, RZ ;  /* 0x0000001d07087227 */ /* 0x000fc800078e00ff */
[----:B------:R-:W-:Y:S02]  /*5450*/  IMAD R203, R0, R10, R203 ;  /* 0x0000000a00cb7224 */ /* 0x000fe400078e02cb */
[----:B------:R-:W-:Y:S02]  /*5460*/  @!P6 IMAD.IADD R62, R62, 0x1, -R0 ;  /* 0x000000013e3ee824 */ /* 0x000fe400078e0a00 */
[----:B------:R-:W-:Y:S02]  /*5470*/  IMAD.MOV R10, RZ, RZ, -R8 ;  /* 0x000000ffff0a7224 */ /* 0x000fe400078e0a08 */
[----:B------:R-:W-:Y:S01]  /*5480*/  @!P0 IMAD.MOV R58, RZ, RZ, -R58 ;  /* 0x000000ffff3a8224 */ /* 0x000fe200078e0a3a */
[C---:B------:R-:W-:Y:S01]  /*5490*/  ISETP.GT.U32.AND P6, PT, R0.reuse, R62, PT ;  /* 0x0000003e0000720c */ /* 0x040fe20003fc4070 */
[C---:B------:R-:W-:Y:S01]  /*54a0*/  IMAD R29, R0.reuse, R10, R29 ;  /* 0x0000000a001d7224 */ /* 0x040fe200078e021d */
[----:B------:R-:W-:Y:S01]  /*54b0*/  ISETP.GT.U32.AND P0, PT, R0, R31, PT ;  /* 0x0000001f0000720c */ /* 0x000fe20003f04070 */
[----:B------:R-:W-:-:S02]  /*54c0*/  @!P5 IMAD.IADD R199, R199, 0x1, -R0 ;  /* 0x00000001c7c7d824 */ /* 0x000fc400078e0a00 */
[----:B------:R-:W-:Y:S01]  /*54d0*/  IMAD.HI.U32 R8, R7, R207, RZ ;  /* 0x000000cf07087227 */ /* 0x000fe200078e00ff */
[----:B------:R-:W-:-:S03]  /*54e0*/  ISETP.GT.U32.AND P5, PT, R0, R29, PT ;  /* 0x0000001d0000720c */ /* 0x000fc60003fa4070 */
[----:B------:R-:W-:Y:S02]  /*54f0*/  IMAD.MOV R8, RZ, RZ, -R8 ;  /* 0x000000ffff087224 */ /* 0x000fe400078e0a08 */
[----:B------:R-:W-:Y:S01]  /*5500*/  @!P1 IMAD.MOV R60, RZ, RZ, -R60 ;  /* 0x000000ffff3c9224 */ /* 0x000fe200078e0a3c */
[----:B------:R-:W-:Y:S01]  /*5510*/  ISETP.GT.U32.AND P1, PT, R0, R203, PT ;  /* 0x000000cb0000720c */ /* 0x000fe20003f24070 */
[--C-:B------:R-:W-:Y:S01]  /*5520*/  @!P6 IMAD.IADD R62, R62, 0x1, -R0.reuse ;  /* 0x000000013e3ee824 */ /* 0x100fe200078e0a00 */
[----:B------:R-:W-:Y:S01]  /*5530*/  ISETP.GE.AND P6, PT, R12, RZ, PT ;  /* 0x000000ff0c00720c */ /* 0x000fe20003fc6270 */
[----:B------:R-:W-:Y:S01]  /*5540*/  @!P0 IMAD.IADD R31, R31, 0x1, -R0 ;  /* 0x000000011f1f8824 */ /* 0x000fe200078e0a00 */
[----:B------:R-:W-:Y:S01]  /*5550*/  LOP3.LUT R12, R6, 0x1bc, RZ, 0xfc, !PT ;  /* 0x000001bc060c7812 */ /* 0x000fe200078efcff */
[----:B------:R-:W-:Y:S01]  /*5560*/  @!P2 IMAD.MOV R62, RZ, RZ, -R62 ;  /* 0x000000ffff3ea224 */ /* 0x000fe200078e0a3e */
[C---:B------:R-:W-:Y:S01]  /*5570*/  ISETP.GT.U32.AND P0, PT, R0.reuse, R199, PT ;  /* 0x000000c70000720c */ /* 0x040fe20003f04070 */
[----:B------:R-:W-:Y:S01]  /*5580*/  @!P5 IMAD.IADD R29, R29, 0x1, -R0 ;  /* 0x000000011d1dd824 */ /* 0x000fe200078e0a00 */
[----:B------:R-:W-:Y:S01]  /*5590*/  IABS R211, R12 ;  /* 0x0000000c00d37213 */ /* 0x000fe20000000000 */
[----:B------:R-:W-:-:S02]  /*55a0*/  IMAD R207, R0, R8, R207 ;  /* 0x0000000800cf7224 */ /* 0x000fc400078e02cf */
[----:B------:R-:W-:Y:S01]  /*55b0*/  IMAD.HI.U32 R10, R7, R25, RZ ;  /* 0x00000019070a7227 */ /* 0x000fe200078e00ff */
[----:B------:R-:W-:-:S03]  /*55c0*/  ISETP.GT.U32.AND P2, PT, R0, R29, PT ;  /* 0x0000001d0000720c */ /* 0x000fc60003f44070 */
[----:B------:R-:W-:-:S04]  /*55d0*/  IMAD.HI.U32 R8, R7, R211, RZ ;  /* 0x000000d307087227 */ /* 0x000fc800078e00ff */
[----:B------:R-:W-:Y:S02]  /*55e0*/  IMAD.MOV R8, RZ, RZ, -R8 ;  /* 0x000000ffff087224 */ /* 0x000fe400078e0a08 */
[--C-:B------:R-:W-:Y:S01]  /*55f0*/  @!P0 IMAD.IADD R199, R199, 0x1, -R0.reuse ;  /* 0x00000001c7c78824 */ /* 0x100fe200078e0a00 */
[C---:B------:R-:W-:Y:S01]  /*5600*/  ISETP.GT.U32.AND P0, PT, R0.reuse, R207, PT ;  /* 0x000000cf0000720c */ /* 0x040fe20003f04070 */
[C---:B------:R-:W-:Y:S02]  /*5610*/  IMAD R211, R0.reuse, R8, R211 ;  /* 0x0000000800d37224 */ /* 0x040fe400078e02d3 */
[--C-:B------:R-:W-:Y:S02]  /*5620*/  @!P2 IMAD.IADD R29, R29, 0x1, -R0.reuse ;  /* 0x000000011d1da824 */ /* 0x100fe400078e0a00 */
[----:B------:R-:W-:Y:S01]  /*5630*/  @!P1 IMAD.IADD R203, R203, 0x1, -R0 ;  /* 0x00000001cbcb9824 */ /* 0x000fe200078e0a00 */
[C---:B------:R-:W-:Y:S01]  /*5640*/  ISETP.GT.U32.AND P2, PT, R0.reuse, R211, PT ;  /* 0x000000d30000720c */ /* 0x040fe20003f44070 */
[----:B------:R-:W-:Y:S01]  /*5650*/  IMAD.MOV R10, RZ, RZ, -R10 ;  /* 0x000000ffff0a7224 */ /* 0x000fe200078e0a0a */
[C---:B------:R-:W-:Y:S01]  /*5660*/  ISETP.GT.U32.AND P1, PT, R0.reuse, R31, PT ;  /* 0x0000001f0000720c */ /* 0x040fe20003f24070 */
[----:B------:R-:W-:Y:S01]  /*5670*/  IMAD.HI.U32 R8, R7, R215, RZ ;  /* 0x000000d707087227 */ /* 0x000fe200078e00ff */
[----:B------:R-:W-:-:S03]  /*5680*/  ISETP.GT.U32.AND P5, PT, R0, R203, PT ;  /* 0x000000cb0000720c */ /* 0x000fc60003fa4070 */
[----:B------:R-:W-:Y:S01]  /*5690*/  @!P0 IMAD.IADD R207, R207, 0x1, -R0 ;  /* 0x00000001cfcf8824 */ /* 0x000fe200078e0a00 */
[----:B------:R-:W-:Y:S01]  /*56a0*/  ISETP.GE.AND P0, PT, R15, RZ, PT ;  /* 0x000000ff0f00720c */ /* 0x000fe20003f06270 */
[----:B------:R-:W-:Y:S02]  /*56b0*/  IMAD R25, R0, R10, R25 ;  /* 0x0000000a00197224 */ /* 0x000fe400078e0219 */
[----:B------:R-:W-:-:S04]  /*56c0*/  IMAD.HI.U32 R10, R7, R21, RZ ;  /* 0x00000015070a7227 */ /* 0x000fc800078e00ff */
[----:B------:R-:W-:Y:S01]  /*56d0*/  @!P2 IMAD.IADD R211, R211, 0x1, -R0 ;  /* 0x00000001d3d3a824 */ /* 0x000fe200078e0a00 */
[C---:B------:R-:W-:Y:S01]  /*56e0*/  ISETP.GT.U32.AND P2, PT, R0.reuse, R207, PT ;  /* 0x000000cf0000720c */ /* 0x040fe20003f44070 */
[----:B------:R-:W-:Y:S02]  /*56f0*/  IMAD.MOV R10, RZ, RZ, -R10 ;  /* 0x000000ffff0a7224 */ /* 0x000fe400078e0a0a */
[----:B------:R-:W-:Y:S01]  /*5700*/  @!P1 IMAD.IADD R31, R31, 0x1, -R0 ;  /* 0x000000011f1f9824 */ /* 0x000fe200078e0a00 */
[C---:B------:R-:W-:Y:S01]  /*5710*/  ISETP.GT.U32.AND P1, PT, R0.reuse, R25, PT ;  /* 0x000000190000720c */ /* 0x040fe20003f24070 */
[----:B------:R-:W-:Y:S02]  /*5720*/  IMAD.MOV R8, RZ, RZ, -R8 ;  /* 0x000000ffff087224 */ /* 0x000fe400078e0a08 */
[----:B------:R-:W-:Y:S01]  /*5730*/  IMAD R21, R0, R10, R21 ;  /* 0x0000000a00157224 */ /* 0x000fe200078e0215 */
[----:B------:R-:W-:Y:S01]  /*5740*/  LOP3.LUT R10, R6, 0x1cc, RZ, 0xfc, !PT ;  /* 0x000001cc060a7812 */ /* 0x000fe200078efcff */
[--C-:B------:R-:W-:Y:S01]  /*5750*/  @!P5 IMAD.IADD R203, R203, 0x1, -R0.reuse ;  /* 0x00000001cbcbd824 */ /* 0x100fe200078e0a00 */
[----:B------:R-:W-:Y:S01]  /*5760*/  ISETP.GE.AND P5, PT, R14, RZ, PT ;  /* 0x000000ff0e00720c */ /* 0x000fe20003fa6270 */
[----:B------:R-:W-:Y:S01]  /*5770*/  IMAD R215, R0, R8, R215 ;  /* 0x0000000800d77224 */ /* 0x000fe200078e02d7 */
[----:B------:R-:W-:Y:S01]  /*5780*/  LOP3.LUT R14, R6, 0x1c8, RZ, 0xfc, !PT ;  /* 0x000001c8060e7812 */ /* 0x000fe200078efcff */
[--C-:B------:R-:W-:Y:S01]  /*5790*/  @!P2 IMAD.IADD R207, R207, 0x1, -R0.reuse ;  /* 0x00000001cfcfa824 */ /* 0x100fe200078e0a00 */
[C---:B------:R-:W-:Y:S01]  /*57a0*/  ISETP.GT.U32.AND P2, PT, R0.reuse, R21, PT ;  /* 0x000000150000720c */ /* 0x040fe20003f44070 */
[----:B------:R-:W-:Y:S01]  /*57b0*/  @!P6 IMAD.MOV R203, RZ, RZ, -R203 ;  /* 0x000000ffffcbe224 */ /* 0x000fe200078e0acb */
[----:B------:R-:W-:Y:S01]  /*57c0*/  IABS R219, R14 ;  /* 0x0000000e00db7213 */ /* 0x000fe20000000000 */
[----:B------:R-:W-:Y:S01]  /*57d0*/  @!P1 IMAD.IADD R25, R25, 0x1, -R0 ;  /* 0x0000000119199824 */ /* 0x000fe200078e0a00 */
[C---:B------:R-:W-:Y:S01]  /*57e0*/  ISETP.GT.U32.AND P6, PT, R0.reuse, R215, PT ;  /* 0x000000d70000720c */ /* 0x040fe20003fc4070 */
[----:B------:R-:W-:Y:S01]  /*57f0*/  @!P4 IMAD.MOV R199, RZ, RZ, -R199 ;  /* 0x000000ffffc7c224 */ /* 0x000fe200078e0ac7 */
[----:B------:R-:W-:Y:S01]  /*5800*/  IABS R19, R10 ;  /* 0x0000000a00137213 */ /* 0x000fe20000000000 */
[----:B------:R-:W-:Y:S01]  /*5810*/  IMAD.HI.U32 R8, R7, R219, RZ ;  /* 0x000000db07087227 */ /* 0x000fe200078e00ff */
[----:B------:R-:W-:-:S02]  /*5820*/  ISETP.GT.U32.AND P4, PT, R0, R25, PT ;  /* 0x000000190000720c */ /* 0x000fc40003f84070 */
[----:B------:R-:W-:Y:S01]  /*5830*/  ISETP.GE.AND P1, PT, R16, RZ, PT ;  /* 0x000000ff1000720c */ /* 0x000fe20003f26270 */
[----:B------:R-:W-:Y:S01]  /*5840*/  IMAD.MOV R8, RZ, RZ, -R8 ;  /* 0x000000ffff087224 */ /* 0x000fe200078e0a08 */
[----:B------:R-:W-:Y:S01]  /*5850*/  LOP3.LUT R16, R6, 0x1dc, RZ, 0xfc, !PT ;  /* 0x000001dc06107812 */ /* 0x000fe200078efcff */
[--C-:B------:R-:W-:Y:S02]  /*5860*/  @!P2 IMAD.IADD R21, R21, 0x1, -R0.reuse ;  /* 0x000000011515a824 */ /* 0x100fe400078e0a00 */
[----:B------:R-:W-:Y:S01]  /*5870*/  @!P5 IMAD.MOV R29, RZ, RZ, -R29 ;  /* 0x000000ffff1dd224 */ /* 0x000fe200078e0a1d */
[----:B------:R-:W-:Y:S01]  /*5880*/  ISETP.GE.AND P5, PT, R12, RZ, PT ;  /* 0x000000ff0c00720c */ /* 0x000fe20003fa6270 */
[----:B------:R-:W-:Y:S01]  /*5890*/  @!P6 IMAD.IADD R215, R215, 0x1, -R0 ;  /* 0x00000001d7d7e824 */ /* 0x000fe200078e0a00 */
[----:B------:R-:W-:Y:S01]  /*58a0*/  LOP3.LUT R12, R6, 0x1d0, RZ, 0xfc, !PT ;  /* 0x000001d0060c7812 */ /* 0x000fe200078efcff */
[----:B------:R-:W-:Y:S01]  /*58b0*/  IMAD R219, R0, R8, R219 ;  /* 0x0000000800db7224 */ /* 0x000fe200078e02db */
[----:B------:R-:W-:Y:S01]  /*58c0*/  ISETP.GE.AND P6, PT, R14, RZ, PT ;  /* 0x000000ff0e00720c */ /* 0x000fe20003fc6270 */
[----:B------:R-:W-:Y:S01]  /*58d0*/  @!P0 IMAD.MOV R207, RZ, RZ, -R207 ;  /* 0x000000ffffcf8224 */ /* 0x000fe200078e0acf */
[C---:B------:R-:W-:Y:S01]  /*58e0*/  ISETP.GT.U32.AND P0, PT, R0.reuse, R21, PT ;  /* 0x000000150000720c */ /* 0x040fe20003f04070 */
[----:B------:R-:W-:Y:S01]  /*58f0*/  IMAD.HI.U32 R8, R7, R19, RZ ;  /* 0x0000001307087227 */ /* 0x000fe200078e00ff */
[----:B------:R-:W-:-:S02]  /*5900*/  ISETP.GT.U32.AND P2, PT, R0, R215, PT ;  /* 0x000000d70000720c */ /* 0x000fc40003f44070 */
[----:B------:R-:W-:Y:S01]  /*5910*/  IABS R223, R12 ;  /* 0x0000000c00df7213 */ /* 0x000fe20000000000 */
[----:B------:R-:W-:Y:S01]  /*5920*/  @!P3 IMAD.MOV R31, RZ, RZ, -R31 ;  /* 0x000000ffff1fb224 */ /* 0x000fe200078e0a1f */
[----:B------:R-:W-:Y:S01]  /*5930*/  ISETP.GT.U32.AND P3, PT, R0, R211, PT ;  /* 0x000000d30000720c */ /* 0x000fe20003f64070 */
[----:B------:R-:W-:Y:S01]  /*5940*/  IMAD.MOV R8, RZ, RZ, -R8 ;  /* 0x000000ffff087224 */ /* 0x000fe200078e0a08 */
[----:B------:R-:W-:Y:S01]  /*5950*/  LOP3.LUT R14, R6, 0x1d8, RZ, 0xfc, !PT ;  /* 0x000001d8060e7812 */ /* 0x000fe200078efcff */
[----:B------:R-:W-:Y:S01]  /*5960*/  @!P4 IMAD.IADD R25, R25, 0x1, -R0 ;  /* 0x000000011919c824 */ /* 0x000fe200078e0a00 */
[----:B------:R-:W-:Y:S01]  /*5970*/  ISETP.GE.AND P4, PT, R18, RZ, PT ;  /* 0x000000ff1200720c */ /* 0x000fe20003f86270 */
[----:B------:R-:W-:Y:S01]  /*5980*/  IMAD R19, R0, R8, R19 ;  /* 0x0000000800137224 */ /* 0x000fe200078e0213 */
[----:B------:R-:W-:Y:S01]  /*5990*/  IABS R201, R14 ;  /* 0x0000000e00c97213 */ /* 0x000fe20000000000 */
[----:B------:R-:W-:Y:S01]  /*59a0*/  IMAD.HI.U32 R8, R7, R223, RZ ;  /* 0x000000df07087227 */ /* 0x000fe200078e00ff */
[----:B------:R-:W-:-:S02]  /*59b0*/  IABS R205, R16 ;  /* 0x0000001000cd7213 */ /* 0x000fc40000000000 */
[----:B------:R-:W-:Y:S01]  /*59c0*/  LOP3.LUT R18, R6, 0x1f4, RZ, 0xfc, !PT ;  /* 0x000001f406127812 */ /* 0x000fe200078efcff */
[----:B------:R-:W-:Y:S02]  /*59d0*/  IMAD.MOV R8, RZ, RZ, -R8 ;  /* 0x000000ffff087224 */ /* 0x000fe400078e0a08 */
[--C-:B------:R-:W-:Y:S01]  /*59e0*/  @!P0 IMAD.IADD R21, R21, 0x1, -R0.reuse ;  /* 0x0000000115158824 */ /* 0x100fe200078e0a00 */
[----:B------:R-:W-:Y:S01]  /*59f0*/  ISETP.GT.U32.AND P0, PT, R0, R19, PT ;  /* 0x000000130000720c */ /* 0x000fe20003f04070 */
[--C-:B------:R-:W-:Y:S01]  /*5a00*/  @!P2 IMAD.IADD R215, R215, 0x1, -R0.reuse ;  /* 0x00000001d7d7a824 */ /* 0x100fe200078e0a00 */
[----:B------:R-:W-:Y:S01]  /*5a10*/  ISETP.GE.AND P2, PT, R12, RZ, PT ;  /* 0x000000ff0c00720c */ /* 0x000fe20003f46270 */
[----:B------:R-:W-:Y:S01]  /*5a20*/  IMAD R223, R0, R8, R223 ;  /* 0x0000000800df7224 */ /* 0x000fe200078e02df */
[----:B------:R-:W-:Y:S01]  /*5a30*/  IABS R229, R18 ;  /* 0x0000001200e57213 */ /* 0x000fe20000000000 */
[--C-:B------:R-:W-:Y:S01]  /*5a40*/  @!P3 IMAD.IADD R211, R211, 0x1, -R0.reuse ;  /* 0x00000001d3d3b824 */ /* 0x100fe200078e0a00 */
[----:B------:R-:W-:Y:S01]  /*5a50*/  ISETP.GE.AND P3, PT, R20, RZ, PT ;  /* 0x000000ff1400720c */ /* 0x000fe20003f66270 */
[----:B------:R-:W-:Y:S01]  /*5a60*/  @!P4 IMAD.MOV R215, RZ, RZ, -R215 ;  /* 0x000000ffffd7c224 */ /* 0x000fe200078e0ad7 */
[----:B------:R-:W-:Y:S01]  /*5a70*/  ISETP.GT.U32.AND P4, PT, R0, R223, PT ;  /* 0x000000df0000720c */ /* 0x000fe20003f84070 */
[----:B------:R-:W-:Y:S01]  /*5a80*/  @!P1 IMAD.MOV R25, RZ, RZ, -R25 ;  /* 0x000000ffff199224 */ /* 0x000fe200078e0a19 */
[----:B------:R-:W-:Y:S01]  /*5a90*/  ISETP.GE.AND P1, PT, R10, RZ, PT ;  /* 0x000000ff0a00720c */ /* 0x000fe20003f26270 */
[----:B------:R-:W-:Y:S01]  /*5aa0*/  @!P5 IMAD.MOV R211, RZ, RZ, -R211 ;  /* 0x000000ffffd3d224 */ /* 0x000fe200078e0ad3 */
[----:B------:R-:W-:Y:S01]  /*5ab0*/  ISETP.GT.U32.AND P5, PT, R0, R219, PT ;  /* 0x000000db0000720c */ /* 0x000fe20003fa4070 */
[----:B------:R-:W-:Y:S01]  /*5ac0*/  @!P0 IMAD.IADD R19, R19, 0x1, -R0 ;  /* 0x0000000113138824 */ /* 0x000fe200078e0a00 */
[----:B------:R-:W-:-:S04]  /*5ad0*/  LOP3.LUT R10, R6, 0x1d4, RZ, 0xfc, !PT ;  /* 0x000001d4060a7812 */ /* 0x000fc800078efcff */
[----:B------:R-:W-:Y:S01]  /*5ae0*/  IABS R15, R10 ;  /* 0x0000000a000f7213 */ /* 0x000fe20000000000 */
[----:B------:R-:W-:Y:S01]  /*5af0*/  @!P3 IMAD.MOV R21, RZ, RZ, -R21 ;  /* 0x000000ffff15b224 */ /* 0x000fe200078e0a15 */
[----:B------:R-:W-:Y:S01]  /*5b00*/  ISETP.GT.U32.AND P0, PT, R0, R19, PT ;  /* 0x000000130000720c */ /* 0x000fe20003f04070 */
[----:B------:R-:W-:Y:S01]  /*5b10*/  @!P4 IMAD.IADD R223, R223, 0x1, -R0 ;  /* 0x00000001dfdfc824 */ /* 0x000fe200078e0a00 */
[----:B------:R-:W-:Y:S01]  /*5b20*/  ISETP.GE.AND P3, PT, R10, RZ, PT ;  /* 0x000000ff0a00720c */ /* 0x000fe20003f66270 */
[----:B------:R-:W-:-:S03]  /*5b30*/  IMAD.HI.U32 R8, R7, R15, RZ ;  /* 0x0000000f07087227 */ /* 0x000fc600078e00ff */
[C---:B------:R-:W-:Y:S01]  /*5b40*/  ISETP.GT.U32.AND P4, PT, R0.reuse, R223, PT ;  /* 0x000000df0000720c */ /* 0x040fe20003f84070 */
[----:B------:R-:W-:Y:S02]  /*5b50*/  @!P5 IMAD.IADD R219, R219, 0x1, -R0 ;  /* 0x00000001dbdbd824 */ /* 0x000fe400078e0a00 */
[----:B------:R-:W-:Y:S02]  /*5b60*/  IMAD.MOV R12, RZ, RZ, -R8 ;  /* 0x000000ffff0c7224 */ /* 0x000fe400078e0a08 */
[----:B------:R-:W-:Y:S01]  /*5b70*/  IMAD.HI.U32 R8, R7, R201, RZ ;  /* 0x000000c907087227 */ /* 0x000fe200078e00ff */
[----:B------:R-:W-:-:S03]  /*5b80*/  ISETP.GT.U32.AND P5, PT, R0, R219, PT ;  /* 0x000000db0000720c */ /* 0x000fc60003fa4070 */
[C---:B------:R-:W-:Y:S02]  /*5b90*/  IMAD R15, R0.reuse, R12, R15 ;  /* 0x0000000c000f7224 */ /* 0x040fe400078e020f */
[----:B------:R-:W-:Y:S02]  /*5ba0*/  IMAD.MOV R8, RZ, RZ, -R8 ;  /* 0x000000ffff087224 */ /* 0x000fe400078e0a08 */
[----:B------:R-:W-:Y:S01]  /*5bb0*/  @!P0 IMAD.IADD R19, R19, 0x1, -R0 ;  /* 0x0000000113138824 */ /* 0x000fe200078e0a00 */
[----:B------:R-:W-:Y:S01]  /*5bc0*/  ISETP.GT.U32.AND P0, PT, R0, R15, PT ;  /* 0x0000000f0000720c */ /* 0x000fe20003f04070 */
[----:B------:R-:W-:-:S04]  /*5bd0*/  IMAD.HI.U32 R10, R7, R205, RZ ;  /* 0x000000cd070a7227 */ /* 0x000fc800078e00ff */
[----:B------:R-:W-:Y:S01]  /*5be0*/  IMAD R201, R0, R8, R201 ;  /* 0x0000000800c97224 */ /* 0x000fe200078e02c9 */
[----:B------:R-:W-:Y:S01]  /*5bf0*/  LOP3.LUT R8, R6, 0x1e0, RZ, 0xfc, !PT ;  /* 0x000001e006087812 */ /* 0x000fe200078efcff */
[----:B------:R-:W-:Y:S02]  /*5c00*/  IMAD.MOV R10, RZ, RZ, -R10 ;  /* 0x000000ffff0a7224 */ /* 0x000fe400078e0a0a */
[--C-:B------:R-:W-:Y:S01]  /*5c10*/  @!P4 IMAD.IADD R223, R223, 0x1, -R0.reuse ;  /* 0x00000001dfdfc824 */ /* 0x100fe200078e0a00 */
[----:B------:R-:W-:Y:S01]  /*5c20*/  ISETP.GT.U32.AND P4, PT, R0, R201, PT ;  /* 0x000000c90000720c */ /* 0x000fe20003f84070 */
[--C-:B------:R-:W-:Y:S01]  /*5c30*/  @!P5 IMAD.IADD R219, R219, 0x1, -R0.reuse ;  /* 0x00000001dbdbd824 */ /* 0x100fe200078e0a00 */
[----:B------:R-:W-:Y:S01]  /*5c40*/  ISETP.GE.AND P5, PT, R14, RZ, PT ;  /* 0x000000ff0e00720c */ /* 0x000fe20003fa6270 */
[----:B------:R-:W-:Y:S01]  /*5c50*/  IMAD R205, R0, R10, R205 ;  /* 0x0000000a00cd7224 */ /* 0x000fe200078e02cd */
[----:B------:R-:W-:Y:S01]  /*5c60*/  LOP3.LUT R14, R6, 0x1e4, RZ, 0xfc, !PT ;  /* 0x000001e4060e7812 */ /* 0x000fe200078efcff */
[----:B------:R-:W-:Y:S01]  /*5c70*/  @!P6 IMAD.MOV R219, RZ, RZ, -R219 ;  /* 0x000000ffffdbe224 */ /* 0x000fe200078e0adb */
[----:B------:R-:W-:Y:S01]  /*5c80*/  ISETP.GE.AND P6, PT, R16, RZ, PT ;  /* 0x000000ff1000720c */ /* 0x000fe20003fc6270 */
[----:B------:R-:W-:Y:S01]  /*5c90*/  @!P2 IMAD.MOV R223, RZ, RZ, -R223 ;  /* 0x000000ffffdfa224 */ /* 0x000fe200078e0adf */
[----:B------:R-:W-:Y:S01]  /*5ca0*/  ISETP.GT.U32.AND P2, PT, R0, R205, PT ;  /* 0x000000cd0000720c */ /* 0x000fe20003f44070 */
[--C-:B------:R-:W-:Y:S01]  /*5cb0*/  @!P0 IMAD.IADD R15, R15, 0x1, -R0.reuse ;  /* 0x000000010f0f8824 */ /* 0x100fe200078e0a00 */
[----:B------:R-:W-:Y:S01]  /*5cc0*/  LOP3.LUT R16, R6, 0x1e8, RZ, 0xfc, !PT ;  /* 0x000001e806107812 */ /* 0x000fe200078efcff */
[----:B------:R-:W-:Y:S01]  /*5cd0*/  @!P1 IMAD.MOV R19, RZ, RZ, -R19 ;  /* 0x000000ffff139224 */ /* 0x000fe200078e0a13 */
[----:B------:R-:W-:Y:S01]  /*5ce0*/  IABS R209, R8 ;  /* 0x0000000800d17213 */ /* 0x000fe20000000000 */
[----:B------:R-:W-:Y:S01]  /*5cf0*/  @!P4 IMAD.IADD R201, R201, 0x1, -R0 ;  /* 0x00000001c9c9c824 */ /* 0x000fe200078e0a00 */
[----:B------:R-:W-:-:S02]  /*5d00*/  IABS R217, R16 ;  /* 0x0000001000d97213 */ /* 0x000fc40000000000 */
[----:B------:R-:W-:Y:S02]  /*5d10*/  ISETP.GT.U32.AND P0, PT, R0, R15, PT ;  /* 0x0000000f0000720c */ /* 0x000fe40003f04070 */
[----:B------:R-:W-:Y:S01]  /*5d20*/  ISETP.GE.AND P1, PT, R8, RZ, PT ;  /* 0x000000ff0800720c */ /* 0x000fe20003f26270 */
[C---:B------:R-:W-:Y:S01]  /*5d30*/  IMAD.HI.U32 R8, R7.reuse, R209, RZ ;  /* 0x000000d107087227 */ /* 0x040fe200078e00ff */
[----:B------:R-:W-:Y:S02]  /*5d40*/  IABS R213, R14 ;  /* 0x0000000e00d57213 */ /* 0x000fe40000000000 */
[----:B------:R-:W-:Y:S01]  /*5d50*/  ISETP.GT.U32.AND P4, PT, R0, R201, PT ;  /* 0x000000c90000720c */ /* 0x000fe20003f84070 */
[----:B------:R-:W-:-:S04]  /*5d60*/  IMAD.HI.U32 R12, R7, R217, RZ ;  /* 0x000000d9070c7227 */ /* 0x000fc800078e00ff */
[----:B------:R-:W-:Y:S02]  /*5d70*/  @!P2 IMAD.IADD R205, R205, 0x1, -R0 ;  /* 0x00000001cdcda824 */ /* 0x000fe400078e0a00 */
[----:B------:R-:W-:-:S03]  /*5d80*/  IMAD.HI.U32 R10, R7, R213, RZ ;  /* 0x000000d5070a7227 */ /* 0x000fc600078e00ff */
[----:B------:R-:W-:Y:S01]  /*5d90*/  ISETP.GT.U32.AND P2, PT, R0, R205, PT ;  /* 0x000000cd0000720c */ /* 0x000fe20003f44070 */
[----:B------:R-:W-:Y:S02]  /*5da0*/  IMAD.MOV R8, RZ, RZ, -R8 ;  /* 0x000000ffff087224 */ /* 0x000fe400078e0a08 */
        /* <DEDUP_REMOVED lines=8> */
[----:B------:R-:W-:Y:S01]  /*5e30*/  IMAD R213, R0, R10, R213 ;  /* 0x0000000a00d57224 */ /* 0x000fe200078e02d5 */
[----:B------:R-:W-:Y:S01]  /*5e40*/  LOP3.LUT R10, R6, 0x1f8, RZ, 0xfc, !PT ;  /* 0x000001f8060a7812 */ /* 0x000fe200078efcff */
[----:B------:R-:W-:Y:S01]  /*5e50*/  @!P3 IMAD.MOV R15, RZ, RZ, -R15 ;  /* 0x000000ffff0fb224 */ /* 0x000fe200078e0a0f */
[----:B------:R-:W-:Y:S01]  /*5e60*/  IABS R221, R12 ;  /* 0x0000000c00dd7213 */ /* 0x000fe20000000000 */
[--C-:B------:R-:W-:Y:S01]  /*5e70*/  @!P4 IMAD.IADD R201, R201, 0x1, -R0.reuse ;  /* 0x00000001c9c9c824 */ /* 0x100fe200078e0a00 */
[C---:B------:R-:W-:Y:S01]  /*5e80*/  ISETP.GT.U32.AND P3, PT, R0.reuse, R209, PT ;  /* 0x000000d10000720c */ /* 0x040fe20003f64070 */
[----:B------:R-:W-:Y:S01]  /*5e90*/  @!P2 IMAD.IADD R205, R205, 0x1, -R0 ;  /* 0x00000001cdcda824 */ /* 0x000fe200078e0a00 */
[C---:B------:R-:W-:Y:S01]  /*5ea0*/  ISETP.GT.U32.AND P4, PT, R0.reuse, R213, PT ;  /* 0x000000d50000720c */ /* 0x040fe20003f84070 */
[----:B------:R-:W-:Y:S01]  /*5eb0*/  IMAD.HI.U32 R6, R7, R221, RZ ;  /* 0x000000dd07067227 */ /* 0x000fe200078e00ff */
[----:B------:R-:W-:-:S02]  /*5ec0*/  ISETP.GT.U32.AND P2, PT, R0, R217, PT ;  /* 0x000000d90000720c */ /* 0x000fc40003f44070 */
[----:B------:R-:W-:Y:S01]  /*5ed0*/  IABS R225, R14 ;  /* 0x0000000e00e17213 */ /* 0x000fe20000000000 */
[----:B------:R-:W-:Y:S01]  /*5ee0*/  IMAD.MOV R6, RZ, RZ, -R6 ;  /* 0x000000ffff067224 */ /* 0x000fe200078e0a06 */
[----:B------:R-:W-:Y:S01]  /*5ef0*/  IABS R233, R10 ;  /* 0x0000000a00e97213 */ /* 0x000fe20000000000 */
[----:B------:R-:W-:Y:S02]  /*5f00*/  @!P5 IMAD.MOV R201, RZ, RZ, -R201 ;  /* 0x000000ffffc9d224 */ /* 0x000fe400078e0ac9 */
[C---:B------:R-:W-:Y:S02]  /*5f10*/  IMAD R221, R0.reuse, R6, R221 ;  /* 0x0000000600dd7224 */ /* 0x040fe400078e02dd */
[--C-:B------:R-:W-:Y:S02]  /*5f20*/  @!P3 IMAD.IADD R209, R209, 0x1, -R0.reuse ;  /* 0x00000001d1d1b824 */ /* 0x100fe400078e0a00 */
[----:B------:R-:W-:Y:S01]  /*5f30*/  @!P4 IMAD.IADD R213, R213, 0x1, -R0 ;  /* 0x00000001d5d5c824 */ /* 0x000fe200078e0a00 */
[C---:B------:R-:W-:Y:S01]  /*5f40*/  ISETP.GT.U32.AND P4, PT, R0.reuse, R221, PT ;  /* 0x000000dd0000720c */ /* 0x040fe20003f84070 */
[----:B------:R-:W-:Y:S01]  /*5f50*/  IMAD.HI.U32 R6, R7, R225, RZ ;  /* 0x000000e107067227 */ /* 0x000fe200078e00ff */
[----:B------:R-:W-:-:S03]  /*5f60*/  ISETP.GT.U32.AND P3, PT, R0, R209, PT ;  /* 0x000000d10000720c */ /* 0x000fc60003f64070 */
[----:B------:R-:W-:Y:S01]  /*5f70*/  @!P2 IMAD.IADD R217, R217, 0x1, -R0 ;  /* 0x00000001d9d9a824 */ /* 0x000fe200078e0a00 */
[C---:B------:R-:W-:Y:S01]  /*5f80*/  ISETP.GT.U32.AND P2, PT, R0.reuse, R213, PT ;  /* 0x000000d50000720c */ /* 0x040fe20003f44070 */
[----:B------:R-:W-:Y:S02]  /*5f90*/  IMAD.MOV R6, RZ, RZ, -R6 ;  /* 0x000000ffff067224 */ /* 0x000fe400078e0a06 */
[----:B------:R-:W-:Y:S01]  /*5fa0*/  IMAD.HI.U32 R8, R7, R229, RZ ;  /* 0x000000e507087227 */ /* 0x000fe200078e00ff */
[----:B------:R-:W-:-:S03]  /*5fb0*/  ISETP.GT.U32.AND P5, PT, R0, R217, PT ;  /* 0x000000d90000720c */ /* 0x000fc60003fa4070 */
[----:B------:R-:W-:Y:S01]  /*5fc0*/  IMAD R225, R0, R6, R225 ;  /* 0x0000000600e17224 */ /* 0x000fe200078e02e1 */
[----:B------:R-:W-:Y:S01]  /*5fd0*/  IADD3 R6, R249, -0x1, RZ ;  /* 0xfffffffff9067810 */ /* 0x000fe20007ffe0ff */
[----:B------:R-:W-:-:S04]  /*5fe0*/  IMAD.HI.U32 R7, R7, R233, RZ ;  /* 0x000000e907077227 */ /* 0x000fc800078e00ff */
[----:B------:R-:W-:Y:S02]  /*5ff0*/  IMAD.MOV R8, RZ, RZ, -R8 ;  /* 0x000000ffff087224 */ /* 0x000fe400078e0a08 */
[--C-:B------:R-:W-:Y:S01]  /*6000*/  @!P3 IMAD.IADD R209, R209, 0x1, -R0.reuse ;  /* 0x00000001d1d1b824 */ /* 0x100fe200078e0a00 */
[C---:B------:R-:W-:Y:S01]  /*6010*/  ISETP.GT.U32.AND P3, PT, R0.reuse, R225, PT ;  /* 0x000000e10000720c */ /* 0x040fe20003f64070 */
[--C-:B------:R-:W-:Y:S02]  /*6020*/  @!P4 IMAD.IADD R221, R221, 0x1, -R0.reuse ;  /* 0x00000001ddddc824 */ /* 0x100fe400078e0a00 */
[----:B------:R-:W-:Y:S02]  /*6030*/  IMAD.MOV R7, RZ, RZ, -R7 ;  /* 0x000000ffff077224 */ /* 0x000fe400078e0a07 */
[C---:B------:R-:W-:Y:S01]  /*6040*/  IMAD R229, R0.reuse, R8, R229 ;  /* 0x0000000800e57224 */ /* 0x040fe200078e02e5 */
[C---:B------:R-:W-:Y:S01]  /*6050*/  ISETP.GT.U32.AND P4, PT, R0.reuse, R221, PT ;  /* 0x000000dd0000720c */ /* 0x040fe20003f84070 */
[C---:B------:R-:W-:Y:S01]  /*6060*/  IMAD R233, R0.reuse, R7, R233 ;  /* 0x0000000700e97224 */ /* 0x040fe200078e02e9 */
[----:B------:R-:W-:Y:S01]  /*6070*/  IADD3 R7, R249, -0x9, RZ ;  /* 0xfffffff7f9077810 */ /* 0x000fe20007ffe0ff */
[--C-:B------:R-:W-:Y:S01]  /*6080*/  @!P2 IMAD.IADD R213, R213, 0x1, -R0.reuse ;  /* 0x00000001d5d5a824 */ /* 0x100fe200078e0a00 */
[C---:B------:R-:W-:Y:S01]  /*6090*/  ISETP.GT.U32.AND P2, PT, R0.reuse, R229, PT ;  /* 0x000000e50000720c */ /* 0x040fe20003f44070 */
[--C-:B------:R-:W-:Y:S01]  /*60a0*/  @!P5 IMAD.IADD R217, R217, 0x1, -R0.reuse ;  /* 0x00000001d9d9d824 */ /* 0x100fe200078e0a00 */
[----:B------:R-:W-:Y:S01]  /*60b0*/  ISETP.GT.U32.AND P5, PT, R0, R233, PT ;  /* 0x000000e90000720c */ /* 0x000fe20003fa4070 */
[--C-:B------:R-:W-:Y:S01]  /*60c0*/  @!P3 IMAD.IADD R225, R225, 0x1, -R0.reuse ;  /* 0x00000001e1e1b824 */ /* 0x100fe200078e0a00 */
[----:B------:R-:W-:Y:S01]  /*60d0*/  ISETP.GE.U32.AND P3, PT, R6, 0x7fffffe0, PT ;  /* 0x7fffffe00600780c */ /* 0x000fe20003f66070 */
[----:B------:R-:W-:Y:S01]  /*60e0*/  @!P6 IMAD.MOV R205, RZ, RZ, -R205 ;  /* 0x000000ffffcde224 */ /* 0x000fe200078e0acd */
[----:B------:R-:W-:Y:S01]  /*60f0*/  IADD3 R6, R249, -0x5, RZ ;  /* 0xfffffffbf9067810 */ /* 0x000fe20007ffe0ff */
[----:B------:R-:W-:Y:S01]  /*6100*/  @!P1 IMAD.MOV R209, RZ, RZ, -R209 ;  /* 0x000000ffffd19224 */ /* 0x000fe200078e0ad1 */
[----:B------:R-:W-:Y:S01]  /*6110*/  ISETP.GT.U32.AND P6, PT, R0, R225, PT ;  /* 0x000000e10000720c */ /* 0x000fe20003fc4070 */
[--C-:B------:R-:W-:Y:S01]  /*6120*/  @!P4 IMAD.IADD R221, R221, 0x1, -R0.reuse ;  /* 0x00000001ddddc824 */ /* 0x100fe200078e0a00 */
[----:B------:R-:W-:Y:S01]  /*6130*/  ISETP.GE.AND P4, PT, R12, RZ, PT ;  /* 0x000000ff0c00720c */ /* 0x000fe20003f86270 */
[----:B------:R-:W-:Y:S01]  /*6140*/  @!P0 IMAD.MOV R213, RZ, RZ, -R213 ;  /* 0x000000ffffd58224 */ /* 0x000fe200078e0ad5 */
[----:B------:R-:W-:Y:S01]  /*6150*/  ISETP.GE.AND P1, PT, R16, RZ, PT ;  /* 0x000000ff1000720c */ /* 0x000fe20003f26270 */
[--C-:B------:R-:W-:Y:S01]  /*6160*/  @!P2 IMAD.IADD R229, R229, 0x1, -R0.reuse ;  /* 0x00000001e5e5a824 */ /* 0x100fe200078e0a00 */
[----:B------:R-:W-:Y:S01]  /*6170*/  ISETP.GE.AND P2, PT, R14, RZ, PT ;  /* 0x000000ff0e00720c */ /* 0x000fe20003f46270 */
[----:B------:R-:W-:Y:S01]  /*6180*/  @!P5 IMAD.IADD R233, R233, 0x1, -R0 ;  /* 0x00000001e9e9d824 */ /* 0x000fe200078e0a00 */
[----:B------:R-:W-:-:S02]  /*6190*/  LOP3.LUT R8, RZ, c[0x0][0x17c], RZ, 0x33, !PT ;  /* 0x00005f00ff087a12 */ /* 0x000fc400078e33ff */
[C---:B------:R-:W-:Y:S02]  /*61a0*/  ISETP.GT.U32.AND P0, PT, R0.reuse, R229, PT ;  /* 0x000000e50000720c */ /* 0x040fe40003f04070 */
[----:B------:R-:W-:Y:S01]  /*61b0*/  ISETP.GT.U32.AND P5, PT, R0, R233, PT ;  /* 0x000000e90000720c */ /* 0x000fe20003fa4070 */
[----:B------:R-:W-:Y:S01]  /*61c0*/  @!P6 IMAD.IADD R225, R225, 0x1, -R0 ;  /* 0x00000001e1e1e824 */ /* 0x000fe200078e0a00 */
[----:B------:R-:W-:Y:S01]  /*61d0*/  ISETP.GE.U32.AND P6, PT, R7, 0x7fffffd8, PT ;  /* 0x7fffffd80700780c */ /* 0x000fe20003fc6070 */
[----:B------:R-:W-:Y:S01]  /*61e0*/  @!P4 IMAD.MOV R221, RZ, RZ, -R221 ;  /* 0x000000ffffddc224 */ /* 0x000fe200078e0add */
[----:B------:R-:W-:Y:S01]  /*61f0*/  ISETP.GE.AND P4, PT, R18, RZ, PT ;  /* 0x000000ff1200720c */ /* 0x000fe20003f86270 */
[----:B------:R-:W-:Y:S01]  /*6200*/  @!P1 IMAD.MOV R217, RZ, RZ, -R217 ;  /* 0x000000ffffd99224 */ /* 0x000fe200078e0ad9 */
[----:B------:R-:W-:Y:S01]  /*6210*/  ISETP.GE.U32.AND P1, PT, R6, 0x7fffffdc, PT ;  /* 0x7fffffdc0600780c */ /* 0x000fe20003f26070 */
[----:B------:R-:W-:Y:S01]  /*6220*/  @!P2 IMAD.MOV R225, RZ, RZ, -R225 ;  /* 0x000000ffffe1a224 */ /* 0x000fe200078e0ae1 */
[----:B------:R-:W-:-:S02]  /*6230*/  ISETP.GE.AND P2, PT, R10, RZ, PT ;  /* 0x000000ff0a00720c */ /* 0x000fc40003f46270 */
[----:B------:R-:W-:Y:S01]  /*6240*/  IADD3 R6, R249, -0xd, RZ ;  /* 0xfffffff3f9067810 */ /* 0x000fe20007ffe0ff */
[--C-:B------:R-:W-:Y:S02]  /*6250*/  @!P0 IMAD.IADD R229, R229, 0x1, -R0.reuse ;  /* 0x00000001e5e58824 */ /* 0x100fe400078e0a00 */
[----:B------:R-:W-:Y:S01]  /*6260*/  @!P5 IMAD.IADD R233, R233, 0x1, -R0 ;  /* 0x00000001e9e9d824 */ /* 0x000fe200078e0a00 */
[----:B------:R-:W-:Y:S01]  /*6270*/  ISETP.GE.U32.AND P0, PT, R6, 0x7fffffd4, PT ;  /* 0x7fffffd40600780c */ /* 0x000fe20003f06070 */
[----:B------:R-:W-:Y:S01]  /*6280*/  IMAD R0, R22, c[0x0][0x18c], RZ ;  /* 0x0000630016007a24 */ /* 0x000fe200078e02ff */
[----:B------:R-:W-:Y:S01]  /*6290*/  ISETP.NE.AND P5, PT, RZ, c[0x0][0x17c], PT ;  /* 0x00005f00ff007a0c */ /* 0x000fe20003fa5270 */
[----:B------:R-:W-:Y:S01]  /*62a0*/  @!P4 IMAD.MOV R229, RZ, RZ, -R229 ;  /* 0x000000ffffe5c224 */ /* 0x000fe200078e0ae5 */
[----:B------:R-:W-:Y:S02]  /*62b0*/  IADD3 R6, R249, -0x11, RZ ;  /* 0xffffffeff9067810 */ /* 0x000fe40007ffe0ff */
[C---:B------:R-:W-:Y:S01]  /*62c0*/  SEL R7, R8.reuse, R13, !P5 ;  /* 0x0000000d08077207 */ /* 0x040fe20006800000 */
[----:B------:R-:W-:Y:S01]  /*62d0*/  @!P2 IMAD.MOV R233, RZ, RZ, -R233 ;  /* 0x000000ffffe9a224 */ /* 0x000fe200078e0ae9 */
[----:B------:R-:W-:-:S02]  /*62e0*/  SEL R34, R8, R83, !P5 ;  /* 0x0000005308227207 */ /* 0x000fc40006800000 */
[----:B------:R-:W-:Y:S02]  /*62f0*/  ISETP.GE.U32.AND P4, PT, R6, 0x7fffffd0, PT ;  /* 0x7fffffd00600780c */ /* 0x000fe40003f86070 */
[C---:B------:R-:W-:Y:S02]  /*6300*/  SEL R83, R8.reuse, R117, !P5 ;  /* 0x0000007508537207 */ /* 0x040fe40006800000 */
[C---:B------:R-:W-:Y:S02]  /*6310*/  SEL R6, R8.reuse, R9, !P5 ;  /* 0x0000000908067207 */ /* 0x040fe40006800000 */
[C---:B------:R-:W-:Y:S01]  /*6320*/  SEL R10, R8.reuse, R11, !P5 ;  /* 0x0000000b080a7207 */ /* 0x040fe20006800000 */
[----:B------:R-:W-:Y:S01]  /*6330*/  IMAD R83, R83, c[0x0][0x190], RZ ;  /* 0x0000640053537a24 */ /* 0x000fe200078e02ff */
[C---:B------:R-:W-:Y:S02]  /*6340*/  SEL R117, R8.reuse, R153, !P5 ;  /* 0x0000009908757207 */ /* 0x040fe40006800000 */
[----:B------:R-:W-:-:S02]  /*6350*/  SEL R9, R8, R17, !P5 ;  /* 0x0000001108097207 */ /* 0x000fc40006800000 */
[C---:B------:R-:W-:Y:S01]  /*6360*/  SEL R11, R8.reuse, R23, !P5 ;  /* 0x00000017080b7207 */ /* 0x040fe20006800000 */
[----:B------:R-:W-:Y:S01]  /*6370*/  IMAD R117, R117, c[0x0][0x190], RZ ;  /* 0x0000640075757a24 */ /* 0x000fe200078e02ff */
[C---:B------:R-:W-:Y:S02]  /*6380*/  SEL R14, R8.reuse, R37, !P5 ;  /* 0x00000025080e7207 */ /* 0x040fe40006800000 */
[C---:B------:R-:W-:Y:S02]  /*6390*/  SEL R153, R8.reuse, R185, !P5 ;  /* 0x000000b908997207 */ /* 0x040fe40006800000 */
[C---:B------:R-:W-:Y:S02]  /*63a0*/  SEL R13, R8.reuse, R33, !P5 ;  /* 0x00000021080d7207 */ /* 0x040fe40006800000 */
[C---:B------:R-:W-:Y:S01]  /*63b0*/  SEL R16, R8.reuse, R35, !P5 ;  /* 0x0000002308107207 */ /* 0x040fe20006800000 */
[----:B------:R-:W-:Y:S01]  /*63c0*/  IMAD R153, R153, c[0x0][0x190], RZ ;  /* 0x0000640099997a24 */ /* 0x000fe200078e02ff */
[C---:B------:R-:W-:Y:S01]  /*63d0*/  SEL R17, R8.reuse, R39, !P5 ;  /* 0x0000002708117207 */ /* 0x040fe20006800000 */
[----:B------:R-:W-:Y:S01]  /*63e0*/  IMAD R13, R13, c[0x0][0x190], RZ ;  /* 0x000064000d0d7a24 */ /* 0x000fe200078e02ff */
[----:B------:R-:W-:-:S02]  /*63f0*/  SEL R18, R8, R41, !P5 ;  /* 0x0000002908127207 */ /* 0x000fc40006800000 */
[C---:B------:R-:W-:Y:S01]  /*6400*/  SEL R20, R8.reuse, R43, !P5 ;  /* 0x0000002b08147207 */ /* 0x040fe20006800000 */
[----:B------:R-:W-:Y:S01]  /*6410*/  IMAD R17, R17, c[0x0][0x190], RZ ;  /* 0x0000640011117a24 */ /* 0x000fe200078e02ff */
[----:B------:R-:W-:Y:S01]  /*6420*/  SEL R22, R8, R47, !P5 ;  /* 0x0000002f08167207 */ /* 0x000fe20006800000 */
[----:B------:R-:W-:Y:S01]  /*6430*/  IMAD R18, R18, c[0x0][0x190], RZ ;  /* 0x0000640012127a24 */ /* 0x000fe200078e02ff */
[----:B------:R-:W-:Y:S01]  /*6440*/  SEL R23, R8, R45, !P5 ;  /* 0x0000002d08177207 */ /* 0x000fe20006800000 */
[----:B------:R-:W-:Y:S01]  /*6450*/  IMAD R20, R20, c[0x0][0x190], RZ ;  /* 0x0000640014147a24 */ /* 0x000fe200078e02ff */
[----:B------:R-:W-:Y:S01]  /*6460*/  SEL R30, R8, R57, !P5 ;  /* 0x00000039081e7207 */ /* 0x000fe20006800000 */
[----:B------:R-:W-:Y:S01]  /*6470*/  IMAD R22, R22, c[0x0][0x190], RZ ;  /* 0x0000640016167a24 */ /* 0x000fe200078e02ff */
[C---:B------:R-:W-:Y:S01]  /*6480*/  SEL R32, R8.reuse, R59, !P5 ;  /* 0x0000003b08207207 */ /* 0x040fe20006800000 */
[----:B------:R-:W-:Y:S01]  /*6490*/  IMAD R23, R23, c[0x0][0x190], RZ ;  /* 0x0000640017177a24 */ /* 0x000fe200078e02ff */
[----:B------:R-:W-:Y:S01]  /*64a0*/  SEL R37, R8, R63, !P5 ;  /* 0x0000003f08257207 */ /* 0x000fe20006800000 */
[----:B------:R-:W-:Y:S01]  /*64b0*/  IMAD R30, R30, c[0x0][0x190], RZ ;  /* 0x000064001e1e7a24 */ /* 0x000fe200078e02ff */
[C---:B------:R-:W-:Y:S01]  /*64c0*/  SEL R185, R8.reuse, R50, !P5 ;  /* 0x0000003208b97207 */ /* 0x040fe20006800000 */
[----:B------:R-:W-:Y:S01]  /*64d0*/  IMAD R50, R7, c[0x0][0x190], RZ ;  /* 0x0000640007327a24 */ /* 0x000fe200078e02ff */
[C---:B------:R-:W-:Y:S01]  /*64e0*/  SEL R33, R8.reuse, R61, !P5 ;  /* 0x0000003d08217207 */ /* 0x040fe20006800000 */
[----:B------:R-:W-:Y:S01]  /*64f0*/  IMAD R7, R3, c[0x0][0x184], RZ ;  /* 0x0000610003077a24 */ /* 0x000fe200078e02ff */
[C---:B------:R-:W-:Y:S01]  /*6500*/  SEL R47, R8.reuse, R67, !P5 ;  /* 0x00000043082f7207 */ /* 0x040fe20006800000 */
[----:B------:R-:W-:Y:S01]  /*6510*/  IMAD R185, R185, c[0x0][0x190], RZ ;  /* 0x00006400b9b97a24 */ /* 0x000fe200078e02ff */
[----:B------:R-:W-:-:S02]  /*6520*/  SEL R42, R8, R65, !P5 ;  /* 0x00000041082a7207 */ /* 0x000fc40006800000 */
[C---:B------:R-:W-:Y:S02]  /*6530*/  SEL R44, R8.reuse, R69, !P5 ;  /* 0x00000045082c7207 */ /* 0x040fe40006800000 */
[C---:B------:R-:W-:Y:S02]  /*6540*/  SEL R35, R8.reuse, R79, !P5 ;  /* 0x0000004f08237207 */ /* 0x040fe40006800000 */
[C---:B------:R-:W-:Y:S02]  /*6550*/  SEL R40, R8.reuse, R75, !P5 ;  /* 0x0000004b08287207 */ /* 0x040fe40006800000 */
[C---:B------:R-:W-:Y:S02]  /*6560*/  SEL R36, R8.reuse, R73, !P5 ;  /* 0x0000004908247207 */ /* 0x040fe40006800000 */
[C---:B------:R-:W-:Y:S02]  /*6570*/  SEL R46, R8.reuse, R77, !P5 ;  /* 0x0000004d082e7207 */ /* 0x040fe40006800000 */
[----:B------:R-:W-:-:S02]  /*6580*/  SEL R38, R8, R71, !P5 ;  /* 0x0000004708267207 */ /* 0x000fc40006800000 */
[C---:B------:R-:W-:Y:S02]  /*6590*/  SEL R43, R8.reuse, R81, !P5 ;  /* 0x00000051082b7207 */ /* 0x040fe40006800000 */
[C---:B------:R-:W-:Y:S02]  /*65a0*/  SEL R45, R8.reuse, R85, !P5 ;  /* 0x00000055082d7207 */ /* 0x040fe40006800000 */
[C---:B------:R-:W-:Y:S02]  /*65b0*/  SEL R39, R8.reuse, R87, !P5 ;  /* 0x0000005708277207 */ /* 0x040fe40006800000 */
[C---:B------:R-:W-:Y:S02]  /*65c0*/  SEL R41, R8.reuse, R91, !P5 ;  /* 0x0000005b08297207 */ /* 0x040fe40006800000 */
[C---:B------:R-:W-:Y:S02]  /*65d0*/  SEL R57, R8.reuse, R89, !P5 ;  /* 0x0000005908397207 */ /* 0x040fe40006800000 */
[----:B------:R-:W-:-:S02]  /*65e0*/  SEL R59, R8, R93, !P5 ;  /* 0x0000005d083b7207 */ /* 0x000fc40006800000 */
[----:B------:R-:W-:Y:S01]  /*65f0*/  SEL R63, R8, R97, !P5 ;  /* 0x00000061083f7207 */ /* 0x000fe20006800000 */
[----:B------:R-:W-:Y:S01]  /*6600*/  IMAD R57, R57, c[0x0][0x190], RZ ;  /* 0x0000640039397a24 */ /* 0x000fe200078e02ff */
[----:B------:R-:W-:Y:S01]  /*6610*/  LEA R240, P2, R0, c[0x0][0x168], 0x2 ;  /* 0x00005a0000f07a11 */ /* 0x000fe200078410ff */
[----:B------:R-:W-:Y:S01]  /*6620*/  IMAD R59, R59, c[0x0][0x190], RZ ;  /* 0x000064003b3b7a24 */ /* 0x000fe200078e02ff */
[C---:B------:R-:W-:Y:S01]  /*6630*/  SEL R61, R8.reuse, R95, !P5 ;  /* 0x0000005f083d7207 */ /* 0x040fe20006800000 */
[----:B------:R-:W-:Y:S01]  /*6640*/  IMAD R63, R63, c[0x0][0x190], RZ ;  /* 0x000064003f3f7a24 */ /* 0x000fe200078e02ff */
[C---:B------:R-:W-:Y:S02]  /*6650*/  SEL R65, R8.reuse, R99, !P5 ;  /* 0x0000006308417207 */ /* 0x040fe40006800000 */
[C---:B------:R-:W-:Y:S01]  /*6660*/  SEL R67, R8.reuse, R101, !P5 ;  /* 0x0000006508437207 */ /* 0x040fe20006800000 */
[----:B------:R-:W-:Y:S01]  /*6670*/  IMAD R61, R61, c[0x0][0x190], RZ ;  /* 0x000064003d3d7a24 */ /* 0x000fe200078e02ff */
        /* <DEDUP_REMOVED lines=175> */
[----:B------:R-:W-:Y:S01]  /*7170*/  LEA.HI.X.SX32 R0, R0, c[0x0][0x16c], 0x2, P2 ;  /* 0x00005b0000007a11 */ /* 0x000fe200010f16ff */
[----:B------:R-:W-:Y:S01]  /*7180*/  IMAD R189, R189, c[0x0][0x190], RZ ;  /* 0x00006400bdbd7a24 */ /* 0x000fe200078e02ff */
[C---:B------:R-:W-:Y:S01]  /*7190*/  LEA R8, P5, R50.reuse, R240, 0x2 ;  /* 0x000000f032087211 */ /* 0x040fe200078a10ff */
[----:B------:R-:W-:Y:S01]  /*71a0*/  IMAD R191, R191, c[0x0][0x190], RZ ;  /* 0x00006400bfbf7a24 */ /* 0x000fe200078e02ff */
[----:B------:R-:W-:Y:S01]  /*71b0*/  LEA R10, P2, R5, c[0x0][0x160], 0x2 ;  /* 0x00005800050a7a11 */ /* 0x000fe200078410ff */
[----:B------:R-:W-:Y:S01]  /*71c0*/  IMAD R193, R193, c[0x0][0x190], RZ ;  /* 0x00006400c1c17a24 */ /* 0x000fe200078e02ff */
[----:B------:R-:W-:Y:S01]  /*71d0*/  LEA.HI.X.SX32 R9, R50, R0, 0x2, P5 ;  /* 0x0000000032097211 */ /* 0x000fe200028f16ff */
[----:B------:R-:W-:Y:S01]  /*71e0*/  IMAD R195, R195, c[0x0][0x190], RZ ;  /* 0x00006400c3c37a24 */ /* 0x000fe200078e02ff */
[C---:B------:R-:W-:Y:S01]  /*71f0*/  LEA R2, P5, R6.reuse, c[0x0][0x160], 0x2 ;  /* 0x0000580006027a11 */ /* 0x040fe200078a10ff */
[----:B------:R-:W-:Y:S01]  /*7200*/  IMAD R197, R197, c[0x0][0x190], RZ ;  /* 0x00006400c5c57a24 */ /* 0x000fe200078e02ff */
[----:B------:R-:W-:Y:S01]  /*7210*/  LEA.HI.X.SX32 R11, R5, c[0x0][0x164], 0x2, P2 ;  /* 0x00005900050b7a11 */ /* 0x000fe200010f16ff */
[----:B------:R1:W-:Y:S01]  /*7220*/  STL.64 [R1+0x36a8], R8 ;  /* 0x0036a80801007387 */ /* 0x0003e20000100a00 */
[----:B------:R-:W-:Y:S01]  /*7230*/  LEA R4, P2, R7, c[0x0][0x160], 0x2 ;  /* 0x0000580007047a11 */ /* 0x000fe200078410ff */
[----:B------:R-:W-:Y:S01]  /*7240*/  IMAD R199, R199, c[0x0][0x190], RZ ;  /* 0x00006400c7c77a24 */ /* 0x000fe200078e02ff */
[----:B------:R-:W-:Y:S01]  /*7250*/  LEA.HI.X.SX32 R3, R6, c[0x0][0x164], 0x2, P5 ;  /* 0x0000590006037a11 */ /* 0x000fe200028f16ff */
[----:B------:R-:W-:Y:S01]  /*7260*/  IMAD R204, R204, c[0x0][0x190], RZ ;  /* 0x00006400cccc7a24 */ /* 0x000fe200078e02ff */
[----:B------:R-:W-:Y:S01]  /*7270*/  LEA R6, P5, R12, c[0x0][0x160], 0x2 ;  /* 0x000058000c067a11 */ /* 0x000fe200078a10ff */
[----:B------:R-:W-:Y:S01]  /*7280*/  IMAD R203, R203, c[0x0][0x190], RZ ;  /* 0x00006400cbcb7a24 */ /* 0x000fe200078e02ff */
[----:B------:R-:W-:Y:S01]  /*7290*/  LEA.HI.X.SX32 R5, R7, c[0x0][0x164], 0x2, P2 ;  /* 0x0000590007057a11 */ /* 0x000fe200010f16ff */
[----:B------:R-:W-:Y:S01]  /*72a0*/  IMAD R208, R208, c[0x0][0x190], RZ ;  /* 0x00006400d0d07a24 */ /* 0x000fe200078e02ff */
[-C--:B------:R-:W-:Y:S01]  /*72b0*/  LEA R34, P2, R15, R240.reuse, 0x2 ;  /* 0x000000f00f227211 */ /* 0x080fe200078410ff */
[----:B------:R-:W-:Y:S01]  /*72c0*/  IMAD R207, R207, c[0x0][0x190], RZ ;  /* 0x00006400cfcf7a24 */ /* 0x000fe200078e02ff */
[----:B------:R-:W-:Y:S01]  /*72d0*/  LEA.HI.X.SX32 R7, R12, c[0x0][0x164], 0x2, P5 ;  /* 0x000059000c077a11 */ /* 0x000fe200028f16ff */
[----:B------:R-:W-:Y:S01]  /*72e0*/  IMAD R228, R201, c[0x0][0x190], RZ ;  /* 0x00006400c9e47a24 */ /* 0x000fe200078e02ff */
[----:B------:R-:W-:Y:S01]  /*72f0*/  LEA R42, P5, R19, R240, 0x2 ;  /* 0x000000f0132a7211 */ /* 0x000fe200078a10ff */
[----:B------:R-:W-:Y:S01]  /*7300*/  IMAD R212, R212, c[0x0][0x190], RZ ;  /* 0x00006400d4d47a24 */ /* 0x000fe200078e02ff */
[-C--:B------:R-:W-:Y:S01]  /*7310*/  LEA.HI.X.SX32 R35, R15, R0.reuse, 0x2, P2 ;  /* 0x000000000f237211 */ /* 0x080fe200010f16ff */
[----:B------:R-:W-:Y:S01]  /*7320*/  IMAD R211, R211, c[0x0][0x190], RZ ;  /* 0x00006400d3d37a24 */ /* 0x000fe200078e02ff */
[----:B------:R-:W-:Y:S01]  /*7330*/  LEA.HI.X.SX32 R43, R19, R0, 0x2, P5 ;  /* 0x00000000132b7211 */ /* 0x000fe200028f16ff */
[----:B------:R-:W-:Y:S01]  /*7340*/  IMAD R215, R215, c[0x0][0x190], RZ ;  /* 0x00006400d7d77a24 */ /* 0x000fe200078e02ff */
[----:B-1----:R-:W-:Y:S01]  /*7350*/  LEA R8, P5, R241, R240, 0x2 ;  /* 0x000000f0f1087211 */ /* 0x002fe200078a10ff */
[----:B------:R1:W-:Y:S01]  /*7360*/  STL.64 [R1+0x40], R34 ;  /* 0x0000402201007387 */ /* 0x0003e20000100a00 */
[----:B------:R-:W-:-:S02]  /*7370*/  IMAD R218, R218, c[0x0][0x190], RZ ;  /* 0x00006400dada7a24 */ /* 0x000fc400078e02ff */
[----:B------:R-:W-:Y:S01]  /*7380*/  LEA.HI.X.SX32 R9, R241, R0, 0x2, P5 ;  /* 0x00000000f1097211 */ /* 0x000fe200028f16ff */
[----:B------:R-:W-:Y:S01]  /*7390*/  STL.64 [R1+0x38], R42 ;  /* 0x0000382a01007387 */ /* 0x000fe20000100a00 */
[----:B------:R-:W-:Y:S02]  /*73a0*/  IMAD R232, R209, c[0x0][0x190], RZ ;  /* 0x00006400d1e87a24 */ /* 0x000fe400078e02ff */
[----:B------:R-:W-:Y:S01]  /*73b0*/  IMAD R219, R219, c[0x0][0x190], RZ ;  /* 0x00006400dbdb7a24 */ /* 0x000fe200078e02ff */
[----:B------:R2:W-:Y:S01]  /*73c0*/  STL.64 [R1+0x28], R8 ;  /* 0x0000280801007387 */ /* 0x0005e20000100a00 */
[----:B------:R-:W-:Y:S02]  /*73d0*/  IMAD R222, R222, c[0x0][0x190], RZ ;  /* 0x00006400dede7a24 */ /* 0x000fe400078e02ff */
[----:B------:R-:W-:Y:S01]  /*73e0*/  IMAD R223, R223, c[0x0][0x190], RZ ;  /* 0x00006400dfdf7a24 */ /* 0x000fe200078e02ff */
[----:B-1----:R-:W-:Y:S01]  /*73f0*/  LEA R34, P2, R21, R240, 0x2 ;  /* 0x000000f015227211 */ /* 0x002fe200078410ff */
[----:B------:R-:W-:Y:S01]  /*7400*/  IMAD R226, R226, c[0x0][0x190], RZ ;  /* 0x00006400e2e27a24 */ /* 0x000fe200078e02ff */
[----:B------:R1:W-:Y:S01]  /*7410*/  LDGSTS.E [R242], [R10.64], !P3 ;  /* 0x000000000af27fae */ /* 0x0003e2000d921844 */
[----:B------:R-:W-:Y:S01]  /*7420*/  IMAD R236, R217, c[0x0][0x190], RZ ;  /* 0x00006400d9ec7a24 */ /* 0x000fe200078e02ff */
[----:B------:R-:W-:Y:S01]  /*7430*/  LEA.HI.X.SX32 R35, R21, R0, 0x2, P2 ;  /* 0x0000000015237211 */ /* 0x000fe200010f16ff */
[----:B------:R-:W-:Y:S01]  /*7440*/  IMAD R241, R233, c[0x0][0x190], RZ ;  /* 0x00006400e9f17a24 */ /* 0x000fe200078e02ff */
[-C--:B------:R-:W-:Y:S01]  /*7450*/  LEA R14, P2, R245, R240.reuse, 0x2 ;  /* 0x000000f0f50e7211 */ /* 0x080fe200078410ff */
[----:B------:R1:W-:Y:S01]  /*7460*/  LDGSTS.E [R242+0x200], [R2.64], !P3 ;  /* 0x0020000002f27fae */ /* 0x0003e2000d921844 */
[----:B--2---:R-:W-:-:S02]  /*7470*/  LEA R8, P5, R13, R240, 0x2 ;  /* 0x000000f00d087211 */ /* 0x004fc400078a10ff */
[-C--:B------:R-:W-:Y:S01]  /*7480*/  LEA.HI.X.SX32 R15, R245, R0.reuse, 0x2, P2 ;  /* 0x00000000f50f7211 */ /* 0x080fe200010f16ff */
[----:B------:R-:W-:Y:S01]  /*7490*/  STL.64 [R1+0x30], R34 ;  /* 0x0000302201007387 */ /* 0x000fe20000100a00 */
[----:B------:R-:W-:-:S03]  /*74a0*/  LEA.HI.X.SX32 R9, R13, R0, 0x2, P5 ;  /* 0x000000000d097211 */ /* 0x000fc600028f16ff */
[----:B------:R2:W-:Y:S04]  /*74b0*/  STL.64 [R1+0x20], R14 ;  /* 0x0000200e01007387 */ /* 0x0005e80000100a00 */
[----:B------:R3:W-:Y:S04]  /*74c0*/  STL.64 [R1+0x18], R8 ;  /* 0x0000180801007387 */ /* 0x0007e80000100a00 */
[----:B------:R1:W-:Y:S01]  /*74d0*/  LDGSTS.E [R242+0x400], [R4.64], !P3 ;  /* 0x0040000004f27fae */ /* 0x0003e2000d921844 */
[----:B--2---:R-:W-:-:S03]  /*74e0*/  LEA R14, P2, R247, R240, 0x2 ;  /* 0x000000f0f70e7211 */ /* 0x004fc600078410ff */
[----:B------:R1:W-:Y:S01]  /*74f0*/  LDGSTS.E [R242+0x600], [R6.64], !P3 ;  /* 0x0060000006f27fae */ /* 0x0003e2000d921844 */
[----:B---3--:R-:W-:Y:S02]  /*7500*/  LEA R8, P5, R251, R240, 0x2 ;  /* 0x000000f0fb087211 */ /* 0x008fe400078a10ff */
[----:B------:R-:W-:Y:S02]  /*7510*/  LEA.HI.X.SX32 R15, R247, R0, 0x2, P2 ;  /* 0x00000000f70f7211 */ /* 0x000fe400010f16ff */
[----:B------:R-:W-:Y:S02]  /*7520*/  LEA R12, P2, R17, R240, 0x2 ;  /* 0x000000f0110c7211 */ /* 0x000fe400078410ff */
[----:B------:R-:W-:Y:S01]  /*7530*/  LEA.HI.X.SX32 R9, R251, R0, 0x2, P5 ;  /* 0x00000000fb097211 */ /* 0x000fe200028f16ff */
[----:B------:R2:W-:Y:S01]  /*7540*/  STL.64 [R1+0x10], R14 ;  /* 0x0000100e01007387 */ /* 0x0005e20000100a00 */
[----:B------:R-:W-:Y:S02]  /*7550*/  LEA R250, P5, R18, R240, 0x2 ;  /* 0x000000f012fa7211 */ /* 0x000fe400078a10ff */
[----:B------:R-:W-:Y:S01]  /*7560*/  LEA.HI.X.SX32 R13, R17, R0, 0x2, P2 ;  /* 0x00000000110d7211 */ /* 0x000fe200010f16ff */
[----:B------:R-:W-:Y:S01]  /*7570*/  STL.64 [R1+0x8], R8 ;  /* 0x0000080801007387 */ /* 0x000fe20000100a00 */
[----:B------:R-:W-:-:S02]  /*7580*/  LEA R246, P2, R20, R240, 0x2 ;  /* 0x000000f014f67211 */ /* 0x000fc400078410ff */
[----:B------:R-:W-:Y:S01]  /*7590*/  LEA.HI.X.SX32 R251, R18, R0, 0x2, P5 ;  /* 0x0000000012fb7211 */ /* 0x000fe200028f16ff */
[----:B------:R3:W-:Y:S01]  /*75a0*/  STL.64 [R1+0x36b0], R8 ;  /* 0x0036b00801007387 */ /* 0x0007e20000100a00 */
[----:B------:R-:W-:Y:S02]  /*75b0*/  LEA R244, P5, R22, R240, 0x2 ;  /* 0x000000f016f47211 */ /* 0x000fe400078a10ff */
[-C--:B------:R-:W-:Y:S01]  /*75c0*/  LEA.HI.X.SX32 R247, R20, R0.reuse, 0x2, P2 ;  /* 0x0000000014f77211 */ /* 0x080fe200010f16ff */
[----:B------:R4:W-:Y:S01]  /*75d0*/  STL.64 [R1], R12 ;  /* 0x0000000c01007387 */ /* 0x0009e20000100a00 */
[----:B------:R-:W-:Y:S02]  /*75e0*/  LEA.HI.X.SX32 R245, R22, R0, 0x2, P5 ;  /* 0x0000000016f57211 */ /* 0x000fe400028f16ff */
[C---:B--2---:R-:W-:Y:S01]  /*75f0*/  LEA R14, P5, R24.reuse, R240, 0x2 ;  /* 0x000000f0180e7211 */ /* 0x044fe200078a10ff */
[----:B------:R-:W-:Y:S03]  /*7600*/  STL.64 [R1+0x36b8], R250 ;  /* 0x0036b8fa01007387 */ /* 0x000fe60000100a00 */
[----:B------:R-:W-:Y:S01]  /*7610*/  LEA.HI.X.SX32 R15, R24, R0, 0x2, P5 ;  /* 0x00000000180f7211 */ /* 0x000fe200028f16ff */
[----:B------:R-:W-:Y:S01]  /*7620*/  STL.64 [R1+0x36c0], R246 ;  /* 0x0036c0f601007387 */ /* 0x000fe20000100a00 */
[----:B------:R-:W-:-:S02]  /*7630*/  LEA R18, P5, R48, R240, 0x2 ;  /* 0x000000f030127211 */ /* 0x000fc400078a10ff */
[----:B---3--:R-:W-:Y:S01]  /*7640*/  IADD3 R8, R249, -0x1d, RZ ;  /* 0xffffffe3f9087810 */ /* 0x008fe20007ffe0ff */
[----:B------:R-:W-:Y:S01]  /*7650*/  STL.64 [R1+0x36c8], R244 ;  /* 0x0036c8f401007387 */ /* 0x000fe20000100a00 */
[C---:B----4-:R-:W-:Y:S02]  /*7660*/  LEA R12, P2, R23.reuse, R240, 0x2 ;  /* 0x000000f0170c7211 */ /* 0x050fe400078410ff */
[-C--:B------:R-:W-:Y:S02]  /*7670*/  LEA.HI.X.SX32 R19, R48, R0.reuse, 0x2, P5 ;  /* 0x0000000030137211 */ /* 0x080fe400028f16ff */
[----:B------:R-:W-:Y:S02]  /*7680*/  LEA.HI.X.SX32 R13, R23, R0, 0x2, P2 ;  /* 0x00000000170d7211 */ /* 0x000fe400010f16ff */
[-C--:B------:R-:W-:Y:S02]  /*7690*/  LEA R16, P2, R26, R240.reuse, 0x2 ;  /* 0x000000f01a107211 */ /* 0x080fe400078410ff */
[----:B------:R-:W-:Y:S01]  /*76a0*/  LEA R22, P5, R30, R240, 0x2 ;  /* 0x000000f01e167211 */ /* 0x000fe200078a10ff */
[----:B------:R-:W-:Y:S01]  /*76b0*/  STL.64 [R1+0x36d0], R12 ;  /* 0x0036d00c01007387 */ /* 0x000fe20000100a00 */
[----:B------:R-:W-:-:S02]  /*76c0*/  LEA.HI.X.SX32 R17, R26, R0, 0x2, P2 ;  /* 0x000000001a117211 */ /* 0x000fc400010f16ff */
[----:B------:R-:W-:Y:S01]  /*76d0*/  LEA R20, P2, R28, R240, 0x2 ;  /* 0x000000f01c147211 */ /* 0x000fe200078410ff */
[----:B------:R-:W-:Y:S01]  /*76e0*/  STL.64 [R1+0x36d8], R14 ;  /* 0x0036d80e01007387 */ /* 0x000fe20000100a00 */
[-C--:B------:R-:W-:Y:S02]  /*76f0*/  LEA.HI.X.SX32 R23, R30, R0.reuse, 0x2, P5 ;  /* 0x000000001e177211 */ /* 0x080fe400028f16ff */
[----:B------:R-:W-:Y:S01]  /*7700*/  LEA.HI.X.SX32 R21, R28, R0, 0x2, P2 ;  /* 0x000000001c157211 */ /* 0x000fe200010f16ff */
[----:B------:R-:W-:Y:S01]  /*7710*/  STL.64 [R1+0x36e0], R16 ;  /* 0x0036e01001007387 */ /* 0x000fe20000100a00 */
[-C--:B------:R-:W-:Y:S02]  /*7720*/  LEA R24, P2, R25, R240.reuse, 0x2 ;  /* 0x000000f019187211 */ /* 0x080fe400078410ff */
[----:B------:R-:W-:Y:S01]  /*7730*/  LEA R26, P5, R27, R240, 0x2 ;  /* 0x000000f01b1a7211 */ /* 0x000fe200078a10ff */
[----:B------:R2:W-:Y:S01]  /*7740*/  STL.64 [R1+0x36e8], R18 ;  /* 0x0036e81201007387 */ /* 0x0005e20000100a00 */
[----:B------:R-:W-:-:S02]  /*7750*/  LEA.HI.X.SX32 R25, R25, R0, 0x2, P2 ;  /* 0x0000000019197211 */ /* 0x000fc400010f16ff */
[----:B------:R-:W-:Y:S01]  /*7760*/  LEA R28, P2, R29, R240, 0x2 ;  /* 0x000000f01d1c7211 */ /* 0x000fe200078410ff */
[----:B------:R-:W-:Y:S01]  /*7770*/  STL.64 [R1+0x36f0], R20 ;  /* 0x0036f01401007387 */ /* 0x000fe20000100a00 */
[----:B------:R-:W-:Y:S02]  /*7780*/  LEA.HI.X.SX32 R27, R27, R0, 0x2, P5 ;  /* 0x000000001b1b7211 */ /* 0x000fe400028f16ff */
[----:B------:R-:W-:Y:S01]  /*7790*/  LEA R30, P5, R31, R240, 0x2 ;  /* 0x000000f01f1e7211 */ /* 0x000fe200078a10ff */
[----:B------:R-:W-:Y:S01]  /*77a0*/  STL.64 [R1+0x36f8], R22 ;  /* 0x0036f81601007387 */ /* 0x000fe20000100a00 */
[----:B------:R-:W-:Y:S02]  /*77b0*/  LEA.HI.X.SX32 R29, R29, R0, 0x2, P2 ;  /* 0x000000001d1d7211 */ /* 0x000fe400010f16ff */
[----:B------:R-:W-:Y:S02]  /*77c0*/  LEA R32, P2, R33, R240, 0x2 ;  /* 0x000000f021207211 */ /* 0x000fe400078410ff */
[----:B------:R-:W-:-:S02]  /*77d0*/  LEA.HI.X.SX32 R31, R31, R0, 0x2, P5 ;  /* 0x000000001f1f7211 */ /* 0x000fc400028f16ff */
[----:B------:R-:W-:Y:S02]  /*77e0*/  LEA R34, P5, R239, R240, 0x2 ;  /* 0x000000f0ef227211 */ /* 0x000fe400078a10ff */
[----:B------:R-:W-:Y:S02]  /*77f0*/  LEA.HI.X.SX32 R33, R33, R0, 0x2, P2 ;  /* 0x0000000021217211 */ /* 0x000fe400010f16ff */
[----:B------:R-:W-:Y:S02]  /*7800*/  LEA R36, P2, R37, R240, 0x2 ;  /* 0x000000f025247211 */ /* 0x000fe400078410ff */
[----:B------:R-:W-:Y:S01]  /*7810*/  LEA.HI.X.SX32 R35, R239, R0, 0x2, P5 ;  /* 0x00000000ef237211 */ /* 0x000fe200028f16ff */
[----:B------:R-:W-:Y:S01]  /*7820*/  IMAD R239, R229, c[0x0][0x190], RZ ;  /* 0x00006400e5ef7a24 */ /* 0x000fe200078e02ff */
[----:B------:R-:W-:Y:S02]  /*7830*/  LEA R38, P5, R237, R240, 0x2 ;  /* 0x000000f0ed267211 */ /* 0x000fe400078a10ff */
[----:B------:R-:W-:-:S02]  /*7840*/  LEA.HI.X.SX32 R37, R37, R0, 0x2, P2 ;  /* 0x0000000025257211 */ /* 0x000fc400010f16ff */
[----:B------:R-:W-:Y:S02]  /*7850*/  LEA R40, P2, R235, R240, 0x2 ;  /* 0x000000f0eb287211 */ /* 0x000fe400078410ff */
[----:B------:R-:W-:Y:S01]  /*7860*/  LEA.HI.X.SX32 R39, R237, R0, 0x2, P5 ;  /* 0x00000000ed277211 */ /* 0x000fe200028f16ff */
[----:B------:R-:W-:Y:S01]  /*7870*/  IMAD R237, R225, c[0x0][0x190], RZ ;  /* 0x00006400e1ed7a24 */ /* 0x000fe200078e02ff */
[----:B------:R-:W-:Y:S02]  /*7880*/  LEA R42, P5, R231, R240, 0x2 ;  /* 0x000000f0e72a7211 */ /* 0x000fe400078a10ff */
[----:B------:R-:W-:Y:S01]  /*7890*/  LEA.HI.X.SX32 R41, R235, R0, 0x2, P2 ;  /* 0x00000000eb297211 */ /* 0x000fe200010f16ff */
[----:B------:R-:W-:Y:S01]  /*78a0*/  IMAD R235, R221, c[0x0][0x190], RZ ;  /* 0x00006400ddeb7a24 */ /* 0x000fe200078e02ff */
[----:B------:R-:W-:Y:S02]  /*78b0*/  LEA R44, P2, R227, R240, 0x2 ;  /* 0x000000f0e32c7211 */ /* 0x000fe400078410ff */
[----:B------:R-:W-:Y:S01]  /*78c0*/  LEA.HI.X.SX32 R43, R231, R0, 0x2, P5 ;  /* 0x00000000e72b7211 */ /* 0x000fe200028f16ff */
[----:B------:R-:W-:Y:S01]  /*78d0*/  IMAD R231, R213, c[0x0][0x190], RZ ;  /* 0x00006400d5e77a24 */ /* 0x000fe200078e02ff */
[----:B------:R-:W-:-:S02]  /*78e0*/  LEA R46, P5, R47, R240, 0x2 ;  /* 0x000000f02f2e7211 */ /* 0x000fc400078a10ff */
[----:B------:R-:W-:Y:S01]  /*78f0*/  LEA.HI.X.SX32 R45, R227, R0, 0x2, P2 ;  /* 0x00000000e32d7211 */ /* 0x000fe200010f16ff */
[----:B------:R-:W-:Y:S01]  /*7900*/  IMAD R227, R205, c[0x0][0x190], RZ ;  /* 0x00006400cde37a24 */ /* 0x000fe200078e02ff */
[----:B------:R-:W-:Y:S02]  /*7910*/  LEA R48, P2, R49, R240, 0x2 ;  /* 0x000000f031307211 */ /* 0x000fe400078410ff */
[----:B------:R-:W-:Y:S02]  /*7920*/  LEA.HI.X.SX32 R47, R47, R0, 0x2, P5 ;  /* 0x000000002f2f7211 */ /* 0x000fe400028f16ff */
[----:B------:R-:W-:Y:S02]  /*7930*/  LEA R50, P5, R51, R240, 0x2 ;  /* 0x000000f033327211 */ /* 0x000fe400078a10ff */
[----:B------:R-:W-:Y:S02]  /*7940*/  LEA.HI.X.SX32 R49, R49, R0, 0x2, P2 ;  /* 0x0000000031317211 */ /* 0x000fe400010f16ff */
[----:B------:R-:W-:-:S02]  /*7950*/  LEA R52, P2, R53, R240, 0x2 ;  /* 0x000000f035347211 */ /* 0x000fc400078410ff */
[----:B------:R-:W-:Y:S02]  /*7960*/  LEA.HI.X.SX32 R51, R51, R0, 0x2, P5 ;  /* 0x0000000033337211 */ /* 0x000fe400028f16ff */
        /* <DEDUP_REMOVED lines=150> */
[C---:B------:R-:W-:Y:S02]  /*82d0*/  LEA R204, P2, R208.reuse, R240, 0x2 ;  /* 0x000000f0d0cc7211 */ /* 0x040fe400078410ff */
        /* <DEDUP_REMOVED lines=17> */
[C---:B------:R-:W-:Y:S02]  /*83f0*/  LEA R222, P5, R226.reuse, R240, 0x2 ;  /* 0x000000f0e2de7211 */ /* 0x040fe400078a10ff */
[-C--:B------:R-:W-:Y:S02]  /*8400*/  LEA.HI.X.SX32 R221, R223, R0.reuse, 0x2, P2 ;  /* 0x00000000dfdd7211 */ /* 0x080fe400010f16ff */
[----:B------:R-:W-:Y:S02]  /*8410*/  LEA.HI.X.SX32 R223, R226, R0, 0x2, P5 ;  /* 0x00000000e2df7211 */ /* 0x000fe400028f16ff */
[-C--:B------:R-:W-:Y:S02]  /*8420*/  LEA R224, P2, R228, R240.reuse, 0x2 ;  /* 0x000000f0e4e07211 */ /* 0x080fe400078410ff */
[----:B------:R-:W-:-:S02]  /*8430*/  LEA R226, P5, R227, R240, 0x2 ;  /* 0x000000f0e3e27211 */ /* 0x000fc400078a10ff */
[-C--:B------:R-:W-:Y:S02]  /*8440*/  LEA.HI.X.SX32 R225, R228, R0.reuse, 0x2, P2 ;  /* 0x00000000e4e17211 */ /* 0x080fe400010f16ff */
[----:B------:R-:W-:Y:S02]  /*8450*/  LEA.HI.X.SX32 R227, R227, R0, 0x2, P5 ;  /* 0x00000000e3e37211 */ /* 0x000fe400028f16ff */
[CC--:B------:R-:W-:Y:S02]  /*8460*/  LEA R228, P2, R232.reuse, R240.reuse, 0x2 ;  /* 0x000000f0e8e47211 */ /* 0x0c0fe400078410ff */
[C---:B------:R-:W-:Y:S02]  /*8470*/  LEA R230, P5, R231.reuse, R240, 0x2 ;  /* 0x000000f0e7e67211 */ /* 0x040fe400078a10ff */
[-C--:B------:R-:W-:Y:S02]  /*8480*/  LEA.HI.X.SX32 R229, R232, R0.reuse, 0x2, P2 ;  /* 0x00000000e8e57211 */ /* 0x080fe400010f16ff */
[----:B------:R-:W-:-:S02]  /*8490*/  LEA.HI.X.SX32 R231, R231, R0, 0x2, P5 ;  /* 0x00000000e7e77211 */ /* 0x000fc400028f16ff */
[CC--:B------:R-:W-:Y:S02]  /*84a0*/  LEA R232, P2, R236.reuse, R240.reuse, 0x2 ;  /* 0x000000f0ece87211 */ /* 0x0c0fe400078410ff */
[C---:B------:R-:W-:Y:S02]  /*84b0*/  LEA R234, P5, R235.reuse, R240, 0x2 ;  /* 0x000000f0ebea7211 */ /* 0x040fe400078a10ff */
[-C--:B------:R-:W-:Y:S02]  /*84c0*/  LEA.HI.X.SX32 R233, R236, R0.reuse, 0x2, P2 ;  /* 0x00000000ece97211 */ /* 0x080fe400010f16ff */
[----:B------:R-:W-:Y:S02]  /*84d0*/  LEA.HI.X.SX32 R235, R235, R0, 0x2, P5 ;  /* 0x00000000ebeb7211 */ /* 0x000fe400028f16ff */
[-C--:B------:R-:W-:Y:S02]  /*84e0*/  LEA R236, P2, R237, R240.reuse, 0x2 ;  /* 0x000000f0edec7211 */ /* 0x080fe400078410ff */
[----:B------:R-:W-:-:S02]  /*84f0*/  LEA R238, P5, R239, R240, 0x2 ;  /* 0x000000f0efee7211 */ /* 0x000fc400078a10ff */
[-C--:B------:R-:W-:Y:S02]  /*8500*/  LEA.HI.X.SX32 R237, R237, R0.reuse, 0x2, P2 ;  /* 0x00000000eded7211 */ /* 0x080fe400010f16ff */
[----:B------:R-:W-:Y:S02]  /*8510*/  LEA.HI.X.SX32 R239, R239, R0, 0x2, P5 ;  /* 0x00000000efef7211 */ /* 0x000fe400028f16ff */
[C---:B------:R-:W-:Y:S02]  /*8520*/  LEA R240, P2, R241.reuse, R240, 0x2 ;  /* 0x000000f0f1f07211 */ /* 0x040fe400078410ff */
[----:B------:R-:W-:Y:S01]  /*8530*/  ISETP.GE.U32.AND P5, PT, R248, 0x7fffffcc, PT ;  /* 0x7fffffccf800780c */ /* 0x000fe20003fa6070 */
[----:B------:R-:W-:Y:S01]  /*8540*/  IMAD.MOV.U32 R248, RZ, RZ, c[0x0][0x188] ;  /* 0x00006200fff87624 */ /* 0x000fe200078e00ff */
[----:B------:R-:W-:Y:S02]  /*8550*/  LEA.HI.X.SX32 R241, R241, R0, 0x2, P2 ;  /* 0x00000000f1f17211 */ /* 0x000fe400010f16ff */
[----:B------:R-:W-:Y:S01]  /*8560*/  ISETP.GE.U32.AND P3, PT, R8, 0x7fffffc4, PT ;  /* 0x7fffffc40800780c */ /* 0x000fe20003f66070 */
[C---:B------:R-:W-:Y:S01]  /*8570*/  IMAD.SHL.U32 R0, R248.reuse, 0x4, RZ ;  /* 0x00000004f8007824 */ /* 0x040fe200078e00ff */
[----:B------:R-:W-:Y:S01]  /*8580*/  IADD3 R9, R249, -0x19, RZ ;  /* 0xffffffe7f9097810 */ /* 0x000fe20007ffe0ff */
[----:B------:R-:W-:-:S02]  /*8590*/  IMAD.SHL.U32 R8, R248, 0x8, RZ ;  /* 0x00000008f8087824 */ /* 0x000fc400078e00ff */
[----:B--2---:R-:W-:Y:S01]  /*85a0*/  IMAD.WIDE R18, R0, 0x4, R10 ;  /* 0x0000000400127825 */ /* 0x004fe200078e020a */
[----:B------:R-:W-:-:S03]  /*85b0*/  ISETP.GE.U32.AND P2, PT, R9, 0x7fffffc8, PT ;  /* 0x7fffffc80900780c */ /* 0x000fc60003f46070 */
[C---:B------:R-:W-:Y:S01]  /*85c0*/  IMAD.WIDE R16, R0.reuse, 0x4, R2 ;  /* 0x0000000400107825 */ /* 0x040fe200078e0202 */
[----:B------:R2:W-:Y:S03]  /*85d0*/  LDGSTS.E [R242+0x2000], [R18.64], !P1 ;  /* 0x0200000012f27fae */ /* 0x0005e6000c921844 */
[C---:B------:R-:W-:Y:S01]  /*85e0*/  IMAD.WIDE R14, R0.reuse, 0x4, R4 ;  /* 0x00000004000e7825 */ /* 0x040fe200078e0204 */
[----:B------:R2:W-:Y:S03]  /*85f0*/  STL.64 [R1+0x340], R18 ;  /* 0x0003401201007387 */ /* 0x0005e60000100a00 */
[----:B------:R-:W-:Y:S01]  /*8600*/  IMAD.WIDE R12, R0, 0x4, R6 ;  /* 0x00000004000c7825 */ /* 0x000fe200078e0206 */
[----:B------:R-:W-:Y:S01]  /*8610*/  IADD3 R0, R249, -0x2, RZ ;  /* 0xfffffffef9007810 */ /* 0x000fe20007ffe0ff */
[----:B------:R3:W-:Y:S04]  /*8620*/  LDGSTS.E [R242+0x2200], [R16.64], !P1 ;  /* 0x0220000010f27fae */ /* 0x0007e8000c921844 */
[----:B------:R3:W-:Y:S01]  /*8630*/  STL.64 [R1+0x338], R16 ;  /* 0x0003381001007387 */ /* 0x0007e20000100a00 */
[----:B--2---:R-:W-:-:S03]  /*8640*/  IMAD.WIDE R18, R8, 0x4, R10 ;  /* 0x0000000408127825 */ /* 0x004fc600078e020a */
[----:B------:R2:W-:Y:S04]  /*8650*/  LDGSTS.E [R242+0x2400], [R14.64], !P1 ;  /* 0x024000000ef27fae */ /* 0x0005e8000c921844 */
[----:B------:R2:W-:Y:S04]  /*8660*/  STL.64 [R1+0x330], R14 ;  /* 0x0003300e01007387 */ /* 0x0005e80000100a00 */
[----:B------:R4:W-:Y:S01]  /*8670*/  LDGSTS.E [R242+0x2600], [R12.64], !P1 ;  /* 0x026000000cf27fae */ /* 0x0009e2000c921844 */
[----:B---3--:R-:W-:Y:S01]  /*8680*/  IMAD.WIDE R16, R8, 0x4, R2 ;  /* 0x0000000408107825 */ /* 0x008fe200078e0202 */
[----:B------:R-:W-:-:S02]  /*8690*/  ISETP.GE.U32.AND P1, PT, R0, 0x7fffffdf, PT ;  /* 0x7fffffdf0000780c */ /* 0x000fc40003f26070 */
[----:B------:R4:W-:Y:S01]  /*86a0*/  STL.64 [R1+0x328], R12 ;  /* 0x0003280c01007387 */ /* 0x0009e20000100a00 */
[----:B------:R-:W-:Y:S02]  /*86b0*/  IMAD R0, R248, 0xc, RZ ;  /* 0x0000000cf8007824 */ /* 0x000fe400078e02ff */
[C---:B--2---:R-:W-:Y:S01]  /*86c0*/  IMAD.WIDE R14, R8.reuse, 0x4, R4 ;  /* 0x00000004080e7825 */ /* 0x044fe200078e0204 */
[----:B------:R2:W-:Y:S04]  /*86d0*/  LDGSTS.E [R242+0x4000], [R18.64], !P6 ;  /* 0x0400000012f27fae */ /* 0x0005e8000f121844 */
[----:B------:R2:W-:Y:S01]  /*86e0*/  STL.64 [R1+0x2c0], R18 ;  /* 0x0002c01201007387 */ /* 0x0005e20000100a00 */
[----:B----4-:R-:W-:Y:S01]  /*86f0*/  IMAD.WIDE R12, R8, 0x4, R6 ;  /* 0x00000004080c7825 */ /* 0x010fe200078e0206 */
[----:B------:R-:W-:-:S02]  /*8700*/  IADD3 R8, R249, -0x6, RZ ;  /* 0xfffffffaf9087810 */ /* 0x000fc40007ffe0ff */
        /* <DEDUP_REMOVED lines=9> */
[----:B------:R-:W-:Y:S02]  /*87a0*/  IMAD.SHL.U32 R8, R248, 0x10, RZ ;  /* 0x00000010f8087824 */ /* 0x000fe400078e00ff */
        /* <DEDUP_REMOVED lines=46> */
[----:B------:R2:W-:Y:S04]  /*8a90*/  STL.64 [R1+0x100], R18 ;  /* 0x0001001201007387 */ /* 0x0005e80000100a00 */
[----:B------:R2:W-:Y:S01]  /*8aa0*/  LDGSTS.E [R242+0xc000], [R18.64], !P2 ;  /* 0x0c00000012f27fae */ /* 0x0005e2000d121844 */
[----:B----4-:R-:W-:Y:S01]  /*8ab0*/  IMAD.WIDE R12, R8, 0x4, R6 ;  /* 0x00000004080c7825 */ /* 0x010fe200078e0206 */
[----:B------:R-:W-:-:S02]  /*8ac0*/  IADD3 R8, R249, -0x16, RZ ;  /* 0xffffffeaf9087810 */ /* 0x000fc40007ffe0ff */
[----:B------:R3:W-:Y:S04]  /*8ad0*/  STL.64 [R1+0xf8], R16 ;  /* 0x0000f81001007387 */ /* 0x0007e80000100a00 */
[----:B------:R3:W-:Y:S01]  /*8ae0*/  LDGSTS.E [R242+0xc200], [R16.64], !P2 ;  /* 0x0c20000010f27fae */ /* 0x0007e2000d121844 */
[----:B--2---:R-:W-:-:S03]  /*8af0*/  IMAD.WIDE R18, R248, 0x4, R10 ;  /* 0x00000004f8127825 */ /* 0x004fc600078e020a */
[----:B------:R2:W-:Y:S04]  /*8b00*/  STL.64 [R1+0xf0], R14 ;  /* 0x0000f00e01007387 */ /* 0x0005e80000100a00 */
[----:B------:R2:W-:Y:S01]  /*8b10*/  LDGSTS.E [R242+0xc400], [R14.64], !P2 ;  /* 0x0c4000000ef27fae */ /* 0x0005e2000d121844 */
[----:B---3--:R-:W-:-:S03]  /*8b20*/  IMAD.WIDE R16, R0, 0x4, R10 ;  /* 0x0000000400107825 */ /* 0x008fc600078e020a */
[----:B------:R3:W-:Y:S04]  /*8b30*/  STL.64 [R1+0xe8], R12 ;  /* 0x0000e80c01007387 */ /* 0x0007e80000100a00 */
[----:B------:R3:W-:Y:S01]  /*8b40*/  LDGSTS.E [R242+0xc600], [R12.64], !P2 ;  /* 0x0c6000000cf27fae */ /* 0x0007e2000d121844 */
[----:B------:R-:W-:Y:S01]  /*8b50*/  ISETP.GE.U32.AND P2, PT, R8, 0x7fffffcb, PT ;  /* 0x7fffffcb0800780c */ /* 0x000fe20003f46070 */
[C---:B------:R-:W-:Y:S02]  /*8b60*/  IMAD.WIDE R8, R0.reuse, 0x4, R6 ;  /* 0x0000000400087825 */ /* 0x040fe400078e0206 */
[----:B------:R4:W-:Y:S02]  /*8b70*/  STL.64 [R1+0xa0], R16 ;  /* 0x0000a01001007387 */ /* 0x0009e40000100a00 */
[----:B--2---:R-:W-:-:S02]  /*8b80*/  IMAD.WIDE R14, R0, 0x4, R2 ;  /* 0x00000004000e7825 */ /* 0x004fc400078e0202 */
[----:B------:R4:W-:Y:S02]  /*8b90*/  LDGSTS.E [R242+0xe000], [R16.64], !P3 ;  /* 0x0e00000010f27fae */ /* 0x0009e4000d921844 */
[----:B---3--:R-:W-:Y:S01]  /*8ba0*/  IMAD.WIDE R12, R0, 0x4, R4 ;  /* 0x00000004000c7825 */ /* 0x008fe200078e0204 */
[----:B------:R-:W-:Y:S01]  /*8bb0*/  IADD3 R0, R249, -0x1a, RZ ;  /* 0xffffffe6f9007810 */ /* 0x000fe20007ffe0ff */
[----:B------:R2:W-:Y:S04]  /*8bc0*/  STL.64 [R1+0x98], R14 ;  /* 0x0000980e01007387 */ /* 0x0005e80000100a00 */
[----:B------:R2:W-:Y:S01]  /*8bd0*/  LDGSTS.E [R242+0xe200], [R14.64], !P3 ;  /* 0x0e2000000ef27fae */ /* 0x0005e2000d921844 */
[----:B----4-:R-:W-:-:S03]  /*8be0*/  IMAD.WIDE R16, R248, 0x4, R2 ;  /* 0x00000004f8107825 */ /* 0x010fc600078e0202 */
[----:B------:R3:W-:Y:S04]  /*8bf0*/  STL.64 [R1+0x90], R12 ;  /* 0x0000900c01007387 */ /* 0x0007e80000100a00 */
[----:B------:R3:W-:Y:S04]  /*8c00*/  LDGSTS.E [R242+0xe400], [R12.64], !P3 ;  /* 0x0e4000000cf27fae */ /* 0x0007e8000d921844 */
[----:B------:R4:W-:Y:S01]  /*8c10*/  STL.64 [R1+0x88], R8 ;  /* 0x0000880801007387 */ /* 0x0009e20000100a00 */
[----:B--2---:R-:W-:-:S03]  /*8c20*/  IMAD.WIDE R14, R248, 0x4, R4 ;  /* 0x00000004f80e7825 */ /* 0x004fc600078e0204 */
[----:B------:R4:W-:Y:S01]  /*8c30*/  LDGSTS.E [R242+0xe600], [R8.64], !P3 ;  /* 0x0e60000008f27fae */ /* 0x0009e2000d921844 */
[----:B------:R-:W-:Y:S01]  /*8c40*/  ISETP.GE.U32.AND P3, PT, R0, 0x7fffffc7, PT ;  /* 0x7fffffc70000780c */ /* 0x000fe20003f66070 */
[C---:B------:R-:W-:Y:S02]  /*8c50*/  IMAD R0, R248.reuse, 0x5, RZ ;  /* 0x00000005f8007824 */ /* 0x040fe400078e02ff */
[----:B---3--:R-:W-:Y:S01]  /*8c60*/  IMAD.WIDE R12, R248, 0x4, R6 ;  /* 0x00000004f80c7825 */ /* 0x008fe200078e0206 */
[----:B------:R2:W-:Y:S04]  /*8c70*/  STL.64 [R1+0x3a0], R18 ;  /* 0x0003a01201007387 */ /* 0x0005e80000100a00 */
[----:B------:R3:W-:Y:S01]  /*8c80*/  STL.64 [R1+0x398], R16 ;  /* 0x0003981001007387 */ /* 0x0007e20000100a00 */
[----:B----4-:R-:W-:-:S03]  /*8c90*/  LOP3.LUT R8, R242, 0x20, RZ, 0x3c, !PT ;  /* 0x00000020f2087812 */ /* 0x010fc600078e3cff */
[----:B------:R4:W-:Y:S01]  /*8ca0*/  STL.64 [R1+0x390], R14 ;  /* 0x0003900e01007387 */ /* 0x0009e20000100a00 */
[----:B------:R-:W-:-:S03]  /*8cb0*/  IADD3 R9, R249, -0x1e, RZ ;  /* 0xffffffe2f9097810 */ /* 0x000fc60007ffe0ff */
[----:B------:R2:W-:Y:S04]  /*8cc0*/  LDGSTS.E [R8+0x800], [R18.64], !P1 ;  /* 0x0080000012087fae */ /* 0x0005e8000c921844 */
[----:B------:R3:W-:Y:S04]  /*8cd0*/  LDGSTS.E [R8+0xa00], [R16.64], !P1 ;  /* 0x00a0000010087fae */ /* 0x0007e8000c921844 */
[----:B------:R4:W-:Y:S01]  /*8ce0*/  LDGSTS.E [R8+0xc00], [R14.64], !P1 ;  /* 0x00c000000e087fae */ /* 0x0009e2000c921844 */
[----:B--2---:R-:W-:-:S03]  /*8cf0*/  IMAD.WIDE R18, R0, 0x4, R10 ;  /* 0x0000000400127825 */ /* 0x004fc600078e020a */
[----:B------:R2:W-:Y:S01]  /*8d00*/  STL.64 [R1+0x388], R12 ;  /* 0x0003880c01007387 */ /* 0x0005e20000100a00 */
[----:B---3--:R-:W-:-:S03]  /*8d10*/  IMAD.WIDE R16, R0, 0x4, R2 ;  /* 0x0000000400107825 */ /* 0x008fc600078e0202 */
[----:B------:R2:W-:Y:S01]  /*8d20*/  LDGSTS.E [R8+0xe00], [R12.64], !P1 ;  /* 0x00e000000c087fae */ /* 0x0005e2000c921844 */
[----:B------:R-:W-:Y:S01]  /*8d30*/  ISETP.GE.U32.AND P1, PT, R9, 0x7fffffc3, PT ;  /* 0x7fffffc30900780c */ /* 0x000fe20003f26070 */
[----:B----4-:R-:W-:Y:S02]  /*8d40*/  IMAD.WIDE R14, R0, 0x4, R4 ;  /* 0x00000004000e7825 */ /* 0x010fe400078e0204 */
[----:B------:R3:W-:Y:S02]  /*8d50*/  LDGSTS.E [R8+0x2800], [R18.64], !P6 ;  /* 0x0280000012087fae */ /* 0x0007e4000f121844 */
[----:B------:R-:W-:Y:S02]  /*8d60*/  IMAD R9, R248, 0x9, RZ ;  /* 0x00000009f8097824 */ /* 0x000fe400078e02ff */
[----:B------:R4:W-:Y:S01]  /*8d70*/  LDGSTS.E [R8+0x2a00], [R16.64], !P6 ;  /* 0x02a0000010087fae */ /* 0x0009e2000f121844 */
[----:B--2---:R-:W-:Y:S01]  /*8d80*/  IMAD.WIDE R12, R0, 0x4, R6 ;  /* 0x00000004000c7825 */ /* 0x004fe200078e0206 */
[----:B------:R-:W-:-:S02]  /*8d90*/  IADD3 R0, R249, -0x3, RZ ;  /* 0xfffffffdf9007810 */ /* 0x000fc40007ffe0ff */
[----:B------:R3:W-:Y:S04]  /*8da0*/  STL.64 [R1+0x320], R18 ;  /* 0x0003201201007387 */ /* 0x0007e80000100a00 */
[----:B------:R2:W-:Y:S04]  /*8db0*/  LDGSTS.E [R8+0x2c00], [R14.64], !P6 ;  /* 0x02c000000e087fae */ /* 0x0005e8000f121844 */
[----:B------:R4:W-:Y:S04]  /*8dc0*/  STL.64 [R1+0x318], R16 ;  /* 0x0003181001007387 */ /* 0x0009e80000100a00 */
[----:B------:R1:W-:Y:S01]  /*8dd0*/  LDGSTS.E [R8+0x2e00], [R12.64], !P6 ;  /* 0x02e000000c087fae */ /* 0x0003e2000f121844 */
[----:B---3--:R-:W-:Y:S01]  /*8de0*/  IMAD.WIDE R18, R9, 0x4, R10 ;  /* 0x0000000409127825 */ /* 0x008fe200078e020a */
[----:B------:R-:W-:-:S02]  /*8df0*/  ISETP.GE.U32.AND P6, PT, R0, 0x7fffffde, PT ;  /* 0x7fffffde0000780c */ /* 0x000fc40003fc6070 */
[----:B------:R2:W-:Y:S01]  /*8e00*/  STL.64 [R1+0x310], R14 ;  /* 0x0003100e01007387 */ /* 0x0005e20000100a00 */
[----:B------:R-:W-:Y:S02]  /*8e10*/  IMAD R0, R248, 0xd, RZ ;  /* 0x0000000df8007824 */ /* 0x000fe400078e02ff */
[C---:B----4-:R-:W-:Y:S01]  /*8e20*/  IMAD.WIDE R16, R9.reuse, 0x4, R2 ;  /* 0x0000000409107825 */ /* 0x050fe200078e0202 */
[----:B------:R1:W-:Y:S04]  /*8e30*/  STL.64 [R1+0x308], R12 ;  /* 0x0003080c01007387 */ /* 0x0003e80000100a00 */
[----:B------:R3:W-:Y:S01]  /*8e40*/  STL.64 [R1+0x2a0], R18 ;  /* 0x0002a01201007387 */ /* 0x0007e20000100a00 */
[----:B--2---:R-:W-:-:S03]  /*8e50*/  IMAD.WIDE R14, R9, 0x4, R4 ;  /* 0x00000004090e7825 */ /* 0x004fc600078e0204 */
[----:B------:R3:W-:Y:S01]  /*8e60*/  LDGSTS.E [R8+0x4800], [R18.64], !P0 ;  /* 0x0480000012087fae */ /* 0x0007e2000c121844 */
[----:B-1----:R-:W-:Y:S01]  /*8e70*/  IMAD.WIDE R12, R9, 0x4, R6 ;  /* 0x00000004090c7825 */ /* 0x002fe200078e0206 */
[----:B------:R-:W-:Y:S02]  /*8e80*/  IADD3 R9, R249, -0x7, RZ ;  /* 0xfffffff9f9097810 */ /* 0x000fe40007ffe0ff */
[----:B------:R1:W-:Y:S04]  /*8e90*/  STL.64 [R1+0x298], R16 ;  /* 0x0002981001007387 */ /* 0x0003e80000100a00 */
[----:B------:R1:W-:Y:S01]  /*8ea0*/  LDGSTS.E [R8+0x4a00], [R16.64], !P0 ;  /* 0x04a0000010087fae */ /* 0x0003e2000c121844 */
[----:B---3--:R-:W-:-:S03]  /*8eb0*/  IMAD.WIDE R18, R0, 0x4, R10 ;  /* 0x0000000400127825 */ /* 0x008fc600078e020a */
[----:B------:R2:W-:Y:S04]  /*8ec0*/  STL.64 [R1+0x290], R14 ;  /* 0x0002900e01007387 */ /* 0x0005e80000100a00 */
[----:B------:R2:W-:Y:S01]  /*8ed0*/  LDGSTS.E [R8+0x4c00], [R14.64], !P0 ;  /* 0x04c000000e087fae */ /* 0x0005e2000c121844 */
[----:B-1----:R-:W-:-:S03]  /*8ee0*/  IMAD.WIDE R16, R0, 0x4, R2 ;  /* 0x0000000400107825 */ /* 0x002fc600078e0202 */
[----:B------:R1:W-:Y:S04]  /*8ef0*/  STL.64 [R1+0x288], R12 ;  /* 0x0002880c01007387 */ /* 0x0003e80000100a00 */
[----:B------:R1:W-:Y:S01]  /*8f00*/  LDGSTS.E [R8+0x4e00], [R12.64], !P0 ;  /* 0x04e000000c087fae */ /* 0x0003e2000c121844 */
[----:B------:R-:W-:Y:S01]  /*8f10*/  ISETP.GE.U32.AND P0, PT, R9, 0x7fffffda, PT ;  /* 0x7fffffda0900780c */ /* 0x000fe20003f06070 */
[----:B------:R-:W-:Y:S02]  /*8f20*/  IMAD R9, R248, 0x11, RZ ;  /* 0x00000011f8097824 */ /* 0x000fe400078e02ff */
[C---:B--2---:R-:W-:Y:S01]  /*8f30*/  IMAD.WIDE R14, R0.reuse, 0x4, R4 ;  /* 0x00000004000e7825 */ /* 0x044fe200078e0204 */
[----:B------:R2:W-:Y:S04]  /*8f40*/  LDGSTS.E [R8+0x6800], [R18.64], !P4 ;  /* 0x0680000012087fae */ /* 0x0005e8000e121844 */
[----:B------:R3:W-:Y:S01]  /*8f50*/  LDGSTS.E [R8+0x6a00], [R16.64], !P4 ;  /* 0x06a0000010087fae */ /* 0x0007e2000e121844 */
[----:B-1----:R-:W-:Y:S01]  /*8f60*/  IMAD.WIDE R12, R0, 0x4, R6 ;  /* 0x00000004000c7825 */ /* 0x002fe200078e0206 */
[----:B------:R-:W-:-:S02]  /*8f70*/  IADD3 R0, R249, -0xb, RZ ;  /* 0xfffffff5f9007810 */ /* 0x000fc40007ffe0ff */
[----:B------:R2:W-:Y:S04]  /*8f80*/  STL.64 [R1+0x220], R18 ;  /* 0x0002201201007387 */ /* 0x0005e80000100a00 */
[----:B------:R1:W-:Y:S04]  /*8f90*/  LDGSTS.E [R8+0x6c00], [R14.64], !P4 ;  /* 0x06c000000e087fae */ /* 0x0003e8000e121844 */
[----:B------:R3:W-:Y:S04]  /*8fa0*/  STL.64 [R1+0x218], R16 ;  /* 0x0002181001007387 */ /* 0x0007e80000100a00 */
[----:B------:R4:W-:Y:S01]  /*8fb0*/  LDGSTS.E [R8+0x6e00], [R12.64], !P4 ;  /* 0x06e000000c087fae */ /* 0x0009e2000e121844 */
[----:B--2---:R-:W-:Y:S01]  /*8fc0*/  IMAD.WIDE R18, R9, 0x4, R10 ;  /* 0x0000000409127825 */ /* 0x004fe200078e020a */
[----:B------:R-:W-:-:S02]  /*8fd0*/  ISETP.GE.U32.AND P4, PT, R0, 0x7fffffd6, PT ;  /* 0x7fffffd60000780c */ /* 0x000fc40003f86070 */
[----:B------:R1:W-:Y:S01]  /*8fe0*/  STL.64 [R1+0x210], R14 ;  /* 0x0002100e01007387 */ /* 0x0003e20000100a00 */
[----:B------:R-:W-:Y:S02]  /*8ff0*/  IMAD R0, R248, 0x15, RZ ;  /* 0x00000015f8007824 */ /* 0x000fe400078e02ff */
[C---:B---3--:R-:W-:Y:S01]  /*9000*/  IMAD.WIDE R16, R9.reuse, 0x4, R2 ;  /* 0x0000000409107825 */ /* 0x048fe200078e0202 */
[----:B------:R4:W-:Y:S04]  /*9010*/  STL.64 [R1+0x208], R12 ;  /* 0x0002080c01007387 */ /* 0x0009e80000100a00 */
[----:B------:R2:W-:Y:S01]  /*9020*/  STL.64 [R1+0x1a0], R18 ;  /* 0x0001a01201007387 */ /* 0x0005e20000100a00 */
[----:B-1----:R-:W-:-:S03]  /*9030*/  IMAD.WIDE R14, R9, 0x4, R4 ;  /* 0x00000004090e7825 */ /* 0x002fc600078e0204 */
[----:B------:R2:W-:Y:S01]  /*9040*/  LDGSTS.E [R8+0x8800], [R18.64], !P5 ;  /* 0x0880000012087fae */ /* 0x0005e2000e921844 */
[----:B----4-:R-:W-:Y:S01]  /*9050*/  IMAD.WIDE R12, R9, 0x4, R6 ;  /* 0x00000004090c7825 */ /* 0x010fe200078e0206 */
[----:B------:R-:W-:Y:S02]  /*9060*/  IADD3 R9, R249, -0xf, RZ ;  /* 0xfffffff1f9097810 */ /* 0x000fe40007ffe0ff */
[----:B------:R1:W-:Y:S04]  /*9070*/  STL.64 [R1+0x198], R16 ;  /* 0x0001981001007387 */ /* 0x0003e80000100a00 */
[----:B------:R1:W-:Y:S01]  /*9080*/  LDGSTS.E [R8+0x8a00], [R16.64], !P5 ;  /* 0x08a0000010087fae */ /* 0x0003e2000e921844 */
[----:B--2---:R-:W-:-:S03]  /*9090*/  IMAD.WIDE R18, R0, 0x4, R10 ;  /* 0x0000000400127825 */ /* 0x004fc600078e020a */
        /* <DEDUP_REMOVED lines=36> */
[----:B------:R-:W-:Y:S02]  /*92e0*/  IMAD.SHL.U32 R9, R248, 0x2, RZ ;  /* 0x00000002f8097824 */ /* 0x000fe400078e00ff */
[C---:B--2---:R-:W-:Y:S01]  /*92f0*/  IMAD.WIDE R14, R0.reuse, 0x4, R4 ;  /* 0x00000004000e7825 */ /* 0x044fe200078e0204 */
[----:B------:R2:W-:Y:S04]  /*9300*/  LDGSTS.E [R8+0xe800], [R18.64], !P1 ;  /* 0x0e80000012087fae */ /* 0x0005e8000c921844 */
[----:B------:R3:W-:Y:S01]  /*9310*/  LDGSTS.E [R8+0xea00], [R16.64], !P1 ;  /* 0x0ea0000010087fae */ /* 0x0007e2000c921844 */
[----:B-1----:R-:W-:Y:S01]  /*9320*/  IMAD.WIDE R12, R0, 0x4, R6 ;  /* 0x00000004000c7825 */ /* 0x002fe200078e0206 */
[----:B------:R-:W-:-:S02]  /*9330*/  IADD3 R0, R249, -0x1b, RZ ;  /* 0xffffffe5f9007810 */ /* 0x000fc40007ffe0ff */
[----:B------:R3:W-:Y:S04]  /*9340*/  LDGSTS.E [R8+0xec00], [R14.64], !P1 ;  /* 0x0ec000000e087fae */ /* 0x0007e8000c921844 */
[----:B------:R2:W-:Y:S04]  /*9350*/  STL.64 [R1+0x80], R18 ;  /* 0x0000801201007387 */ /* 0x0005e80000100a00 */
[----:B------:R3:W-:Y:S01]  /*9360*/  LDGSTS.E [R8+0xee00], [R12.64], !P1 ;  /* 0x0ee000000c087fae */ /* 0x0007e2000c921844 */
[----:B------:R-:W-:Y:S01]  /*9370*/  ISETP.GE.U32.AND P1, PT, R0, 0x7fffffc6, PT ;  /* 0x7fffffc60000780c */ /* 0x000fe20003f26070 */
[----:B------:R-:W-:-:S02]  /*9380*/  IMAD R0, R248, 0x6, RZ ;  /* 0x00000006f8007824 */ /* 0x000fc400078e02ff */
[----:B------:R1:W-:Y:S01]  /*9390*/  STL.64 [R1+0x78], R16 ;  /* 0x0000781001007387 */ /* 0x0003e20000100a00 */
[----:B--2---:R-:W-:-:S03]  /*93a0*/  IMAD.WIDE R18, R9, 0x4, R10 ;  /* 0x0000000409127825 */ /* 0x004fc600078e020a */
[----:B------:R2:W-:Y:S01]  /*93b0*/  STL.64 [R1+0x70], R14 ;  /* 0x0000700e01007387 */ /* 0x0005e20000100a00 */
[----:B---3--:R-:W-:-:S03]  /*93c0*/  LOP3.LUT R8, R242, 0x40, RZ, 0x3c, !PT ;  /* 0x00000040f2087812 */ /* 0x008fc600078e3cff */
[----:B------:R3:W-:Y:S01]  /*93d0*/  STL.64 [R1+0x68], R12 ;  /* 0x0000680c01007387 */ /* 0x0007e20000100a00 */
[----:B-1----:R-:W-:-:S03]  /*93e0*/  IMAD.WIDE R16, R9, 0x4, R2 ;  /* 0x0000000409107825 */ /* 0x002fc600078e0202 */
[----:B------:R1:W-:Y:S01]  /*93f0*/  STL.64 [R1+0x380], R18 ;  /* 0x0003801201007387 */ /* 0x0003e20000100a00 */
[----:B--2---:R-:W-:-:S03]  /*9400*/  IMAD.WIDE R14, R9, 0x4, R4 ;  /* 0x00000004090e7825 */ /* 0x004fc600078e0204 */
[----:B------:R1:W-:Y:S01]  /*9410*/  LDGSTS.E [R8+0x1000], [R18.64], !P6 ;  /* 0x0100000012087fae */ /* 0x0003e2000f121844 */
[----:B---3--:R-:W-:Y:S01]  /*9420*/  IMAD.WIDE R12, R9, 0x4, R6 ;  /* 0x00000004090c7825 */ /* 0x008fe200078e0206 */
[----:B------:R-:W-:Y:S02]  /*9430*/  IADD3 R9, R249, -0x1f, RZ ;  /* 0xffffffe1f9097810 */ /* 0x000fe40007ffe0ff */
[----:B------:R2:W-:Y:S04]  /*9440*/  STL.64 [R1+0x378], R16 ;  /* 0x0003781001007387 */ /* 0x0005e80000100a00 */
[----:B------:R2:W-:Y:S01]  /*9450*/  LDGSTS.E [R8+0x1200], [R16.64], !P6 ;  /* 0x0120000010087fae */ /* 0x0005e2000f121844 */
[----:B-1----:R-:W-:-:S03]  /*9460*/  IMAD.WIDE R18, R0, 0x4, R10 ;  /* 0x0000000400127825 */ /* 0x002fc600078e020a */
[----:B------:R1:W-:Y:S04]  /*9470*/  STL.64 [R1+0x370], R14 ;  /* 0x0003700e01007387 */ /* 0x0003e80000100a00 */
[----:B------:R1:W-:Y:S01]  /*9480*/  LDGSTS.E [R8+0x1400], [R14.64], !P6 ;  /* 0x014000000e087fae */ /* 0x0003e2000f121844 */
[----:B--2---:R-:W-:-:S03]  /*9490*/  IMAD.WIDE R16, R0, 0x4, R2 ;  /* 0x0000000400107825 */ /* 0x004fc600078e0202 */
[----:B------:R2:W-:Y:S04]  /*94a0*/  STL.64 [R1+0x368], R12 ;  /* 0x0003680c01007387 */ /* 0x0005e80000100a00 */
[----:B------:R2:W-:Y:S01]  /*94b0*/  LDGSTS.E [R8+0x1600], [R12.64], !P6 ;  /* 0x016000000c087fae */ /* 0x0005e2000f121844 */
[----:B------:R-:W-:Y:S01]  /*94c0*/  ISETP.GE.U32.AND P6, PT, R9, 0x7fffffc2, PT ;  /* 0x7fffffc20900780c */ /* 0x000fe20003fc6070 */
[----:B------:R-:W-:Y:S02]  /*94d0*/  IMAD R9, R248, 0xa, RZ ;  /* 0x0000000af8097824 */ /* 0x000fe400078e02ff */
[C---:B-1----:R-:W-:Y:S01]  /*94e0*/  IMAD.WIDE R14, R0.reuse, 0x4, R4 ;  /* 0x00000004000e7825 */ /* 0x042fe200078e0204 */
[----:B------:R1:W-:Y:S04]  /*94f0*/  LDGSTS.E [R8+0x3000], [R18.64], !P0 ;  /* 0x0300000012087fae */ /* 0x0003e8000c121844 */
[----:B------:R3:W-:Y:S01]  /*9500*/  LDGSTS.E [R8+0x3200], [R16.64], !P0 ;  /* 0x0320000010087fae */ /* 0x0007e2000c121844 */
[----:B--2---:R-:W-:Y:S01]  /*9510*/  IMAD.WIDE R12, R0, 0x4, R6 ;  /* 0x00000004000c7825 */ /* 0x004fe200078e0206 */
[----:B------:R-:W-:-:S02]  /*9520*/  IADD3 R0, R249, -0x4, RZ ;  /* 0xfffffffcf9007810 */ /* 0x000fc40007ffe0ff */
[----:B------:R1:W-:Y:S04]  /*9530*/  STL.64 [R1+0x300], R18 ;  /* 0x0003001201007387 */ /* 0x0003e80000100a00 */
[----:B------:R2:W-:Y:S04]  /*9540*/  LDGSTS.E [R8+0x3400], [R14.64], !P0 ;  /* 0x034000000e087fae */ /* 0x0005e8000c121844 */
[----:B------:R3:W-:Y:S04]  /*9550*/  STL.64 [R1+0x2f8], R16 ;  /* 0x0002f81001007387 */ /* 0x0007e80000100a00 */
[----:B------:R4:W-:Y:S01]  /*9560*/  LDGSTS.E [R8+0x3600], [R12.64], !P0 ;  /* 0x036000000c087fae */ /* 0x0009e2000c121844 */
[----:B-1----:R-:W-:Y:S01]  /*9570*/  IMAD.WIDE R18, R9, 0x4, R10 ;  /* 0x0000000409127825 */ /* 0x002fe200078e020a */
[----:B------:R-:W-:-:S02]  /*9580*/  ISETP.GE.U32.AND P0, PT, R0, 0x7fffffdd, PT ;  /* 0x7fffffdd0000780c */ /* 0x000fc40003f06070 */
[----:B------:R2:W-:Y:S01]  /*9590*/  STL.64 [R1+0x2f0], R14 ;  /* 0x0002f00e01007387 */ /* 0x0005e20000100a00 */
[----:B------:R-:W-:Y:S02]  /*95a0*/  IMAD R0, R248, 0xe, RZ ;  /* 0x0000000ef8007824 */ /* 0x000fe400078e02ff */
[C---:B---3--:R-:W-:Y:S01]  /*95b0*/  IMAD.WIDE R16, R9.reuse, 0x4, R2 ;  /* 0x0000000409107825 */ /* 0x048fe200078e0202 */
[----:B------:R4:W-:Y:S04]  /*95c0*/  STL.64 [R1+0x2e8], R12 ;  /* 0x0002e80c01007387 */ /* 0x0009e80000100a00 */
[----:B------:R1:W-:Y:S01]  /*95d0*/  STL.64 [R1+0x280], R18 ;  /* 0x0002801201007387 */ /* 0x0003e20000100a00 */
[----:B--2---:R-:W-:-:S03]  /*95e0*/  IMAD.WIDE R14, R9, 0x4, R4 ;  /* 0x00000004090e7825 */ /* 0x004fc600078e0204 */
[----:B------:R1:W-:Y:S01]  /*95f0*/  LDGSTS.E [R8+0x5000], [R18.64], !P4 ;  /* 0x0500000012087fae */ /* 0x0003e2000e121844 */
[----:B----4-:R-:W-:Y:S01]  /*9600*/  IMAD.WIDE R12, R9, 0x4, R6 ;  /* 0x00000004090c7825 */ /* 0x010fe200078e0206 */
        /* <DEDUP_REMOVED lines=59> */
[----:B----4-:R-:W-:-:S03]  /*99c0*/  IMAD.WIDE R12, R9, 0x4, R6 ;  /* 0x00000004090c7825 */ /* 0x010fc600078e0206 */
[----:B------:R2:W-:Y:S01]  /*99d0*/  STL.64 [R1+0xb8], R16 ;  /* 0x0000b81001007387 */ /* 0x0005e20000100a00 */
[----:B------:R-:W-:-:S03]  /*99e0*/  IADD3 R9, R249, -0x18, RZ ;  /* 0xffffffe8f9097810 */ /* 0x000fc60007ffe0ff */
        /* <DEDUP_REMOVED lines=8> */
[----:B-1----:R-:W-:Y:S02]  /*9a70*/  IMAD.WIDE R14, R0, 0x4, R4 ;  /* 0x00000004000e7825 */ /* 0x002fe400078e0204 */
[----:B------:R1:W-:Y:S01]  /*9a80*/  LDGSTS.E [R8+0xf000], [R18.64], !P6 ;  /* 0x0f00000012087fae */ /* 0x0003e2000f121844 */
[----:B------:R-:W-:-:S03]  /*9a90*/  LOP3.LUT R9, R242, 0x60, RZ, 0x3c, !PT ;  /* 0x00000060f2097812 */ /* 0x000fc600078e3cff */
[----:B------:R1:W-:Y:S01]  /*9aa0*/  LDGSTS.E [R8+0xf200], [R16.64], !P6 ;  /* 0x0f20000010087fae */ /* 0x0003e2000f121844 */
[----:B--2---:R-:W-:Y:S01]  /*9ab0*/  IMAD.WIDE R12, R0, 0x4, R6 ;  /* 0x00000004000c7825 */ /* 0x004fe200078e0206 */
[----:B------:R-:W-:Y:S02]  /*9ac0*/  IADD3 R0, R249, -0x1c, RZ ;  /* 0xffffffe4f9007810 */ /* 0x000fe40007ffe0ff */
[----:B------:R1:W-:Y:S04]  /*9ad0*/  LDGSTS.E [R8+0xf400], [R14.64], !P6 ;  /* 0x0f4000000e087fae */ /* 0x0003e8000f121844 */
[----:B------:R-:W-:Y:S04]  /*9ae0*/  STL.64 [R1+0x60], R18 ;  /* 0x0000601201007387 */ /* 0x000fe80000100a00 */
[----:B------:R1:W-:Y:S01]  /*9af0*/  LDGSTS.E [R8+0xf600], [R12.64], !P6 ;  /* 0x0f6000000c087fae */ /* 0x0003e2000f121844 */
[----:B------:R-:W-:Y:S01]  /*9b00*/  ISETP.GE.U32.AND P6, PT, R0, 0x7fffffc5, PT ;  /* 0x7fffffc50000780c */ /* 0x000fe20003fc6070 */
[----:B------:R-:W-:-:S02]  /*9b10*/  IMAD R0, R248, 0x3, RZ ;  /* 0x00000003f8007824 */ /* 0x000fc400078e02ff */
[----:B------:R-:W-:Y:S02]  /*9b20*/  STL.64 [R1+0x58], R16 ;  /* 0x0000581001007387 */ /* 0x000fe40000100a00 */
[C---:B------:R-:W-:Y:S02]  /*9b30*/  IMAD.WIDE R250, R0.reuse, 0x4, R10 ;  /* 0x0000000400fa7825 */ /* 0x040fe400078e020a */
[----:B------:R-:W-:Y:S02]  /*9b40*/  STL.64 [R1+0x50], R14 ;  /* 0x0000500e01007387 */ /* 0x000fe40000100a00 */
[C---:B------:R-:W-:Y:S02]  /*9b50*/  IMAD.WIDE R246, R0.reuse, 0x4, R2 ;  /* 0x0000000400f67825 */ /* 0x040fe400078e0202 */
[----:B------:R2:W-:Y:S02]  /*9b60*/  STL.64 [R1+0x48], R12 ;  /* 0x0000480c01007387 */ /* 0x0005e40000100a00 */
[----:B------:R-:W-:-:S02]  /*9b70*/  IMAD.WIDE R244, R0, 0x4, R4 ;  /* 0x0000000400f47825 */ /* 0x000fc400078e0204 */
[----:B------:R3:W-:Y:S02]  /*9b80*/  LDGSTS.E [R9+0x1800], [R250.64], !P0 ;  /* 0x01800000fa097fae */ /* 0x0007e4000c121844 */
[----:B------:R-:W-:Y:S02]  /*9b90*/  IMAD.WIDE R22, R0, 0x4, R6 ;  /* 0x0000000400167825 */ /* 0x000fe400078e0206 */
[----:B------:R-:W-:Y:S02]  /*9ba0*/  STL.64 [R1+0x360], R250 ;  /* 0x000360fa01007387 */ /* 0x000fe40000100a00 */
[C---:B-1----:R-:W-:Y:S02]  /*9bb0*/  IMAD R8, R248.reuse, 0xb, RZ ;  /* 0x0000000bf8087824 */ /* 0x042fe400078e02ff */
[C---:B--2---:R-:W-:Y:S01]  /*9bc0*/  IMAD R13, R248.reuse, 0x7, RZ ;  /* 0x00000007f80d7824 */ /* 0x044fe200078e02ff */
[----:B------:R1:W-:Y:S01]  /*9bd0*/  LDGSTS.E [R9+0x1a00], [R246.64], !P0 ;  /* 0x01a00000f6097fae */ /* 0x0003e2000c121844 */
[----:B------:R-:W-:Y:S01]  /*9be0*/  IADD3 R12, R249, -0x20, RZ ;  /* 0xffffffe0f90c7810 */ /* 0x000fe20007ffe0ff */
[----:B------:R-:W-:-:S02]  /*9bf0*/  IMAD R0, R248, 0xf, RZ ;  /* 0x0000000ff8007824 */ /* 0x000fc400078e02ff */
[C---:B------:R-:W-:Y:S01]  /*9c00*/  IMAD.WIDE R14, R13.reuse, 0x4, R10 ;  /* 0x000000040d0e7825 */ /* 0x040fe200078e020a */
[----:B------:R2:W-:Y:S03]  /*9c10*/  LDGSTS.E [R9+0x1c00], [R244.64], !P0 ;  /* 0x01c00000f4097fae */ /* 0x0005e6000c121844 */
[C---:B------:R-:W-:Y:S01]  /*9c20*/  IMAD.WIDE R20, R13.reuse, 0x4, R2 ;  /* 0x000000040d147825 */ /* 0x040fe200078e0202 */
[----:B------:R4:W-:Y:S03]  /*9c30*/  STL.64 [R1+0x2e0], R14 ;  /* 0x0002e00e01007387 */ /* 0x0009e60000100a00 */
[C---:B------:R-:W-:Y:S01]  /*9c40*/  IMAD.WIDE R18, R13.reuse, 0x4, R4 ;  /* 0x000000040d127825 */ /* 0x040fe200078e0204 */
[----:B------:R-:W-:Y:S03]  /*9c50*/  STL.64 [R1+0x358], R246 ;  /* 0x000358f601007387 */ /* 0x000fe60000100a00 */
[----:B------:R-:W-:Y:S01]  /*9c60*/  IMAD.WIDE R16, R13, 0x4, R6 ;  /* 0x000000040d107825 */ /* 0x000fe200078e0206 */
[----:B------:R1:W-:Y:S01]  /*9c70*/  LDGSTS.E [R9+0x1e00], [R22.64], !P0 ;  /* 0x01e0000016097fae */ /* 0x0003e2000c121844 */
[----:B------:R-:W-:-:S03]  /*9c80*/  ISETP.GE.U32.AND P0, PT, R12, 0x7fffffc1, PT ;  /* 0x7fffffc10c00780c */ /* 0x000fc60003f06070 */
[----:B------:R-:W-:Y:S04]  /*9c90*/  STL.64 [R1+0x350], R244 ;  /* 0x000350f401007387 */ /* 0x000fe80000100a00 */
[----:B------:R4:W-:Y:S04]  /*9ca0*/  LDGSTS.E [R9+0x3800], [R14.64], !P4 ;  /* 0x038000000e097fae */ /* 0x0009e8000e121844 */
[----:B------:R1:W-:Y:S04]  /*9cb0*/  STL.64 [R1+0x348], R22 ;  /* 0x0003481601007387 */ /* 0x0003e80000100a00 */
[----:B------:R2:W-:Y:S01]  /*9cc0*/  STL.64 [R1+0x2d8], R20 ;  /* 0x0002d81401007387 */ /* 0x0005e20000100a00 */
[----:B----4-:R-:W-:-:S03]  /*9cd0*/  LOP3.LUT R15, R243, 0x1f, RZ, 0xc0, !PT ;  /* 0x0000001ff30f7812 */ /* 0x010fc600078ec0ff */
[----:B------:R2:W-:Y:S01]  /*9ce0*/  LDGSTS.E [R9+0x3a00], [R20.64], !P4 ;  /* 0x03a0000014097fae */ /* 0x0005e2000e121844 */
[----:B------:R-:W-:Y:S01]  /*9cf0*/  IMAD R14, R248, 0x1f, RZ ;  /* 0x0000001ff80e7824 */ /* 0x000fe200078e02ff */
[----:B------:R-:W-:Y:S01]  /*9d00*/  LOP3.LUT R243, R243, 0x60, RZ, 0xc0, !PT ;  /* 0x00000060f3f37812 */ /* 0x000fe200078ec0ff */
[--C-:B-1----:R-:W-:Y:S01]  /*9d10*/  IMAD.WIDE R22, R0, 0x4, R10.reuse ;  /* 0x0000000400167825 */ /* 0x102fe200078e020a */
[----:B------:R1:W-:Y:S04]  /*9d20*/  STL.64 [R1+0x2d0], R18 ;  /* 0x0002d01201007387 */ /* 0x0003e80000100a00 */
[----:B------:R1:W-:Y:S01]  /*9d30*/  LDGSTS.E [R9+0x3c00], [R18.64], !P4 ;  /* 0x03c0000012097fae */ /* 0x0003e2000e121844 */
[----:B--2---:R-:W-:-:S03]  /*9d40*/  IMAD.WIDE R20, R8, 0x4, R10 ;  /* 0x0000000408147825 */ /* 0x004fc600078e020a */
[----:B------:R2:W-:Y:S04]  /*9d50*/  STL.64 [R1+0x2c8], R16 ;  /* 0x0002c81001007387 */ /* 0x0005e80000100a00 */
[----:B------:R2:W-:Y:S01]  /*9d60*/  LDGSTS.E [R9+0x3e00], [R16.64], !P4 ;  /* 0x03e0000010097fae */ /* 0x0005e2000e121844 */
[----:B------:R-:W-:Y:S01]  /*9d70*/  ISETP.GE.AND P4, PT, R15, R12, PT ;  /* 0x0000000c0f00720c */ /* 0x000fe20003f86270 */
[C---:B------:R-:W-:Y:S02]  /*9d80*/  IMAD.WIDE R12, R8.reuse, 0x4, R6 ;  /* 0x00000004080c7825 */ /* 0x040fe400078e0206 */
[----:B------:R4:W-:Y:S02]  /*9d90*/  STL.64 [R1+0x260], R20 ;  /* 0x0002601401007387 */ /* 0x0009e40000100a00 */
[----:B-1----:R-:W-:-:S02]  /*9da0*/  IMAD.WIDE R18, R8, 0x4, R2 ;  /* 0x0000000408127825 */ /* 0x002fc400078e0202 */
[----:B------:R4:W-:Y:S02]  /*9db0*/  LDGSTS.E [R9+0x5800], [R20.64], !P5 ;  /* 0x0580000014097fae */ /* 0x0009e4000e921844 */
[----:B--2---:R-:W-:Y:S02]  /*9dc0*/  IMAD.WIDE R16, R8, 0x4, R4 ;  /* 0x0000000408107825 */ /* 0x004fe400078e0204 */
[----:B------:R1:W-:Y:S01]  /*9dd0*/  STL.64 [R1+0x258], R18 ;  /* 0x0002581201007387 */ /* 0x0003e20000100a00 */
[----:B------:R-:W-:-:S03]  /*9de0*/  IADD3 R8, R249, -0x21, RZ ;  /* 0xffffffdff9087810 */ /* 0x000fc60007ffe0ff */
[----:B------:R1:W-:Y:S01]  /*9df0*/  LDGSTS.E [R9+0x5a00], [R18.64], !P5 ;  /* 0x05a0000012097fae */ /* 0x0003e2000e921844 */
[----:B----4-:R-:W-:-:S03]  /*9e00*/  IMAD.WIDE R20, R0, 0x4, R2 ;  /* 0x0000000400147825 */ /* 0x010fc600078e0202 */
[----:B------:R2:W-:Y:S04]  /*9e10*/  STL.64 [R1+0x250], R16 ;  /* 0x0002501001007387 */ /* 0x0005e80000100a00 */
[----:B------:R2:W-:Y:S04]  /*9e20*/  LDGSTS.E [R9+0x5c00], [R16.64], !P5 ;  /* 0x05c0000010097fae */ /* 0x0005e8000e921844 */
[----:B------:R4:W-:Y:S01]  /*9e30*/  STL.64 [R1+0x248], R12 ;  /* 0x0002480c01007387 */ /* 0x0009e20000100a00 */
[----:B-1----:R-:W-:-:S03]  /*9e40*/  IMAD.WIDE R18, R0, 0x4, R4 ;  /* 0x0000000400127825 */ /* 0x002fc600078e0204 */
[----:B------:R4:W-:Y:S01]  /*9e50*/  LDGSTS.E [R9+0x5e00], [R12.64], !P5 ;  /* 0x05e000000c097fae */ /* 0x0009e2000e921844 */
[----:B------:R-:W-:Y:S01]  /*9e60*/  ISETP.GE.U32.AND P5, PT, R8, 0x7fffffc0, PT ;  /* 0x7fffffc00800780c */ /* 0x000fe20003fa6070 */
[----:B------:R-:W-:Y:S02]  /*9e70*/  IMAD.MOV.U32 R8, RZ, RZ, 0x1f ;  /* 0x0000001fff087424 */ /* 0x000fe400078e00ff */
[----:B--2---:R-:W-:Y:S01]  /*9e80*/  IMAD.WIDE R16, R0, 0x4, R6 ;  /* 0x0000000400107825 */ /* 0x004fe200078e0206 */
[----:B------:R-:W-:Y:S01]  /*9e90*/  STL.64 [R1+0x1e0], R22 ;  /* 0x0001e01601007387 */ /* 0x000fe20000100a00 */
[----:B------:R-:W-:-:S03]  /*9ea0*/  IADD3 R0, R249, -0x25, RZ ;  /* 0xffffffdbf9007810 */ /* 0x000fc60007ffe0ff */
[----:B------:R1:W-:Y:S01]  /*9eb0*/  LDGSTS.E [R9+0x7800], [R22.64], !P2 ;  /* 0x0780000016097fae */ /* 0x0003e2000d121844 */
[----:B----4-:R-:W-:-:S03]  /*9ec0*/  IMAD R12, R248, 0x13, RZ ;  /* 0x00000013f80c7824 */ /* 0x010fc600078e02ff */
[----:B------:R2:W-:Y:S04]  /*9ed0*/  STL.64 [R1+0x1d8], R20 ;  /* 0x0001d81401007387 */ /* 0x0005e80000100a00 */
[----:B------:R2:W-:Y:S04]  /*9ee0*/  LDGSTS.E [R9+0x7a00], [R20.64], !P2 ;  /* 0x07a0000014097fae */ /* 0x0005e8000d121844 */
[----:B------:R4:W-:Y:S04]  /*9ef0*/  STL.64 [R1+0x1d0], R18 ;  /* 0x0001d01201007387 */ /* 0x0009e80000100a00 */
[----:B------:R4:W-:Y:S01]  /*9f00*/  LDGSTS.E [R9+0x7c00], [R18.64], !P2 ;  /* 0x07c0000012097fae */ /* 0x0009e2000d121844 */
[----:B--2---:R-:W-:-:S03]  /*9f10*/  IMAD.WIDE R20, R12, 0x4, R10 ;  /* 0x000000040c147825 */ /* 0x004fc600078e020a */
[----:B------:R2:W-:Y:S04]  /*9f20*/  STL.64 [R1+0x1c8], R16 ;  /* 0x0001c81001007387 */ /* 0x0005e80000100a00 */
[----:B------:R2:W-:Y:S01]  /*9f30*/  LDGSTS.E [R9+0x7e00], [R16.64], !P2 ;  /* 0x07e0000010097fae */ /* 0x0005e2000d121844 */
[----:B------:R-:W-:Y:S01]  /*9f40*/  ISETP.GE.U32.AND P2, PT, R0, 0x7fffffbc, PT ;  /* 0x7fffffbc0000780c */ /* 0x000fe20003f46070 */
[C---:B----4-:R-:W-:Y:S01]  /*9f50*/  IMAD.WIDE R18, R12.reuse, 0x4, R2 ;  /* 0x000000040c127825 */ /* 0x050fe200078e0202 */
[----:B------:R-:W-:Y:S01]  /*9f60*/  IADD3 R0, R249, -0x29, RZ ;  /* 0xffffffd7f9007810 */ /* 0x000fe20007ffe0ff */
[----:B------:R1:W-:Y:S04]  /*9f70*/  LDGSTS.E [R9+0x9800], [R20.64], !P3 ;  /* 0x0980000014097fae */ /* 0x0003e8000d921844 */
[----:B------:R1:W-:Y:S01]  /*9f80*/  LDGSTS.E [R9+0x9a00], [R18.64], !P3 ;  /* 0x09a0000012097fae */ /* 0x0003e2000d921844 */
[----:B--2---:R-:W-:-:S03]  /*9f90*/  IMAD.WIDE R16, R12, 0x4, R4 ;  /* 0x000000040c107825 */ /* 0x004fc600078e0204 */
[----:B------:R-:W-:Y:S01]  /*9fa0*/  STL.64 [R1+0x3a8], R20 ;  /* 0x0003a81401007387 */ /* 0x000fe20000100a00 */
[----:B------:R-:W-:-:S03]  /*9fb0*/  IMAD.WIDE R12, R12, 0x4, R6 ;  /* 0x000000040c0c7825 */ /* 0x000fc600078e0206 */
[----:B------:R1:W-:Y:S04]  /*9fc0*/  LDGSTS.E [R9+0x9c00], [R16.64], !P3 ;  /* 0x09c0000010097fae */ /* 0x0003e8000d921844 */
[----:B------:R1:W-:Y:S01]  /*9fd0*/  LDGSTS.E [R9+0x9e00], [R12.64], !P3 ;  /* 0x09e000000c097fae */ /* 0x0003e2000d921844 */
[----:B------:R-:W-:Y:S01]  /*9fe0*/  ISETP.GE.U32.AND P3, PT, R0, 0x7fffffb8, PT ;  /* 0x7fffffb80000780c */ /* 0x000fe20003f66070 */
[----:B------:R-:W-:Y:S02]  /*9ff0*/  IMAD R0, R248, 0x17, RZ ;  /* 0x00000017f8007824 */ /* 0x000fe400078e02ff */
[----:B------:R-:W-:Y:S02]  /*a000*/  STL.64 [R1+0x3b0], R18 ;  /* 0x0003b01201007387 */ /* 0x000fe40000100a00 */
[----:B---3--:R-:W-:-:S02]  /*a010*/  IMAD.WIDE R250, R0, 0x4, R10 ;  /* 0x0000000400fa7825 */ /* 0x008fc400078e020a */
[----:B------:R-:W-:Y:S02]  /*a020*/  STL.64 [R1+0x420], R16 ;  /* 0x0004201001007387 */ /* 0x000fe40000100a00 */
[----:B------:R-:W-:Y:S02]  /*a030*/  IMAD.WIDE R246, R0, 0x4, R2 ;  /* 0x0000000400f67825 */ /* 0x000fe400078e0202 */
[----:B------:R2:W-:Y:S02]  /*a040*/  STL.64 [R1+0x418], R12 ;  /* 0x0004180c01007387 */ /* 0x0005e40000100a00 */
[----:B-1----:R-:W-:Y:S01]  /*a050*/  IMAD R9, R248, 0x1b, RZ ;  /* 0x0000001bf8097824 */ /* 0x002fe200078e02ff */
[----:B------:R-:W-:Y:S01]  /*a060*/  IADD3 R248, R249, -0x2d, RZ ;  /* 0xffffffd3f9f87810 */ /* 0x000fe20007ffe0ff */
[----:B------:R-:W-:Y:S01]  /*a070*/  IMAD.WIDE R244, R0, 0x4, R4 ;  /* 0x0000000400f47825 */ /* 0x000fe200078e0204 */
[----:B------:R-:W-:Y:S01]  /*a080*/  LOP3.LUT R249, R242, 0x60, RZ, 0x3c, !PT ;  /* 0x00000060f2f97812 */ /* 0x000fe200078e3cff */
[----:B------:R-:W-:Y:S02]  /*a090*/  STL.64 [R1+0x410], R250 ;  /* 0x000410fa01007387 */ /* 0x000fe40000100a00 */
[----:B------:R-:W-:-:S02]  /*a0a0*/  IMAD.WIDE R22, R9, 0x4, R10 ;  /* 0x0000000409167825 */ /* 0x000fc400078e020a */
[----:B------:R1:W-:Y:S02]  /*a0b0*/  LDGSTS.E [R249+0xb800], [R250.64], !P1 ;  /* 0x0b800000faf97fae */ /* 0x0003e4000c921844 */
[----:B--2---:R-:W-:Y:S02]  /*a0c0*/  IMAD.WIDE R12, R0, 0x4, R6 ;  /* 0x00000004000c7825 */ /* 0x004fe400078e0206 */
[----:B------:R-:W-:Y:S02]  /*a0d0*/  STL.64 [R1+0x3f0], R22 ;  /* 0x0003f01601007387 */ /* 0x000fe40000100a00 */
[C---:B------:R-:W-:Y:S02]  /*a0e0*/  IMAD.WIDE R20, R9.reuse, 0x4, R2 ;  /* 0x0000000409147825 */ /* 0x040fe400078e0202 */
[----:B------:R-:W-:Y:S02]  /*a0f0*/  STL.64 [R1+0x408], R246 ;  /* 0x000408f601007387 */ /* 0x000fe40000100a00 */
[----:B------:R-:W-:-:S02]  /*a100*/  IMAD.WIDE R18, R9, 0x4, R4 ;  /* 0x0000000409127825 */ /* 0x000fc400078e0204 */
[----:B------:R2:W-:Y:S02]  /*a110*/  STL.64 [R1+0x400], R244 ;  /* 0x000400f401007387 */ /* 0x0005e40000100a00 */
[----:B------:R-:W-:Y:S02]  /*a120*/  IMAD.WIDE R16, R9, 0x4, R6 ;  /* 0x0000000409107825 */ /* 0x000fe400078e0206 */
[----:B------:R3:W-:Y:S04]  /*a130*/  STL.64 [R1+0x3f8], R12 ;  /* 0x0003f80c01007387 */ /* 0x0007e80000100a00 */
[----:B------:R4:W-:Y:S04]  /*a140*/  STL.64 [R1+0x3e8], R20 ;  /* 0x0003e81401007387 */ /* 0x0009e80000100a00 */
[----:B------:R1:W-:Y:S04]  /*a150*/  LDGSTS.E [R249+0xba00], [R246.64], !P1 ;  /* 0x0ba00000f6f97fae */ /* 0x0003e8000c921844 */
[----:B------:R1:W-:Y:S04]  /*a160*/  STL.64 [R1+0x3e0], R18 ;  /* 0x0003e01201007387 */ /* 0x0003e80000100a00 */
[----:B------:R2:W-:Y:S04]  /*a170*/  LDGSTS.E [R249+0xbc00], [R244.64], !P1 ;  /* 0x0bc00000f4f97fae */ /* 0x0005e8000c921844 */
[----:B------:R1:W-:Y:S04]  /*a180*/  STL.64 [R1+0x3d8], R16 ;  /* 0x0003d81001007387 */ /* 0x0003e80000100a00 */
[----:B------:R3:W-:Y:S04]  /*a190*/  LDGSTS.E [R249+0xbe00], [R12.64], !P1 ;  /* 0x0be000000cf97fae */ /* 0x0007e8000c921844 */
[----:B--2---:R-:W2:Y:S04]  /*a1a0*/  LDL.64 R244, [R1+0x30] ;  /* 0x0000300001f47983 */ /* 0x004ea80000100a00 */
[----:B-1----:R-:W2:Y:S04]  /*a1b0*/  LDL.64 R246, [R1+0x20] ;  /* 0x0000200001f67983 */ /* 0x002ea80000100a00 */
[----:B---3--:R-:W3:Y:S01]  /*a1c0*/  LDL.64 R12, [R1+0x40] ;  /* 0x00004000010c7983 */ /* 0x008ee20000100a00 */
[----:B------:R-:W-:-:S03]  /*a1d0*/  IADD3 R0, R8, c[0x0][0x180], RZ ;  /* 0x0000600008007a10 */ /* 0x000fc60007ffe0ff */
[----:B------:R1:W-:Y:S01]  /*a1e0*/  LDGSTS.E [R249+0xd800], [R22.64], !P6 ;  /* 0x0d80000016f97fae */ /* 0x0003e2000f121844 */
[----:B------:R-:W-:-:S03]  /*a1f0*/  ISETP.GT.AND P1, PT, R0, 0x1f, PT ;  /* 0x0000001f0000780c */ /* 0x000fc60003f24270 */
[----:B------:R4:W-:Y:S01]  /*a200*/  LDGSTS.E [R249+0xda00], [R20.64], !P6 ;  /* 0x0da0000014f97fae */ /* 0x0009e2000f121844 */
[----:B------:R-:W-:-:S03]  /*a210*/  SEL R0, RZ, 0x4, !P1 ;  /* 0x00000004ff007807 */ /* 0x000fc60004800000 */
[----:B------:R1:W-:Y:S04]  /*a220*/  LDGSTS.E [R249+0xdc00], [R18.64], !P6 ;  /* 0x0dc0000012f97fae */ /* 0x0003e8000f121844 */
[----:B------:R1:W-:Y:S01]  /*a230*/  LDGSTS.E [R249+0xde00], [R16.64], !P6 ;  /* 0x0de0000010f97fae */ /* 0x0003e2000f121844 */
[----:B------:R-:W-:Y:S01]  /*a240*/  ISETP.GE.AND P6, PT, R15, c[0x0][0x180], PT ;  /* 0x000060000f007a0c */ /* 0x000fe20003fc6270 */
[----:B----4-:R-:W-:-:S03]  /*a250*/  IMAD.WIDE R20, R14, 0x4, R10 ;  /* 0x000000040e147825 */ /* 0x010fc600078e020a */
[----:B------:R-:W-:Y:S01]  /*a260*/  SEL R0, R0, RZ, !P6 ;  /* 0x000000ff00007207 */ /* 0x000fe20007000000 */
[----:B------:R-:W3:Y:S01]  /*a270*/  LDL.64 R250, [R1+0x10] ;  /* 0x0000100001fa7983 */ /* 0x000ee20000100a00 */
[----:B-1----:R-:W-:-:S03]  /*a280*/  IMAD.WIDE R18, R14, 0x4, R2 ;  /* 0x000000040e127825 */ /* 0x002fc600078e0202 */
[----:B------:R-:W3:Y:S01]  /*a290*/  LDL.64 R8, [R1] ;  /* 0x0000000001087983 */ /* 0x000ee20000100a00 */
[----:B------:R-:W-:Y:S01]  /*a2a0*/  IMAD.WIDE R16, R14, 0x4, R4 ;  /* 0x000000040e107825 */ /* 0x000fe200078e0204 */
[----:B------:R-:W-:Y:S02]  /*a2b0*/  ISETP.NE.U32.AND P6, PT, R0, RZ, PT ;  /* 0x000000ff0000720c */ /* 0x000fe40003fc5070 */
[----:B------:R1:W-:Y:S01]  /*a2c0*/  LDGSTS.E [R249+0xf800], [R20.64], !P0 ;  /* 0x0f80000014f97fae */ /* 0x0003e2000c121844 */
[----:B------:R-:W-:-:S03]  /*a2d0*/  IMAD.WIDE R14, R14, 0x4, R6 ;  /* 0x000000040e0e7825 */ /* 0x000fc600078e0206 */
[----:B------:R1:W-:Y:S04]  /*a2e0*/  LDGSTS.E [R249+0xfa00], [R18.64], !P0 ;  /* 0x0fa0000012f97fae */ /* 0x0003e8000c121844 */
[----:B------:R1:W-:Y:S04]  /*a2f0*/  LDGSTS.E [R249+0xfc00], [R16.64], !P0 ;  /* 0x0fc0000010f97fae */ /* 0x0003e8000c121844 */
[----:B------:R1:W-:Y:S01]  /*a300*/  LDGSTS.E [R249+0xfe00], [R14.64], !P0 ;  /* 0x0fe000000ef97fae */ /* 0x0003e2000c121844 */
[----:B------:R-:W-:Y:S02]  /*a310*/  ISETP.GE.U32.AND P0, PT, R248, 0x7fffffb4, PT ;  /* 0x7fffffb4f800780c */ /* 0x000fe40003f06070 */
[----:B------:R-:W-:Y:S01]  /*a320*/  SHF.R.U32.HI R248, RZ, 0x1, R243 ;  /* 0x00000001fff87819 */ /* 0x000fe200000116f3 */
[----:B------:R-:W3:Y:S04]  /*a330*/  LDL.LU.64 R22, [R1+0x36f8] ;  /* 0x0036f80001167983 */ /* 0x000ee80000300a00 */
[----:B------:R1:W-:Y:S01]  /*a340*/  STL.64 [R1+0x3d0], R20 ;  /* 0x0003d01401007387 */ /* 0x0003e20000100a00 */
[----:B------:R-:W-:-:S03]  /*a350*/  LOP3.LUT R248, R242, R248, RZ, 0x3c, !PT ;  /* 0x000000f8f2f87212 */ /* 0x000fc600078e3cff */
[----:B------:R1:W-:Y:S04]  /*a360*/  STL.64 [R1+0x3c8], R18 ;  /* 0x0003c81201007387 */ /* 0x0003e80000100a00 */
[----:B------:R-:W0:Y:S04]  /*a370*/  LDGDEPBAR ;  /* 0x00000000000079af */ /* 0x000e280000000000 */
[----:B-1----:R-:W3:Y:S04]  /*a380*/  LDL.LU.64 R20, [R1+0x36f0] ;  /* 0x0036f00001147983 */ /* 0x002ee80000300a00 */
[----:B------:R1:W-:Y:S04]  /*a390*/  STL.64 [R1+0x3c0], R16 ;  /* 0x0003c01001007387 */ /* 0x0003e80000100a00 */
[----:B------:R-:W3:Y:S04]  /*a3a0*/  LDL.LU.64 R18, [R1+0x36e8] ;  /* 0x0036e80001127983 */ /* 0x000ee80000300a00 */
[----:B------:R1:W-:Y:S04]  /*a3b0*/  STL.64 [R1+0x3b8], R14 ;  /* 0x0003b80e01007387 */ /* 0x0003e80000100a00 */
[----:B-1----:R-:W3:Y:S04]  /*a3c0*/  LDL.LU.64 R16, [R1+0x36e0] ;  /* 0x0036e00001107983 */ /* 0x002ee80000300a00 */
[----:B------:R-:W3:Y:S04]  /*a3d0*/  LDL.LU.64 R14, [R1+0x36d8] ;  /* 0x0036d800010e7983 */ /* 0x000ee80000300a00 */
[----:B---3--:R1:W-:Y:S04]  /*a3e0*/  LDGSTS.E [R248+0x30000], [R12.64], P6 ;  /* 0x300000000cf87fae */ /* 0x0083e8000b121844 */
[----:B--2---:R2:W-:Y:S04]  /*a3f0*/  LDGSTS.E [R248+0x30400], [R244.64], P6 ;  /* 0x30400000f4f87fae */ /* 0x0045e8000b121844 */
[----:B------:R3:W-:Y:S04]  /*a400*/  LDGSTS.E [R248+0x30800], [R246.64], P6 ;  /* 0x30800000f6f87fae */ /* 0x0007e8000b121844 */
[----:B-1----:R-:W4:Y:S04]  /*a410*/  LDL.LU.64 R12, [R1+0x36d0] ;  /* 0x0036d000010c7983 */ /* 0x002f280000300a00 */
[----:B--2---:R-:W2:Y:S04]  /*a420*/  LDL.LU.64 R244, [R1+0x36c8] ;  /* 0x0036c80001f47983 */ /* 0x004ea80000300a00 */
[----:B---3--:R-:W3:Y:S04]  /*a430*/  LDL.LU.64 R246, [R1+0x36c0] ;  /* 0x0036c00001f67983 */ /* 0x008ee80000300a00 */
[----:B------:R1:W-:Y:S04]  /*a440*/  LDGSTS.E [R248+0x30c00], [R250.64], P6 ;  /* 0x30c00000faf87fae */ /* 0x0003e8000b121844 */
[----:B------:R1:W-:Y:S04]  /*a450*/  LDGSTS.E [R248+0x31000], [R8.64], P6 ;  /* 0x3100000008f87fae */ /* 0x0003e8000b121844 */
[----:B-1----:R-:W2:Y:S04]  /*a460*/  LDL.LU.64 R250, [R1+0x36b8] ;  /* 0x0036b80001fa7983 */ /* 0x002ea80000300a00 */
[----:B------:R-:W2:Y:S04]  /*a470*/  LDL.LU.64 R8, [R1+0x36b0] ;  /* 0x0036b00001087983 */ /* 0x000ea80000300a00 */
[----:B---3--:R1:W-:Y:S04]  /*a480*/  LDGSTS.E [R248+0x31400], [R246.64], P6 ;  /* 0x31400000f6f87fae */ /* 0x0083e8000b121844 */
[----:B------:R1:W-:Y:S04]  /*a490*/  STL.64 [R1+0x3648], R246 ;  /* 0x003648f601007387 */ /* 0x0003e80000100a00 */
[----:B-1----:R-:W1:Y:S04]  /*a4a0*/  S2R R247, SR_TID.X ;  /* 0x0000000000f77919 */ /* 0x002e680000002100 */
[----:B----4-:R3:W-:Y:S01]  /*a4b0*/  STL.64 [R1+0x3650], R12 ;  /* 0x0036500c01007387 */ /* 0x0107e20000100a00 */
[----:B-1----:R-:W-:-:S02]  /*a4c0*/  LOP3.LUT R246, R247, 0x60, RZ, 0xc0, !PT ;  /* 0x00000060f7f67812 */ /* 0x002fc400078ec0ff */
[----:B------:R-:W-:Y:S02]  /*a4d0*/  LOP3.LUT R247, R247, 0x7f, RZ, 0xc0, !PT ;  /* 0x0000007ff7f77812 */ /* 0x000fe400078ec0ff */
[----:B------:R-:W-:-:S03]  /*a4e0*/  SHF.R.U32.HI R246, RZ, 0x1, R246 ;  /* 0x00000001fff67819 */ /* 0x000fc600000116f6 */
[----:B------:R-:W-:-:S05]  /*a4f0*/  IMAD.SHL.U32 R247, R247, 0x4, RZ ;  /* 0x00000004f7f77824 */ /* 0x000fca00078e00ff */
[----:B------:R-:W-:-:S05]  /*a500*/  LOP3.LUT R246, R247, R246, RZ, 0x3c, !PT ;  /* 0x000000f6f7f67212 */ /* 0x000fca00078e3cff */
[----:B------:R3:W-:Y:S04]  /*a510*/  LDGSTS.E [R246+0x31800], [R12.64], P6 ;  /* 0x318000000cf67fae */ /* 0x0007e8000b121844 */
[----:B------:R1:W-:Y:S04]  /*a520*/  LDGSTS.E [R246+0x31c00], [R16.64], P6 ;  /* 0x31c0000010f67fae */ /* 0x0003e8000b121844 */
[----:B------:R4:W-:Y:S04]  /*a530*/  LDGSTS.E [R246+0x32000], [R20.64], P6 ;  /* 0x3200000014f67fae */ /* 0x0009e8000b121844 */
[----:B---3--:R-:W3:Y:S04]  /*a540*/  LDL.64 R12, [R1+0x18] ;  /* 0x00001800010c7983 */ /* 0x008ee80000100a00 */
[----:B------:R1:W-:Y:S04]  /*a550*/  STL.64 [R1+0x3658], R16 ;  /* 0x0036581001007387 */ /* 0x0003e80000100a00 */
[----:B------:R2:W-:Y:S04]  /*a560*/  LDGSTS.E [R246+0x32400], [R24.64], P6 ;  /* 0x3240000018f67fae */ /* 0x0005e8000b121844 */
[----:B------:R2:W-:Y:S04]  /*a570*/  LDGSTS.E [R246+0x32800], [R28.64], P6 ;  /* 0x328000001cf67fae */ /* 0x0005e8000b121844 */
[----:B-1----:R-:W3:Y:S04]  /*a580*/  LDL.LU.64 R16, [R1+0x38] ;  /* 0x0000380001107983 */ /* 0x002ee80000300a00 */
[----:B------:R4:W-:Y:S04]  /*a590*/  STL.64 [R1+0x3660], R20 ;  /* 0x0036601401007387 */ /* 0x0009e80000100a00 */
[----:B------:R1:W-:Y:S04]  /*a5a0*/  LDGSTS.E [R246+0x32c00], [R32.64], P6 ;  /* 0x32c0000020f67fae */ /* 0x0003e8000b121844 */
[----:B------:R1:W-:Y:S04]  /*a5b0*/  LDGSTS.E [R246+0x33000], [R36.64], P6 ;  /* 0x3300000024f67fae */ /* 0x0003e8000b121844 */
[----:B----4-:R-:W4:Y:S04]  /*a5c0*/  LDL.64 R20, [R1+0x28] ;  /* 0x0000280001147983 */ /* 0x010f280000100a00 */
[----:B------:R1:W-:Y:S04]  /*a5d0*/  LDGSTS.E [R246+0x33400], [R40.64], P6 ;  /* 0x3340000028f67fae */ /* 0x0003e8000b121844 */
        /* <DEDUP_REMOVED lines=8> */
[----:B------:R2:W-:Y:S04]  /*a660*/  STL.64 [R1+0x3668], R24 ;  /* 0x0036681801007387 */ /* 0x0005e80000100a00 */
[----:B------:R1:W-:Y:S04]  /*a670*/  LDGSTS.E [R246+0x35800], [R76.64], P6 ;  /* 0x358000004cf67fae */ /* 0x0003e8000b121844 */
[----:B------:R1:W-:Y:S04]  /*a680*/  LDGSTS.E [R246+0x35c00], [R80.64], P6 ;  /* 0x35c0000050f67fae */ /* 0x0003e8000b121844 */
[----:B--2---:R-:W2:Y:S04]  /*a690*/  S2R R25, SR_TID.X ;  /* 0x0000000000197919 */ /* 0x004ea80000002100 */
        /* <DEDUP_REMOVED lines=19> */
[----:B------:R1:W-:Y:S01]  /*a7d0*/  LDGSTS.E [R246+0x3ac00], [R160.64], P6 ;  /* 0x3ac00000a0f67fae */ /* 0x0003e2000b121844 */
[----:B--2---:R-:W-:-:S03]  /*a7e0*/  LOP3.LUT R25, R25, 0x60, RZ, 0xc0, !PT ;  /* 0x0000006019197812 */ /* 0x004fc600078ec0ff */
[----:B------:R2:W-:Y:S04]  /*a7f0*/  LDGSTS.E [R246+0x3b000], [R164.64], P6 ;  /* 0x3b000000a4f67fae */ /* 0x0005e8000b121844 */
[----:B------:R2:W-:Y:S04]  /*a800*/  LDGSTS.E [R246+0x3b400], [R168.64], P6 ;  /* 0x3b400000a8f67fae */ /* 0x0005e8000b121844 */
[----:B------:R2:W-:Y:S04]  /*a810*/  LDGSTS.E [R246+0x3b800], [R172.64], P6 ;  /* 0x3b800000acf67fae */ /* 0x0005e8000b121844 */
[----:B------:R2:W-:Y:S01]  /*a820*/  LDGSTS.E [R246+0x3bc00], [R176.64], P6 ;  /* 0x3bc00000b0f67fae */ /* 0x0005e2000b121844 */
[----:B------:R-:W-:-:S03]  /*a830*/  SHF.R.U32.HI R25, RZ, 0x1, R25 ;  /* 0x00000001ff197819 */ /* 0x000fc60000011619 */
[----:B------:R2:W-:Y:S04]  /*a840*/  LDGSTS.E [R246+0x3c000], [R180.64], P6 ;  /* 0x3c000000b4f67fae */ /* 0x0005e8000b121844 */
[----:B------:R2:W-:Y:S04]  /*a850*/  LDGSTS.E [R246+0x3c400], [R184.64], P6 ;  /* 0x3c400000b8f67fae */ /* 0x0005e8000b121844 */
[----:B------:R2:W-:Y:S04]  /*a860*/  LDGSTS.E [R246+0x3c800], [R188.64], P6 ;  /* 0x3c800000bcf67fae */ /* 0x0005e8000b121844 */
[----:B------:R2:W-:Y:S01]  /*a870*/  LDGSTS.E [R246+0x3cc00], [R192.64], P6 ;  /* 0x3cc00000c0f67fae */ /* 0x0005e2000b121844 */
[----:B------:R-:W-:-:S03]  /*a880*/  LOP3.LUT R247, R247, R25, RZ, 0x3c, !PT ;  /* 0x00000019f7f77212 */ /* 0x000fc600078e3cff */
[----:B------:R2:W-:Y:S04]  /*a890*/  LDGSTS.E [R246+0x3d000], [R196.64], P6 ;  /* 0x3d000000c4f67fae */ /* 0x0005e8000b121844 */
[----:B------:R2:W-:Y:S04]  /*a8a0*/  LDGSTS.E [R246+0x3d400], [R200.64], P6 ;  /* 0x3d400000c8f67fae */ /* 0x0005e8000b121844 */
[----:B------:R2:W-:Y:S04]  /*a8b0*/  LDGSTS.E [R246+0x3d800], [R204.64], P6 ;  /* 0x3d800000ccf67fae */ /* 0x0005e8000b121844 */
[----:B------:R2:W-:Y:S01]  /*a8c0*/  LDGSTS.E [R246+0x3dc00], [R208.64], P6 ;  /* 0x3dc00000d0f67fae */ /* 0x0005e2000b121844 */
[----:B------:R-:W-:-:S03]  /*a8d0*/  LOP3.LUT R247, R247, 0x40, RZ, 0x3c, !PT ;  /* 0x00000040f7f77812 */ /* 0x000fc600078e3cff */
[----:B------:R2:W-:Y:S04]  /*a8e0*/  LDGSTS.E [R246+0x3e000], [R212.64], P6 ;  /* 0x3e000000d4f67fae */ /* 0x0005e8000b121844 */
[----:B------:R2:W-:Y:S04]  /*a8f0*/  LDGSTS.E [R246+0x3e400], [R216.64], P6 ;  /* 0x3e400000d8f67fae */ /* 0x0005e8000b121844 */
[----:B------:R2:W-:Y:S04]  /*a900*/  LDGSTS.E [R246+0x3e800], [R220.64], P6 ;  /* 0x3e800000dcf67fae */ /* 0x0005e8000b121844 */
[----:B------:R2:W-:Y:S04]  /*a910*/  LDGSTS.E [R246+0x3ec00], [R224.64], P6 ;  /* 0x3ec00000e0f67fae */ /* 0x0005e8000b121844 */
[----:B------:R2:W-:Y:S04]  /*a920*/  LDGSTS.E [R246+0x3f000], [R228.64], P6 ;  /* 0x3f000000e4f67fae */ /* 0x0005e8000b121844 */
[----:B------:R-:W-:Y:S04]  /*a930*/  STL.64 [R1+0x3670], R28 ;  /* 0x0036701c01007387 */ /* 0x000fe80000100a00 */
[----:B------:R2:W-:Y:S04]  /*a940*/  LDGSTS.E [R246+0x3f400], [R232.64], P6 ;  /* 0x3f400000e8f67fae */ /* 0x0005e8000b121844 */
[----:B------:R-:W-:Y:S04]  /*a950*/  STL.64 [R1+0x3678], R32 ;  /* 0x0036782001007387 */ /* 0x000fe80000100a00 */
[----:B------:R2:W-:Y:S04]  /*a960*/  LDGSTS.E [R246+0x3f800], [R236.64], P6 ;  /* 0x3f800000ecf67fae */ /* 0x0005e8000b121844 */
[----:B------:R-:W-:Y:S04]  /*a970*/  STL.64 [R1+0x3680], R36 ;  /* 0x0036802401007387 */ /* 0x000fe80000100a00 */
[----:B------:R2:W-:Y:S04]  /*a980*/  LDGSTS.E [R246+0x3fc00], [R240.64], P6 ;  /* 0x3fc00000f0f67fae */ /* 0x0005e8000b121844 */
[----:B------:R-:W-:Y:S04]  /*a990*/  STL.64 [R1+0x3688], R40 ;  /* 0x0036882801007387 */ /* 0x000fe80000100a00 */
[----:B------:R-:W-:Y:S04]  /*a9a0*/  STL.64 [R1+0x3690], R44 ;  /* 0x0036902c01007387 */ /* 0x000fe80000100a00 */
[----:B------:R-:W-:Y:S04]  /*a9b0*/  STL.64 [R1+0x3698], R48 ;  /* 0x0036983001007387 */ /* 0x000fe80000100a00 */
[----:B------:R1:W-:Y:S04]  /*a9c0*/  STL.64 [R1+0x36a0], R52 ;  /* 0x0036a03401007387 */ /* 0x0003e80000100a00 */
[----:B---3--:R2:W-:Y:S04]  /*a9d0*/  LDGSTS.E [R247+0x30200], [R16.64], P6 ;  /* 0x3020000010f77fae */ /* 0x0085e8000b121844 */
[----:B----4-:R3:W-:Y:S04]  /*a9e0*/  LDGSTS.E [R247+0x30600], [R20.64], P6 ;  /* 0x3060000014f77fae */ /* 0x0107e8000b121844 */
[----:B------:R2:W-:Y:S04]  /*a9f0*/  LDGSTS.E [R247+0x30a00], [R12.64], P6 ;  /* 0x30a000000cf77fae */ /* 0x0005e8000b121844 */
[----:B------:R1:W-:Y:S04]  /*aa00*/  LDGSTS.E [R247+0x30e00], [R8.64], P6 ;  /* 0x30e0000008f77fae */ /* 0x0003e8000b121844 */
[----:B------:R2:W-:Y:S04]  /*aa10*/  LDGSTS.E [R247+0x31200], [R250.64], P6 ;  /* 0x31200000faf77fae */ /* 0x0005e8000b121844 */
[----:B------:R2:W-:Y:S04]  /*aa20*/  LDGSTS.E [R247+0x31600], [R244.64], P6 ;  /* 0x31600000f4f77fae */ /* 0x0005e8000b121844 */
[----:B-1----:R-:W2:Y:S04]  /*aa30*/  LDL.LU.64 R8, [R1+0x36a8] ;  /* 0x0036a80001087983 */ /* 0x002ea80000300a00 */
        /* <DEDUP_REMOVED lines=32> */
[----:B------:R-:W-:-:S03]  /*ac40*/  IMAD.MOV.U32 R249, RZ, RZ, c[0x0][0x180] ;  /* 0x00006000fff97624 */ /* 0x000fc600078e00ff */
[----:B------:R1:W-:Y:S01]  /*ac50*/  LDGSTS.E [R247+0x39a00], [R142.64], P6 ;  /* 0x39a000008ef77fae */ /* 0x0003e2000b121844 */
[----:B------:R-:W-:-:S03]  /*ac60*/  IMAD.MOV.U32 R0, RZ, RZ, 0x1f ;  /* 0x0000001fff007424 */ /* 0x000fc600078e00ff */
[----:B------:R1:W-:Y:S04]  /*ac70*/  LDGSTS.E [R247+0x39e00], [R146.64], P6 ;  /* 0x39e0000092f77fae */ /* 0x0003e8000b121844 */
[----:B------:R1:W-:Y:S04]  /*ac80*/  LDGSTS.E [R247+0x3a200], [R150.64], P6 ;  /* 0x3a20000096f77fae */ /* 0x0003e8000b121844 */
[----:B------:R1:W-:Y:S04]  /*ac90*/  LDGSTS.E [R247+0x3a600], [R154.64], P6 ;  /* 0x3a6000009af77fae */ /* 0x0003e8000b121844 */
[----:B------:R1:W-:Y:S01]  /*aca0*/  LDGSTS.E [R247+0x3aa00], [R158.64], P6 ;  /* 0x3aa000009ef77fae */ /* 0x0003e2000b121844 */
[----:B------:R-:W-:-:S03]  /*acb0*/  IADD3 R243, R249, -0x31, RZ ;  /* 0xffffffcff9f37810 */ /* 0x000fc60007ffe0ff */
[----:B------:R1:W-:Y:S01]  /*acc0*/  LDGSTS.E [R247+0x3ae00], [R162.64], P6 ;  /* 0x3ae00000a2f77fae */ /* 0x0003e2000b121844 */
[----:B------:R-:W-:-:S03]  /*acd0*/  IADD3 R242, R249, -0x35, RZ ;  /* 0xffffffcbf9f27810 */ /* 0x000fc60007ffe0ff */
[----:B------:R1:W-:Y:S01]  /*ace0*/  LDGSTS.E [R247+0x3b200], [R166.64], P6 ;  /* 0x3b200000a6f77fae */ /* 0x0003e2000b121844 */
[----:B------:R-:W-:-:S03]  /*acf0*/  IADD3 R249, R0, c[0x0][0x180], RZ ;  /* 0x0000600000f97a10 */ /* 0x000fc60007ffe0ff */
[----:B------:R1:W-:Y:S04]  /*ad00*/  LDGSTS.E [R247+0x3b600], [R170.64], P6 ;  /* 0x3b600000aaf77fae */ /* 0x0003e8000b121844 */
[----:B------:R1:W-:Y:S01]  /*ad10*/  LDGSTS.E [R247+0x3ba00], [R174.64], P6 ;  /* 0x3ba00000aef77fae */ /* 0x0003e2000b121844 */
[----:B------:R-:W-:-:S03]  /*ad20*/  SEL R0, RZ, 0x4, P4 ;  /* 0x00000004ff007807 */ /* 0x000fc60002000000 */
[----:B------:R1:W-:Y:S01]  /*ad30*/  LDGSTS.E [R247+0x3be00], [R178.64], P6 ;  /* 0x3be00000b2f77fae */ /* 0x0003e2000b121844 */
[----:B------:R-:W-:-:S03]  /*ad40*/  ISETP.GT.AND P4, PT, R249, 0x3f, PT ;  /* 0x0000003ff900780c */ /* 0x000fc60003f84270 */
[----:B------:R1:W-:Y:S01]  /*ad50*/  LDGSTS.E [R247+0x3c200], [R182.64], P6 ;  /* 0x3c200000b6f77fae */ /* 0x0003e2000b121844 */
[----:B------:R-:W-:-:S03]  /*ad60*/  LOP3.LUT R249, R248, 0x40, RZ, 0x3c, !PT ;  /* 0x00000040f8f97812 */ /* 0x000fc600078e3cff */
[----:B------:R1:W-:Y:S01]  /*ad70*/  LDGSTS.E [R247+0x3c600], [R186.64], P6 ;  /* 0x3c600000baf77fae */ /* 0x0003e2000b121844 */
[----:B------:R-:W-:-:S03]  /*ad80*/  IMAD.MOV.U32 R248, RZ, RZ, c[0x0][0x188] ;  /* 0x00006200fff87624 */ /* 0x000fc600078e00ff */
[----:B------:R1:W-:Y:S04]  /*ad90*/  LDGSTS.E [R247+0x3ca00], [R190.64], P6 ;  /* 0x3ca00000bef77fae */ /* 0x0003e8000b121844 */
[----:B------:R1:W-:Y:S04]  /*ada0*/  LDGSTS.E [R247+0x3ce00], [R194.64], P6 ;  /* 0x3ce00000c2f77fae */ /* 0x0003e8000b121844 */
[----:B------:R1:W-:Y:S04]  /*adb0*/  LDGSTS.E [R247+0x3d200], [R198.64], P6 ;  /* 0x3d200000c6f77fae */ /* 0x0003e8000b121844 */
[----:B------:R1:W-:Y:S01]  /*adc0*/  LDGSTS.E [R247+0x3d600], [R202.64], P6 ;  /* 0x3d600000caf77fae */ /* 0x0003e2000b121844 */
[----:B------:R-:W-:-:S03]  /*add0*/  IMAD.SHL.U32 R248, R248, 0x20, RZ ;  /* 0x00000020f8f87824 */ /* 0x000fc600078e00ff */
[----:B------:R1:W-:Y:S04]  /*ade0*/  LDGSTS.E [R247+0x3da00], [R206.64], P6 ;  /* 0x3da00000cef77fae */ /* 0x0003e8000b121844 */
[----:B------:R1:W-:Y:S04]  /*adf0*/  LDGSTS.E [R247+0x3de00], [R210.64], P6 ;  /* 0x3de00000d2f77fae */ /* 0x0003e8000b121844 */
[----:B------:R1:W-:Y:S04]  /*ae00*/  LDGSTS.E [R247+0x3e200], [R214.64], P6 ;  /* 0x3e200000d6f77fae */ /* 0x0003e8000b121844 */
[----:B------:R1:W-:Y:S01]  /*ae10*/  LDGSTS.E [R247+0x3e600], [R218.64], P6 ;  /* 0x3e600000daf77fae */ /* 0x0003e2000b121844 */
[----:B------:R-:W-:-:S03]  /*ae20*/  IMAD.WIDE R52, R248, 0x4, R10 ;  /* 0x00000004f8347825 */ /* 0x000fc600078e020a */
[----:B------:R1:W-:Y:S04]  /*ae30*/  LDGSTS.E [R247+0x3ea00], [R222.64], P6 ;  /* 0x3ea00000def77fae */ /* 0x0003e8000b121844 */
[----:B------:R-:W4:Y:S04]  /*ae40*/  LDL.LU.64 R28, [R1+0x340] ;  /* 0x00034000011c7983 */ /* 0x000f280000300a00 */
[----:B------:R1:W-:Y:S04]  /*ae50*/  LDGSTS.E [R247+0x3ee00], [R226.64], P6 ;  /* 0x3ee00000e2f77fae */ /* 0x0003e8000b121844 */
[----:B------:R-:W4:Y:S04]  /*ae60*/  LDL.LU.64 R24, [R1+0x338] ;  /* 0x0003380001187983 */ /* 0x000f280000300a00 */
[----:B------:R1:W-:Y:S04]  /*ae70*/  LDGSTS.E [R247+0x3f200], [R230.64], P6 ;  /* 0x3f200000e6f77fae */ /* 0x0003e8000b121844 */
[----:B------:R1:W-:Y:S04]  /*ae80*/  LDGSTS.E [R247+0x3f600], [R234.64], P6 ;  /* 0x3f600000eaf77fae */ /* 0x0003e8000b121844 */
[----:B------:R-:W4:Y:S04]  /*ae90*/  LDL.LU.64 R48, [R1+0x328] ;  /* 0x0003280001307983 */ /* 0x000f280000300a00 */
[----:B------:R1:W-:Y:S04]  /*aea0*/  LDGSTS.E [R247+0x3fa00], [R238.64], P6 ;  /* 0x3fa00000eef77fae */ /* 0x0003e8000b121844 */
[----:B---3--:R-:W3:Y:S01]  /*aeb0*/  LDL.LU.64 R20, [R1+0x2c0] ;  /* 0x0002c00001147983 */ /* 0x008ee20000300a00 */
[----:B------:R-:W-:-:S03]  /*aec0*/  IMAD.WIDE R40, R248, 0x4, R4 ;  /* 0x00000004f8287825 */ /* 0x000fc600078e0204 */
[----:B------:R-:W3:Y:S04]  /*aed0*/  LDL.LU.64 R36, [R1+0x2b8] ;  /* 0x0002b80001247983 */ /* 0x000ee80000300a00 */
[----:B--2---:R1:W-:Y:S04]  /*aee0*/  LDGSTS.E [R247+0x3fe00], [R8.64], P6 ;  /* 0x3fe0000008f77fae */ /* 0x0043e8000b121844 */
[----:B------:R-:W2:Y:S04]  /*aef0*/  S2R R12, SR_TID.X ;  /* 0x00000000000c7919 */ /* 0x000ea80000002100 */
[----:B------:R-:W0:Y:S04]  /*af00*/  LDGDEPBAR ;  /* 0x00000000000079af */ /* 0x000e280000000000 */
[----:B-1----:R-:W3:Y:S04]  /*af10*/  LDL.LU.64 R246, [R1+0x2a8] ;  /* 0x0002a80001f67983 */ /* 0x002ee80000300a00 */
[----:B------:R-:W3:Y:S04]  /*af20*/  LDL.LU.64 R10, [R1+0x2b0] ;  /* 0x0002b000010a7983 */ /* 0x000ee80000300a00 */
[----:B------:R-:W-:Y:S04]  /*af30*/  STL.64 [R1+0x470], R52 ;  /* 0x0004703401007387 */ /* 0x000fe80000100a00 */
[----:B------:R-:W3:Y:S01]  /*af40*/  LDL.LU.64 R4, [R1+0x330] ;  /* 0x0003300001047983 */ /* 0x000ee20000300a00 */
[----:B--2---:R-:W-:Y:S01]  /*af50*/  LOP3.LUT R13, R12, 0x7f, RZ, 0xc0, !PT ;  /* 0x0000007f0c0d7812 */ /* 0x004fe200078ec0ff */
[----:B------:R-:W-:Y:S01]  /*af60*/  IMAD.MOV.U32 R249, RZ, RZ, c[0x0][0x180] ;  /* 0x00006000fff97624 */ /* 0x000fe200078e00ff */
[----:B------:R-:W-:Y:S01]  /*af70*/  SEL R0, R0, RZ, P4 ;  /* 0x000000ff00007207 */ /* 0x000fe20002000000 */
[----:B------:R-:W-:Y:S01]  /*af80*/  IMAD.WIDE R44, R248, 0x4, R2 ;  /* 0x00000004f82c7825 */ /* 0x000fe200078e0202 */
[----:B------:R-:W-:-:S02]  /*af90*/  ISETP.GE.U32.AND P6, PT, R243, 0x7fffffb0, PT ;  /* 0x7fffffb0f300780c */ /* 0x000fc40003fc6070 */
[----:B------:R-:W-:Y:S01]  /*afa0*/  ISETP.GE.U32.AND P4, PT, R242, 0x7fffffac, PT ;  /* 0x7fffffacf200780c */ /* 0x000fe20003f86070 */
[----:B------:R-:W-:Y:S01]  /*afb0*/  IMAD.SHL.U32 R3, R13, 0x4, RZ ;  /* 0x000000040d037824 */ /* 0x000fe200078e00ff */
[----:B------:R-:W-:Y:S01]  /*afc0*/  BAR.SYNC.DEFER_BLOCKING 0x0 ;  /* 0x0000000000007b1d */ /* 0x000fe20000010000 */
[----:B------:R-:W-:Y:S01]  /*afd0*/  IMAD.WIDE R242, R248, 0x4, R6 ;  /* 0x00000004f8f27825 */ /* 0x000fe200078e0206 */
[----:B------:R-:W-:-:S04]  /*afe0*/  IADD3 R32, R249, -0x39, RZ ;  /* 0xffffffc7f9207810 */ /* 0x000fc80007ffe0ff */
[----:B------:R1:W-:Y:S04]  /*aff0*/  STL.64 [R1+0x468], R44 ;  /* 0x0004682c01007387 */ /* 0x0003e80000100a00 */
[----:B------:R2:W-:Y:S04]  /*b000*/  STL.64 [R1+0x460], R40 ;  /* 0x0004602801007387 */ /* 0x0005e80000100a00 */
[----:B------:R-:W-:Y:S04]  /*b010*/  STL.64 [R1+0x35f8], R242 ;  /* 0x0035f8f201007387 */ /* 0x000fe80000100a00 */
[----:B------:R-:W-:Y:S01]  /*b020*/  @!PT LDS RZ, [RZ] ;  /* 0x00000000fffff984 */ /* 0x000fe20000000800 */
[----:B------:R-:W-:Y:S01]  /*b030*/  @!PT LDS RZ, [RZ] ;  /* 0x00000000fffff984 */ /* 0x000fe20000000800 */
[----:B------:R-:W-:Y:S01]  /*b040*/  @!PT LDS RZ, [RZ] ;  /* 0x00000000fffff984 */ /* 0x000fe20000000800 */
[----:B------:R1:W-:Y:S04]  /*b050*/  LDGSTS.E [R3+0x10000], [R52.64], !P5 ;  /* 0x1000000034037fae */ /* 0x0003e8000e921844 */
[----:B------:R1:W-:Y:S04]  /*b060*/  LDGSTS.E [R3+0x10200], [R44.64], !P5 ;  /* 0x102000002c037fae */ /* 0x0003e8000e921844 */
[----:B------:R2:W-:Y:S04]  /*b070*/  LDGSTS.E [R3+0x10400], [R40.64], !P5 ;  /* 0x1040000028037fae */ /* 0x0005e8000e921844 */
[----:B------:R3:W-:Y:S01]  /*b080*/  LDGSTS.E [R3+0x10600], [R242.64], !P5 ;  /* 0x10600000f2037fae */ /* 0x0007e2000e921844 */
[----:B------:R-:W-:-:S03]  /*b090*/  ISETP.GE.U32.AND P5, PT, R32, 0x7fffffa8, PT ;  /* 0x7fffffa82000780c */ /* 0x000fc60003fa6070 */
[----:B-1----:R-:W3:Y:S04]  /*b0a0*/  LDL.LU.64 R44, [R1+0x240] ;  /* 0x00024000012c7983 */ /* 0x002ee80000300a00 */
[----:B--2---:R-:W3:Y:S04]  /*b0b0*/  LDL.LU.64 R40, [R1+0x238] ;  /* 0x0002380001287983 */ /* 0x004ee80000300a00 */
[----:B------:R-:W3:Y:S04]  /*b0c0*/  LDL.LU.64 R32, [R1+0x230] ;  /* 0x0002300001207983 */ /* 0x000ee80000300a00 */
[----:B------:R-:W3:Y:S01]  /*b0d0*/  LDL.LU.64 R52, [R1+0x228] ;  /* 0x0002280001347983 */ /* 0x000ee20000300a00 */
[----:B----4-:R-:W-:-:S04]  /*b0e0*/  IMAD.WIDE R28, R248, 0x4, R28 ;  /* 0x00000004f81c7825 */ /* 0x010fc800078e021c */
[C---:B------:R-:W-:Y:S01]  /*b0f0*/  IMAD.WIDE R24, R248.reuse, 0x4, R24 ;  /* 0x00000004f8187825 */ /* 0x040fe200078e0218 */
[----:B------:R-:W-:Y:S04]  /*b100*/  STL.64 [R1+0x440], R28 ;  /* 0x0004401c01007387 */ /* 0x000fe80000100a00 */
[----:B------:R1:W-:Y:S04]  /*b110*/  STL.64 [R1+0x438], R24 ;  /* 0x0004381801007387 */ /* 0x0003e80000100a00 */
[----:B------:R4:W-:Y:S04]  /*b120*/  LDGSTS.E [R3+0x12000], [R28.64], !P2 ;  /* 0x120000001c037fae */ /* 0x0009e8000d121844 */
[----:B------:R1:W-:Y:S01]  /*b130*/  LDGSTS.E [R3+0x12200], [R24.64], !P2 ;  /* 0x1220000018037fae */ /* 0x0003e2000d121844 */
[----:B---3--:R-:W-:-:S04]  /*b140*/  IMAD.WIDE R36, R248, 0x4, R36 ;  /* 0x00000004f8247825 */ /* 0x008fc800078e0224 */
[----:B------:R-:W-:-:S04]  /*b150*/  IMAD.WIDE R6, R248, 0x4, R4 ;  /* 0x00000004f8067825 */ /* 0x000fc800078e0204 */
[C---:B------:R-:W-:Y:S01]  /*b160*/  IMAD.WIDE R4, R248.reuse, 0x4, R48 ;  /* 0x00000004f8047825 */ /* 0x040fe200078e0230 */
[----:B------:R3:W-:Y:S03]  /*b170*/  STL.64 [R1+0x430], R6 ;  /* 0x0004300601007387 */ /* 0x0007e60000100a00 */
[C---:B------:R-:W-:Y:S01]  /*b180*/  IMAD.WIDE R48, R248.reuse, 0x4, R20 ;  /* 0x00000004f8307825 */ /* 0x040fe200078e0214 */
[----:B------:R3:W-:Y:S04]  /*b190*/  STL.64 [R1+0x428], R4 ;  /* 0x0004280401007387 */ /* 0x0007e80000100a00 */
[----:B------:R3:W-:Y:S01]  /*b1a0*/  LDGSTS.E [R3+0x12400], [R6.64], !P2 ;  /* 0x1240000006037fae */ /* 0x0007e2000d121844 */
[----:B------:R-:W-:-:S03]  /*b1b0*/  IMAD.WIDE R10, R248, 0x4, R10 ;  /* 0x00000004f80a7825 */ /* 0x000fc600078e020a */
[----:B-1----:R-:W2:Y:S04]  /*b1c0*/  LDL.LU.64 R24, [R1+0x1c0] ;  /* 0x0001c00001187983 */ /* 0x002ea80000300a00 */
[----:B------:R1:W-:Y:S04]  /*b1d0*/  LDGSTS.E [R3+0x12600], [R4.64], !P2 ;  /* 0x1260000004037fae */ /* 0x0003e8000d121844 */
[----:B------:R-:W2:Y:S01]  /*b1e0*/  LDL.LU.64 R20, [R1+0x1b8] ;  /* 0x0001b80001147983 */ /* 0x000ea20000300a00 */
[----:B---3--:R-:W-:-:S03]  /*b1f0*/  IMAD.WIDE R6, R248, 0x4, R246 ;  /* 0x00000004f8067825 */ /* 0x008fc600078e02f6 */
[----:B------:R3:W-:Y:S04]  /*b200*/  LDGSTS.E [R3+0x14000], [R48.64], !P3 ;  /* 0x1400000030037fae */ /* 0x0007e8000d921844 */
[----:B-1----:R-:W2:Y:S04]  /*b210*/  LDL.LU.64 R4, [R1+0x1b0] ;  /* 0x0001b00001047983 */ /* 0x002ea80000300a00 */
[----:B------:R-:W-:Y:S04]  /*b220*/  STL.64 [R1+0x340], R48 ;  /* 0x0003403001007387 */ /* 0x000fe80000100a00 */
[----:B----4-:R-:W4:Y:S04]  /*b230*/  LDL.LU.64 R28, [R1+0x1a8] ;  /* 0x0001a800011c7983 */ /* 0x010f280000300a00 */
[----:B------:R1:W-:Y:S04]  /*b240*/  STL.64 [R1+0x338], R36 ;  /* 0x0003382401007387 */ /* 0x0003e80000100a00 */
[----:B------:R1:W-:Y:S04]  /*b250*/  STL.64 [R1+0x330], R10 ;  /* 0x0003300a01007387 */ /* 0x0003e80000100a00 */
[----:B------:R1:W-:Y:S04]  /*b260*/  LDGSTS.E [R3+0x14200], [R36.64], !P3 ;  /* 0x1420000024037fae */ /* 0x0003e8000d921844 */
[----:B------:R3:W-:Y:S04]  /*b270*/  STL.64 [R1+0x328], R6 ;  /* 0x0003280601007387 */ /* 0x0007e80000100a00 */
[----:B------:R3:W-:Y:S04]  /*b280*/  LDGSTS.E [R3+0x14400], [R10.64], !P3 ;  /* 0x144000000a037fae */ /* 0x0007e8000d921844 */
[----:B-1----:R-:W4:Y:S01]  /*b290*/  LDL.LU.64 R36, [R1+0x160] ;  /* 0x0001600001247983 */ /* 0x002f220000300a00 */
[----:B------:R-:W-:-:S03]  /*b2a0*/  IMAD.WIDE R44, R248, 0x4, R44 ;  /* 0x00000004f82c7825 */ /* 0x000fc600078e022c */
[----:B------:R1:W-:Y:S04]  /*b2b0*/  LDGSTS.E [R3+0x14600], [R6.64], !P3 ;  /* 0x1460000006037fae */ /* 0x0003e8000d921844 */
[----:B---3--:R-:W4:Y:S04]  /*b2c0*/  LDL.LU.64 R10, [R1+0x158] ;  /* 0x00015800010a7983 */ /* 0x008f280000300a00 */
[----:B------:R-:W4:Y:S01]  /*b2d0*/  LDL.LU.64 R246, [R1+0x150] ;  /* 0x0001500001f67983 */ /* 0x000f220000300a00 */
[----:B------:R-:W-:-:S03]  /*b2e0*/  IMAD.WIDE R40, R248, 0x4, R40 ;  /* 0x00000004f8287825 */ /* 0x000fc600078e0228 */
[----:B------:R-:W4:Y:S01]  /*b2f0*/  LDL.LU.64 R48, [R1+0x148] ;  /* 0x0001480001307983 */ /* 0x000f220000300a00 */
[----:B------:R-:W-:-:S04]  /*b300*/  IMAD.WIDE R32, R248, 0x4, R32 ;  /* 0x00000004f8207825 */ /* 0x000fc800078e0220 */
[C---:B-1----:R-:W-:Y:S01]  /*b310*/  IMAD.WIDE R6, R248.reuse, 0x4, R52 ;  /* 0x00000004f8067825 */ /* 0x042fe200078e0234 */
[----:B------:R-:W-:Y:S04]  /*b320*/  STL.64 [R1+0x2c0], R44 ;  /* 0x0002c02c01007387 */ /* 0x000fe80000100a00 */
[----:B------:R-:W-:Y:S04]  /*b330*/  STL.64 [R1+0x2b8], R40 ;  /* 0x0002b82801007387 */ /* 0x000fe80000100a00 */
[----:B------:R1:W-:Y:S04]  /*b340*/  LDGSTS.E [R3+0x16000], [R44.64], !P0 ;  /* 0x160000002c037fae */ /* 0x0003e8000c121844 */
[----:B------:R1:W-:Y:S04]  /*b350*/  STL.64 [R1+0x2b0], R32 ;  /* 0x0002b02001007387 */ /* 0x0003e80000100a00 */
[----:B------:R1:W-:Y:S04]  /*b360*/  LDGSTS.E [R3+0x16200], [R40.64], !P0 ;  /* 0x1620000028037fae */ /* 0x0003e8000c121844 */
[----:B------:R1:W-:Y:S04]  /*b370*/  STL.64 [R1+0x2a8], R6 ;  /* 0x0002a80601007387 */ /* 0x0003e80000100a00 */
[----:B------:R1:W-:Y:S04]  /*b380*/  LDGSTS.E [R3+0x16400], [R32.64], !P0 ;  /* 0x1640000020037fae */ /* 0x0003e8000c121844 */
[----:B------:R2:W-:Y:S04]  /*b390*/  LDGSTS.E [R3+0x16600], [R6.64], !P0 ;  /* 0x1660000006037fae */ /* 0x0005e8000c121844 */
[----:B-1----:R-:W4:Y:S04]  /*b3a0*/  LDL.LU.64 R32, [R1+0x100] ;  /* 0x0001000001207983 */ /* 0x002f280000300a00 */
[----:B------:R-:W4:Y:S04]  /*b3b0*/  LDL.LU.64 R52, [R1+0xf8] ;  /* 0x0000f80001347983 */ /* 0x000f280000300a00 */
[----:B------:R-:W4:Y:S04]  /*b3c0*/  LDL.LU.64 R44, [R1+0xf0] ;  /* 0x0000f000012c7983 */ /* 0x000f280000300a00 */
[----:B------:R-:W4:Y:S01]  /*b3d0*/  LDL.LU.64 R40, [R1+0xe8] ;  /* 0x0000e80001287983 */ /* 0x000f220000300a00 */
[----:B--2---:R-:W-:-:S04]  /*b3e0*/  IMAD.WIDE R24, R248, 0x4, R24 ;  /* 0x00000004f8187825 */ /* 0x004fc800078e0218 */
[C---:B------:R-:W-:Y:S01]  /*b3f0*/  IMAD.WIDE R20, R248.reuse, 0x4, R20 ;  /* 0x00000004f8147825 */ /* 0x040fe200078e0214 */
[----:B------:R-:W-:Y:S03]  /*b400*/  STL.64 [R1+0x240], R24 ;  /* 0x0002401801007387 */ /* 0x000fe60000100a00 */
[C---:B------:R-:W-:Y:S01]  /*b410*/  IMAD.WIDE R6, R248.reuse, 0x4, R4 ;  /* 0x00000004f8067825 */ /* 0x040fe200078e0204 */
[----:B------:R1:W-:Y:S04]  /*b420*/  STL.64 [R1+0x238], R20 ;  /* 0x0002381401007387 */ /* 0x0003e80000100a00 */
[----:B------:R2:W-:Y:S01]  /*b430*/  LDGSTS.E [R3+0x18000], [R24.64], !P6 ;  /* 0x1800000018037fae */ /* 0x0005e2000f121844 */
[----:B----4-:R-:W-:-:S03]  /*b440*/  IMAD.WIDE R4, R248, 0x4, R28 ;  /* 0x00000004f8047825 */ /* 0x010fc600078e021c */
[----:B------:R4:W-:Y:S04]  /*b450*/  STL.64 [R1+0x230], R6 ;  /* 0x0002300601007387 */ /* 0x0009e80000100a00 */
[----:B------:R1:W-:Y:S04]  /*b460*/  STL.64 [R1+0x228], R4 ;  /* 0x0002280401007387 */ /* 0x0003e80000100a00 */
[----:B------:R1:W-:Y:S04]  /*b470*/  LDGSTS.E [R3+0x18200], [R20.64], !P6 ;  /* 0x1820000014037fae */ /* 0x0003e8000f121844 */
[----:B------:R-:W3:Y:S04]  /*b480*/  LDL.LU.64 R28, [R1+0xa0] ;  /* 0x0000a000011c7983 */ /* 0x000ee80000300a00 */
[----:B------:R4:W-:Y:S04]  /*b490*/  LDGSTS.E [R3+0x18400], [R6.64], !P6 ;  /* 0x1840000006037fae */ /* 0x0009e8000f121844 */
[----:B-1----:R-:W3:Y:S04]  /*b4a0*/  LDL.LU.64 R20, [R1+0x98] ;  /* 0x0000980001147983 */ /* 0x002ee80000300a00 */
[----:B--2---:R-:W2:Y:S01]  /*b4b0*/  LDL.LU.64 R24, [R1+0x90] ;  /* 0x0000900001187983 */ /* 0x004ea20000300a00 */
[----:B------:R-:W-:-:S03]  /*b4c0*/  IMAD.WIDE R36, R248, 0x4, R36 ;  /* 0x00000004f8247825 */ /* 0x000fc600078e0224 */
[----:B------:R1:W-:Y:S01]  /*b4d0*/  LDGSTS.E [R3+0x18600], [R4.64], !P6 ;  /* 0x1860000004037fae */ /* 0x0003e2000f121844 */
[----:B----4-:R-:W-:-:S03]  /*b4e0*/  IMAD.WIDE R10, R248, 0x4, R10 ;  /* 0x00000004f80a7825 */ /* 0x010fc600078e020a */
[----:B------:R4:W-:Y:S01]  /*b4f0*/  LDGSTS.E [R3+0x1a000], [R36.64], !P4 ;  /* 0x1a00000024037fae */ /* 0x0009e2000e121844 */
[----:B------:R-:W-:-:S03]  /*b500*/  IMAD.WIDE R6, R248, 0x4, R246 ;  /* 0x00000004f8067825 */ /* 0x000fc600078e02f6 */
[----:B------:R4:W-:Y:S04]  /*b510*/  LDGSTS.E [R3+0x1a200], [R10.64], !P4 ;  /* 0x1a2000000a037fae */ /* 0x0009e8000e121844 */
[----:B------:R-:W2:Y:S01]  /*b520*/  LDL.LU.64 R246, [R1+0x88] ;  /* 0x0000880001f67983 */ /* 0x000ea20000300a00 */
[----:B-1----:R-:W-:-:S03]  /*b530*/  IMAD.WIDE R4, R248, 0x4, R48 ;  /* 0x00000004f8047825 */ /* 0x002fc600078e0230 */
[----:B------:R4:W-:Y:S04]  /*b540*/  STL.64 [R1+0x1c0], R36 ;  /* 0x0001c02401007387 */ /* 0x0009e80000100a00 */
[----:B------:R1:W-:Y:S04]  /*b550*/  STL.64 [R1+0x1b8], R10 ;  /* 0x0001b80a01007387 */ /* 0x0003e80000100a00 */
[----:B------:R1:W-:Y:S04]  /*b560*/  STL.64 [R1+0x1b0], R6 ;  /* 0x0001b00601007387 */ /* 0x0003e80000100a00 */
[----:B------:R1:W-:Y:S04]  /*b570*/  STL.64 [R1+0x1a8], R4 ;  /* 0x0001a80401007387 */ /* 0x0003e80000100a00 */
[----:B------:R1:W-:Y:S04]  /*b580*/  LDGSTS.E [R3+0x1a400], [R6.64], !P4 ;  /* 0x1a40000006037fae */ /* 0x0003e8000e121844 */
[----:B------:R-:W2:Y:S04]  /*b590*/  LDL.LU.64 R48, [R1+0x3a0] ;  /* 0x0003a00001307983 */ /* 0x000ea80000300a00 */
[----:B------:R1:W-:Y:S04]  /*b5a0*/  LDGSTS.E [R3+0x1a600], [R4.64], !P4 ;  /* 0x1a60000004037fae */ /* 0x0003e8000e121844 */
[----:B----4-:R-:W4:Y:S01]  /*b5b0*/  LDL.LU.64 R36, [R1+0x398] ;  /* 0x0003980001247983 */ /* 0x010f220000300a00 */
[----:B------:R-:W-:-:S04]  /*b5c0*/  IMAD.WIDE R32, R248, 0x4, R32 ;  /* 0x00000004f8207825 */ /* 0x000fc800078e0220 */
[C---:B-1----:R-:W-:Y:S01]  /*b5d0*/  IMAD.WIDE R10, R248.reuse, 0x4, R52 ;  /* 0x00000004f80a7825 */ /* 0x042fe200078e0234 */
[----:B------:R1:W-:Y:S03]  /*b5e0*/  STL.64 [R1+0x160], R32 ;  /* 0x0001602001007387 */ /* 0x0003e60000100a00 */
[C---:B------:R-:W-:Y:S01]  /*b5f0*/  IMAD.WIDE R6, R248.reuse, 0x4, R44 ;  /* 0x00000004f8067825 */ /* 0x040fe200078e022c */
[----:B------:R1:W-:Y:S03]  /*b600*/  LDGSTS.E [R3+0x1c000], [R32.64], !P5 ;  /* 0x1c00000020037fae */ /* 0x0003e6000e921844 */
[----:B------:R-:W-:Y:S01]  /*b610*/  IMAD.WIDE R4, R248, 0x4, R40 ;  /* 0x00000004f8047825 */ /* 0x000fe200078e0228 */
[----:B------:R-:W4:Y:S04]  /*b620*/  LDL.LU.64 R44, [R1+0x390] ;  /* 0x00039000012c7983 */ /* 0x000f280000300a00 */
[----:B------:R2:W-:Y:S04]  /*b630*/  STL.64 [R1+0x158], R10 ;  /* 0x0001580a01007387 */ /* 0x0005e80000100a00 */
[----:B------:R-:W4:Y:S04]  /*b640*/  LDL.LU.64 R40, [R1+0x388] ;  /* 0x0003880001287983 */ /* 0x000f280000300a00 */
[----:B------:R2:W-:Y:S04]  /*b650*/  LDGSTS.E [R3+0x1c200], [R10.64], !P5 ;  /* 0x1c2000000a037fae */ /* 0x0005e8000e921844 */
[----:B------:R1:W-:Y:S04]  /*b660*/  STL.64 [R1+0x150], R6 ;  /* 0x0001500601007387 */ /* 0x0003e80000100a00 */
[----:B------:R1:W-:Y:S04]  /*b670*/  LDGSTS.E [R3+0x1c400], [R6.64], !P5 ;  /* 0x1c40000006037fae */ /* 0x0003e8000e921844 */
[----:B------:R2:W-:Y:S04]  /*b680*/  STL.64 [R1+0x148], R4 ;  /* 0x0001480401007387 */ /* 0x0005e80000100a00 */
[----:B------:R2:W-:Y:S01]  /*b690*/  LDGSTS.E [R3+0x1c600], [R4.64], !P5 ;  /* 0x1c60000004037fae */ /* 0x0005e2000e921844 */
[----:B------:R-:W-:-:S03]  /*b6a0*/  IADD3 R2, R249, -0x3d, RZ ;  /* 0xffffffc3f9027810 */ /* 0x000fc60007ffe0ff */
[----:B-1----:R-:W4:Y:S01]  /*b6b0*/  LDL.LU.64 R32, [R1+0x320] ;  /* 0x0003200001207983 */ /* 0x002f220000300a00 */
[----:B------:R-:W-:Y:S01]  /*b6c0*/  ISETP.GE.U32.AND P2, PT, R2, 0x7fffffa4, PT ;  /* 0x7fffffa40200780c */ /* 0x000fe20003f46070 */
[C---:B---3--:R-:W-:Y:S02]  /*b6d0*/  IMAD.WIDE R52, R248.reuse, 0x4, R28 ;  /* 0x00000004f8347825 */ /* 0x048fe400078e021c */
[----:B------:R-:W3:Y:S04]  /*b6e0*/  LDL.LU.64 R28, [R1+0x318] ;  /* 0x00031800011c7983 */ /* 0x000ee80000300a00 */
[----:B------:R-:W-:Y:S01]  /*b6f0*/  STL.64 [R1+0x100], R52 ;  /* 0x0001003401007387 */ /* 0x000fe20000100a00 */
[----:B------:R-:W-:-:S05]  /*b700*/  IMAD.WIDE R20, R248, 0x4, R20 ;  /* 0x00000004f8147825 */ /* 0x000fca00078e0214 */
[----:B------:R1:W-:Y:S01]  /*b710*/  LDGSTS.E [R3+0x1e000], [R52.64], !P2 ;  /* 0x1e00000034037fae */ /* 0x0003e2000d121844 */
[----:B--2---:R-:W-:-:S03]  /*b720*/  IMAD.WIDE R10, R248, 0x4, R24 ;  /* 0x00000004f80a7825 */ /* 0x004fc600078e0218 */
[----:B------:R-:W2:Y:S04]  /*b730*/  LDL.LU.64 R24, [R1+0x310] ;  /* 0x0003100001187983 */ /* 0x000ea80000300a00 */
[----:B------:R-:W2:Y:S01]  /*b740*/  LDL.LU.64 R6, [R1+0x308] ;  /* 0x0003080001067983 */ /* 0x000ea20000300a00 */
[----:B------:R-:W-:-:S03]  /*b750*/  IMAD.WIDE R4, R248, 0x4, R246 ;  /* 0x00000004f8047825 */ /* 0x000fc600078e02f6 */
[----:B------:R1:W-:Y:S04]  /*b760*/  LDGSTS.E [R3+0x1e200], [R20.64], !P2 ;  /* 0x1e20000014037fae */ /* 0x0003e8000d121844 */
[----:B------:R-:W1:Y:S04]  /*b770*/  S2R R247, SR_TID.X ;  /* 0x0000000000f77919 */ /* 0x000e680000002100 */
[----:B------:R1:W-:Y:S04]  /*b780*/  STL.64 [R1+0xf8], R20 ;  /* 0x0000f81401007387 */ /* 0x0003e80000100a00 */
[----:B------:R1:W-:Y:S04]  /*b790*/  STL.64 [R1+0xf0], R10 ;  /* 0x0000f00a01007387 */ /* 0x0003e80000100a00 */
[----:B------:R1:W-:Y:S01]  /*b7a0*/  STL.64 [R1+0xe8], R4 ;  /* 0x0000e80401007387 */ /* 0x0003e20000100a00 */
[----:B------:R-:W-:-:S03]  /*b7b0*/  IADD3 R2, R249, -0x22, RZ ;  /* 0xffffffdef9027810 */ /* 0x000fc60007ffe0ff */
[----:B------:R4:W-:Y:S01]  /*b7c0*/  LDGSTS.E [R3+0x1e400], [R10.64], !P2 ;  /* 0x1e4000000a037fae */ /* 0x0009e2000d121844 */
[----:B-1----:R-:W-:Y:S01]  /*b7d0*/  LOP3.LUT R21, R247, 0x7f, RZ, 0xc0, !PT ;  /* 0x0000007ff7157812 */ /* 0x002fe200078ec0ff */
[----:B------:R-:W-:Y:S02]  /*b7e0*/  IMAD.WIDE R52, R248, 0x4, R48 ;  /* 0x00000004f8347825 */ /* 0x000fe400078e0230 */
[----:B------:R-:W2:Y:S02]  /*b7f0*/  LDL.LU.64 R246, [R1+0x2a0] ;  /* 0x0002a00001f67983 */ /* 0x000ea40000300a00 */
[----:B------:R-:W-:Y:S01]  /*b800*/  IMAD.SHL.U32 R21, R21, 0x4, RZ ;  /* 0x0000000415157824 */ /* 0x000fe200078e00ff */
[----:B------:R-:W-:Y:S01]  /*b810*/  ISETP.GE.U32.AND P3, PT, R2, 0x7fffffbf, PT ;  /* 0x7fffffbf0200780c */ /* 0x000fe20003f66070 */
[----:B----4-:R-:W-:Y:S01]  /*b820*/  IMAD.WIDE R48, R248, 0x4, R36 ;  /* 0x00000004f8307825 */ /* 0x010fe200078e0224 */
[----:B------:R1:W-:Y:S02]  /*b830*/  LDGSTS.E [R3+0x1e600], [R4.64], !P2 ;  /* 0x1e60000004037fae */ /* 0x0003e4000d121844 */
[----:B------:R-:W-:-:S02]  /*b840*/  LOP3.LUT R37, R21, 0x20, RZ, 0x3c, !PT ;  /* 0x0000002015257812 */ /* 0x000fc400078e3cff */
[----:B------:R-:W2:Y:S04]  /*b850*/  LDL.LU.64 R20, [R1+0x298] ;  /* 0x0002980001147983 */ /* 0x000ea80000300a00 */
[----:B------:R1:W-:Y:S04]  /*b860*/  STL.64 [R1+0x450], R52 ;  /* 0x0004503401007387 */ /* 0x0003e80000100a00 */
[----:B------:R-:W2:Y:S04]  /*b870*/  LDL.LU.64 R10, [R1+0x290] ;  /* 0x00029000010a7983 */ /* 0x000ea80000300a00 */
[----:B------:R1:W-:Y:S01]  /*b880*/  STL.64 [R1+0x448], R48 ;  /* 0x0004483001007387 */ /* 0x0003e20000100a00 */
[----:B------:R-:W-:-:S03]  /*b890*/  IADD3 R2, R249, -0x26, RZ ;  /* 0xffffffdaf9027810 */ /* 0x000fc60007ffe0ff */
[----:B-1----:R-:W2:Y:S01]  /*b8a0*/  LDL.LU.64 R4, [R1+0x288] ;  /* 0x0002880001047983 */ /* 0x002ea20000300a00 */
[----:B------:R-:W-:Y:S01]  /*b8b0*/  IMAD.WIDE R44, R248, 0x4, R44 ;  /* 0x00000004f82c7825 */ /* 0x000fe200078e022c */
[----:B------:R-:W-:Y:S02]  /*b8c0*/  ISETP.GE.U32.AND P0, PT, R2, 0x7fffffbb, PT ;  /* 0x7fffffbb0200780c */ /* 0x000fe40003f06070 */
[----:B------:R1:W-:Y:S01]  /*b8d0*/  LDGSTS.E [R37+0x10800], [R52.64], !P3 ;  /* 0x1080000034257fae */ /* 0x0003e2000d921844 */
[----:B------:R-:W-:-:S03]  /*b8e0*/  IMAD.WIDE R40, R248, 0x4, R40 ;  /* 0x00000004f8287825 */ /* 0x000fc600078e0228 */
[----:B------:R1:W-:Y:S04]  /*b8f0*/  STL.64 [R1+0x3a0], R44 ;  /* 0x0003a02c01007387 */ /* 0x0003e80000100a00 */
[----:B------:R1:W-:Y:S04]  /*b900*/  LDGSTS.E [R37+0x10a00], [R48.64], !P3 ;  /* 0x10a0000030257fae */ /* 0x0003e8000d921844 */
[----:B------:R1:W-:Y:S04]  /*b910*/  STL.64 [R1+0x398], R40 ;  /* 0x0003982801007387 */ /* 0x0003e80000100a00 */
[----:B------:R1:W-:Y:S04]  /*b920*/  LDGSTS.E [R37+0x10c00], [R44.64], !P3 ;  /* 0x10c000002c257fae */ /* 0x0003e8000d921844 */
[----:B-1----:R-:W2:Y:S04]  /*b930*/  LDL.LU.64 R52, [R1+0x220] ;  /* 0x0002200001347983 */ /* 0x002ea80000300a00 */
[----:B------:R1:W-:Y:S04]  /*b940*/  LDGSTS.E [R37+0x10e00], [R40.64], !P3 ;  /* 0x10e0000028257fae */ /* 0x0003e8000d921844 */
[----:B------:R-:W2:Y:S04]  /*b950*/  LDL.LU.64 R48, [R1+0x218] ;  /* 0x0002180001307983 */ /* 0x000ea80000300a00 */
[----:B------:R-:W2:Y:S01]  /*b960*/  LDL.LU.64 R44, [R1+0x210] ;  /* 0x00021000012c7983 */ /* 0x000ea20000300a00 */
[----:B-1----:R-:W-:-:S03]  /*b970*/  IMAD.WIDE R40, R248, 0x4, R32 ;  /* 0x00000004f8287825 */ /* 0x002fc600078e0220 */
[----:B------:R-:W2:Y:S04]  /*b980*/  LDL.LU.64 R32, [R1+0x208] ;  /* 0x0002080001207983 */ /* 0x000ea80000300a00 */
[----:B------:R-:W-:Y:S04]  /*b990*/  STL.64 [R1+0x390], R40 ;  /* 0x0003902801007387 */ /* 0x000fe80000100a00 */
[----:B------:R1:W-:Y:S01]  /*b9a0*/  LDGSTS.E [R37+0x12800], [R40.64], !P0 ;  /* 0x1280000028257fae */ /* 0x0003e2000c121844 */
[----:B---3--:R-:W-:-:S05]  /*b9b0*/  IMAD.WIDE R28, R248, 0x4, R28 ;  /* 0x00000004f81c7825 */ /* 0x008fca00078e021c */
[----:B------:R-:W-:Y:S04]  /*b9c0*/  STL.64 [R1+0x388], R28 ;  /* 0x0003881c01007387 */ /* 0x000fe80000100a00 */
[----:B------:R3:W-:Y:S01]  /*b9d0*/  LDGSTS.E [R37+0x12a00], [R28.64], !P0 ;  /* 0x12a000001c257fae */ /* 0x0007e2000c121844 */
[----:B--2---:R-:W-:-:S04]  /*b9e0*/  IMAD.WIDE R24, R248, 0x4, R24 ;  /* 0x00000004f8187825 */ /* 0x004fc800078e0218 */
[C---:B------:R-:W-:Y:S01]  /*b9f0*/  IMAD.WIDE R6, R248.reuse, 0x4, R6 ;  /* 0x00000004f8067825 */ /* 0x040fe200078e0206 */
[----:B------:R-:W-:Y:S04]  /*ba00*/  STL.64 [R1+0x320], R24 ;  /* 0x0003201801007387 */ /* 0x000fe80000100a00 */
[----:B------:R2:W-:Y:S04]  /*ba10*/  LDGSTS.E [R37+0x12c00], [R24.64], !P0 ;  /* 0x12c0000018257fae */ /* 0x0005e8000c121844 */
[----:B------:R1:W-:Y:S04]  /*ba20*/  STL.64 [R1+0x318], R6 ;  /* 0x0003180601007387 */ /* 0x0003e80000100a00 */
[----:B------:R1:W-:Y:S04]  /*ba30*/  LDGSTS.E [R37+0x12e00], [R6.64], !P0 ;  /* 0x12e0000006257fae */ /* 0x0003e8000c121844 */
[----:B-1----:R-:W4:Y:S04]  /*ba40*/  LDL.LU.64 R6, [R1+0x1a0] ;  /* 0x0001a00001067983 */ /* 0x002f280000300a00 */
[----:B------:R-:W4:Y:S04]  /*ba50*/  LDL.LU.64 R40, [R1+0x198] ;  /* 0x0001980001287983 */ /* 0x000f280000300a00 */
[----:B---3--:R-:W3:Y:S01]  /*ba60*/  LDL.LU.64 R28, [R1+0x190] ;  /* 0x00019000011c7983 */ /* 0x008ee20000300a00 */
[----:B--2---:R-:W-:-:S05]  /*ba70*/  IMAD.WIDE R24, R248, 0x4, R246 ;  /* 0x00000004f8187825 */ /* 0x004fca00078e02f6 */
[----:B------:R1:W-:Y:S04]  /*ba80*/  STL.64 [R1+0x310], R24 ;  /* 0x0003101801007387 */ /* 0x0003e80000100a00 */
[----:B------:R-:W2:Y:S01]  /*ba90*/  LDL.LU.64 R246, [R1+0x188] ;  /* 0x0001880001f67983 */ /* 0x000ea20000300a00 */
[----:B------:R-:W-:-:S04]  /*baa0*/  IADD3 R2, R249, -0x2a, RZ ;  /* 0xffffffd6f9027810 */ /* 0x000fc80007ffe0ff */
[----:B------:R-:W-:Y:S01]  /*bab0*/  ISETP.GE.U32.AND P6, PT, R2, 0x7fffffb7, PT ;  /* 0x7fffffb70200780c */ /* 0x000fe20003fc6070 */
[----:B------:R-:W-:Y:S01]  /*bac0*/  IMAD.WIDE R20, R248, 0x4, R20 ;  /* 0x00000004f8147825 */ /* 0x000fe200078e0214 */
[----:B------:R-:W-:-:S03]  /*bad0*/  IADD3 R2, R249, -0x2e, RZ ;  /* 0xffffffd2f9027810 */ /* 0x000fc60007ffe0ff */
[C---:B------:R-:W-:Y:S01]  /*bae0*/  IMAD.WIDE R10, R248.reuse, 0x4, R10 ;  /* 0x00000004f80a7825 */ /* 0x040fe200078e020a */
[----:B------:R1:W-:Y:S03]  /*baf0*/  STL.64 [R1+0x308], R20 ;  /* 0x0003081401007387 */ /* 0x0003e60000100a00 */
[----:B------:R-:W-:Y:S01]  /*bb00*/  IMAD.WIDE R4, R248, 0x4, R4 ;  /* 0x00000004f8047825 */ /* 0x000fe200078e0204 */
[----:B------:R1:W-:Y:S01]  /*bb10*/  STL.64 [R1+0x2a0], R10 ;  /* 0x0002a00a01007387 */ /* 0x0003e20000100a00 */
[----:B------:R-:W-:-:S03]  /*bb20*/  ISETP.GE.U32.AND P4, PT, R2, 0x7fffffb3, PT ;  /* 0x7fffffb30200780c */ /* 0x000fc60003f86070 */
[----:B------:R1:W-:Y:S04]  /*bb30*/  LDGSTS.E [R37+0x14800], [R24.64], !P6 ;  /* 0x1480000018257fae */ /* 0x0003e8000f121844 */
[----:B------:R1:W-:Y:S04]  /*bb40*/  STL.64 [R1+0x298], R4 ;  /* 0x0002980401007387 */ /* 0x0003e80000100a00 */
[----:B------:R1:W-:Y:S04]  /*bb50*/  LDGSTS.E [R37+0x14a00], [R20.64], !P6 ;  /* 0x14a0000014257fae */ /* 0x0003e8000f121844 */
[----:B-1----:R-:W2:Y:S04]  /*bb60*/  LDL.LU.64 R24, [R1+0x140] ;  /* 0x0001400001187983 */ /* 0x002ea80000300a00 */
[----:B------:R1:W-:Y:S04]  /*bb70*/  LDGSTS.E [R37+0x14c00], [R10.64], !P6 ;  /* 0x14c000000a257fae */ /* 0x0003e8000f121844 */
[----:B------:R-:W2:Y:S01]  /*bb80*/  LDL.LU.64 R20, [R1+0x138] ;  /* 0x0001380001147983 */ /* 0x000ea20000300a00 */
[----:B------:R-:W-:-:S03]  /*bb90*/  IMAD.WIDE R52, R248, 0x4, R52 ;  /* 0x00000004f8347825 */ /* 0x000fc600078e0234 */
[----:B------:R1:W-:Y:S04]  /*bba0*/  LDGSTS.E [R37+0x14e00], [R4.64], !P6 ;  /* 0x14e0000004257fae */ /* 0x0003e8000f121844 */
[----:B-1----:R-:W2:Y:S01]  /*bbb0*/  LDL.LU.64 R10, [R1+0x130] ;  /* 0x00013000010a7983 */ /* 0x002ea20000300a00 */
[----:B------:R-:W-:-:S03]  /*bbc0*/  IMAD.WIDE R48, R248, 0x4, R48 ;  /* 0x00000004f8307825 */ /* 0x000fc600078e0230 */
[----:B------:R1:W-:Y:S01]  /*bbd0*/  LDGSTS.E [R37+0x16800], [R52.64], !P4 ;  /* 0x1680000034257fae */ /* 0x0003e2000e121844 */
[----:B------:R-:W-:-:S03]  /*bbe0*/  IMAD.WIDE R44, R248, 0x4, R44 ;  /* 0x00000004f82c7825 */ /* 0x000fc600078e022c */
[----:B------:R-:W2:Y:S01]  /*bbf0*/  LDL.LU.64 R4, [R1+0x128] ;  /* 0x0001280001047983 */ /* 0x000ea20000300a00 */
[----:B------:R-:W-:-:S03]  /*bc00*/  IMAD.WIDE R32, R248, 0x4, R32 ;  /* 0x00000004f8207825 */ /* 0x000fc600078e0220 */
[----:B------:R1:W-:Y:S04]  /*bc10*/  STL.64 [R1+0x290], R52 ;  /* 0x0002903401007387 */ /* 0x0003e80000100a00 */
[----:B------:R1:W-:Y:S04]  /*bc20*/  STL.64 [R1+0x288], R48 ;  /* 0x0002883001007387 */ /* 0x0003e80000100a00 */
[----:B------:R-:W-:Y:S04]  /*bc30*/  STL.64 [R1+0x220], R44 ;  /* 0x0002202c01007387 */ /* 0x000fe80000100a00 */
[----:B------:R1:W-:Y:S04]  /*bc40*/  STL.64 [R1+0x218], R32 ;  /* 0x0002182001007387 */ /* 0x0003e80000100a00 */
[----:B-1----:R-:W2:Y:S04]  /*bc50*/  LDL.LU.64 R52, [R1+0xe0] ;  /* 0x0000e00001347983 */ /* 0x002ea80000300a00 */
[----:B------:R1:W-:Y:S04]  /*bc60*/  LDGSTS.E [R37+0x16a00], [R48.64], !P4 ;  /* 0x16a0000030257fae */ /* 0x0003e8000e121844 */
[----:B------:R1:W-:Y:S04]  /*bc70*/  LDGSTS.E [R37+0x16c00], [R44.64], !P4 ;  /* 0x16c000002c257fae */ /* 0x0003e8000e121844 */
[----:B------:R1:W-:Y:S04]  /*bc80*/  LDGSTS.E [R37+0x16e00], [R32.64], !P4 ;  /* 0x16e0000020257fae */ /* 0x0003e8000e121844 */
[----:B-1----:R-:W2:Y:S04]  /*bc90*/  LDL.LU.64 R48, [R1+0xd8] ;  /* 0x0000d80001307983 */ /* 0x002ea80000300a00 */
[----:B------:R-:W2:Y:S04]  /*bca0*/  LDL.LU.64 R32, [R1+0xd0] ;  /* 0x0000d00001207983 */ /* 0x000ea80000300a00 */
[----:B------:R-:W2:Y:S01]  /*bcb0*/  LDL.LU.64 R44, [R1+0xc8] ;  /* 0x0000c800012c7983 */ /* 0x000ea20000300a00 */
[----:B----4-:R-:W-:-:S04]  /*bcc0*/  IMAD.WIDE R242, R248, 0x4, R6 ;  /* 0x00000004f8f27825 */ /* 0x010fc800078e0206 */
[C---:B------:R-:W-:Y:S01]  /*bcd0*/  IMAD.WIDE R40, R248.reuse, 0x4, R40 ;  /* 0x00000004f8287825 */ /* 0x040fe200078e0228 */
[----:B------:R-:W-:Y:S03]  /*bce0*/  STL.64 [R1+0x210], R242 ;  /* 0x000210f201007387 */ /* 0x000fe60000100a00 */
[C---:B---3--:R-:W-:Y:S01]  /*bcf0*/  IMAD.WIDE R28, R248.reuse, 0x4, R28 ;  /* 0x00000004f81c7825 */ /* 0x048fe200078e021c */
[----:B------:R1:W-:Y:S04]  /*bd00*/  STL.64 [R1+0x208], R40 ;  /* 0x0002082801007387 */ /* 0x0003e80000100a00 */
[----:B------:R3:W-:Y:S01]  /*bd10*/  STL.64 [R1+0x1a0], R28 ;  /* 0x0001a01c01007387 */ /* 0x0007e20000100a00 */
[----:B--2---:R-:W-:-:S05]  /*bd20*/  IMAD.WIDE R6, R248, 0x4, R246 ;  /* 0x00000004f8067825 */ /* 0x004fca00078e02f6 */
[----:B------:R2:W-:Y:S04]  /*bd30*/  STL.64 [R1+0x198], R6 ;  /* 0x0001980601007387 */ /* 0x0005e80000100a00 */
[----:B------:R-:W4:Y:S01]  /*bd40*/  LDL.LU.64 R246, [R1+0x80] ;  /* 0x0000800001f67983 */ /* 0x000f220000300a00 */
[----:B------:R-:W-:-:S04]  /*bd50*/  IADD3 R2, R249, -0x32, RZ ;  /* 0xffffffcef9027810 */ /* 0x000fc80007ffe0ff */
[----:B------:R-:W-:Y:S02]  /*bd60*/  ISETP.GE.U32.AND P5, PT, R2, 0x7fffffaf, PT ;  /* 0x7fffffaf0200780c */ /* 0x000fe40003fa6070 */
[----:B------:R-:W-:-:S04]  /*bd70*/  IADD3 R2, R249, -0x36, RZ ;  /* 0xffffffcaf9027810 */ /* 0x000fc80007ffe0ff */
[----:B------:R-:W-:-:S07]  /*bd80*/  ISETP.GE.U32.AND P2, PT, R2, 0x7fffffab, PT ;  /* 0x7fffffab0200780c */ /* 0x000fce0003f46070 */
[----:B------:R1:W-:Y:S04]  /*bd90*/  LDGSTS.E [R37+0x18800], [R242.64], !P5 ;  /* 0x18800000f2257fae */ /* 0x0003e8000e921844 */
[----:B------:R1:W-:Y:S01]  /*bda0*/  LDGSTS.E [R37+0x18a00], [R40.64], !P5 ;  /* 0x18a0000028257fae */ /* 0x0003e2000e921844 */
[----:B------:R-:W-:-:S03]  /*bdb0*/  IMAD.WIDE R24, R248, 0x4, R24 ;  /* 0x00000004f8187825 */ /* 0x000fc600078e0218 */
[----:B------:R3:W-:Y:S04]  /*bdc0*/  LDGSTS.E [R37+0x18c00], [R28.64], !P5 ;  /* 0x18c000001c257fae */ /* 0x0007e8000e921844 */
[----:B------:R2:W-:Y:S01]  /*bdd0*/  LDGSTS.E [R37+0x18e00], [R6.64], !P5 ;  /* 0x18e0000006257fae */ /* 0x0005e2000e921844 */
[----:B------:R-:W-:-:S03]  /*bde0*/  IMAD.WIDE R20, R248, 0x4, R20 ;  /* 0x00000004f8147825 */ /* 0x000fc600078e0214 */
[----:B-1----:R-:W4:Y:S04]  /*bdf0*/  LDL.LU.64 R40, [R1+0x78] ;  /* 0x0000780001287983 */ /* 0x002f280000300a00 */
[----:B---3--:R-:W3:Y:S01]  /*be00*/  LDL.LU.64 R28, [R1+0x70] ;  /* 0x00007000011c7983 */ /* 0x008ee20000300a00 */
[----:B------:R-:W-:-:S03]  /*be10*/  IMAD.WIDE R10, R248, 0x4, R10 ;  /* 0x00000004f80a7825 */ /* 0x000fc600078e020a */
[----:B------:R1:W-:Y:S01]  /*be20*/  STL.64 [R1+0x190], R24 ;  /* 0x0001901801007387 */ /* 0x0003e20000100a00 */
[----:B------:R-:W-:-:S03]  /*be30*/  IADD3 R2, R249, -0x3a, RZ ;  /* 0xffffffc6f9027810 */ /* 0x000fc60007ffe0ff */
[----:B--2---:R-:W2:Y:S01]  /*be40*/  LDL.LU.64 R6, [R1+0x68] ;  /* 0x0000680001067983 */ /* 0x004ea20000300a00 */
[----:B------:R-:W-:-:S03]  /*be50*/  IMAD.WIDE R4, R248, 0x4, R4 ;  /* 0x00000004f8047825 */ /* 0x000fc600078e0204 */
[----:B------:R1:W-:Y:S04]  /*be60*/  STL.64 [R1+0x188], R20 ;  /* 0x0001881401007387 */ /* 0x0003e80000100a00 */
[----:B------:R1:W-:Y:S01]  /*be70*/  STL.64 [R1+0x140], R10 ;  /* 0x0001400a01007387 */ /* 0x0003e20000100a00 */
[----:B------:R-:W-:-:S03]  /*be80*/  ISETP.GE.U32.AND P3, PT, R2, 0x7fffffa7, PT ;  /* 0x7fffffa70200780c */ /* 0x000fc60003f66070 */
[----:B------:R1:W-:Y:S04]  /*be90*/  LDGSTS.E [R37+0x1a800], [R24.64], !P2 ;  /* 0x1a80000018257fae */ /* 0x0003e8000d121844 */
[----:B------:R1:W-:Y:S04]  /*bea0*/  STL.64 [R1+0x138], R4 ;  /* 0x0001380401007387 */ /* 0x0003e80000100a00 */
[----:B------:R1:W-:Y:S04]  /*beb0*/  LDGSTS.E [R37+0x1aa00], [R20.64], !P2 ;  /* 0x1aa0000014257fae */ /* 0x0003e8000d121844 */
[----:B-1----:R-:W2:Y:S01]  /*bec0*/  LDL.LU.64 R24, [R1+0x380] ;  /* 0x0003800001187983 */ /* 0x002ea20000300a00 */
[----:B------:R-:W-:-:S03]  /*bed0*/  IMAD.WIDE R52, R248, 0x4, R52 ;  /* 0x00000004f8347825 */ /* 0x000fc600078e0234 */
[----:B------:R1:W-:Y:S04]  /*bee0*/  LDGSTS.E [R37+0x1ac00], [R10.64], !P2 ;  /* 0x1ac000000a257fae */ /* 0x0003e8000d121844 */
[----:B------:R-:W2:Y:S04]  /*bef0*/  LDL.LU.64 R20, [R1+0x378] ;  /* 0x0003780001147983 */ /* 0x000ea80000300a00 */
[----:B------:R-:W-:Y:S01]  /*bf00*/  STL.64 [R1+0x130], R52 ;  /* 0x0001303401007387 */ /* 0x000fe20000100a00 */
[----:B------:R-:W-:-:S03]  /*bf10*/  IMAD.WIDE R48, R248, 0x4, R48 ;  /* 0x00000004f8307825 */ /* 0x000fc600078e0230 */
[----:B------:R1:W-:Y:S04]  /*bf20*/  LDGSTS.E [R37+0x1ae00], [R4.64], !P2 ;  /* 0x1ae0000004257fae */ /* 0x0003e8000d121844 */
[----:B-1----:R-:W2:Y:S01]  /*bf30*/  LDL.LU.64 R10, [R1+0x370] ;  /* 0x00037000010a7983 */ /* 0x002ea20000300a00 */
[----:B------:R-:W-:-:S03]  /*bf40*/  IMAD.WIDE R32, R248, 0x4, R32 ;  /* 0x00000004f8207825 */ /* 0x000fc600078e0220 */
[----:B------:R-:W-:Y:S01]  /*bf50*/  STL.64 [R1+0x128], R48 ;  /* 0x0001283001007387 */ /* 0x000fe20000100a00 */
[----:B------:R-:W-:-:S03]  /*bf60*/  IMAD.WIDE R4, R248, 0x4, R44 ;  /* 0x00000004f8047825 */ /* 0x000fc600078e022c */
[----:B------:R4:W-:Y:S04]  /*bf70*/  LDGSTS.E [R37+0x1c800], [R52.64], !P3 ;  /* 0x1c80000034257fae */ /* 0x0009e8000d921844 */
[----:B------:R-:W2:Y:S04]  /*bf80*/  LDL.LU.64 R44, [R1+0x368] ;  /* 0x00036800012c7983 */ /* 0x000ea80000300a00 */
[----:B------:R1:W-:Y:S04]  /*bf90*/  STL.64 [R1+0xe0], R32 ;  /* 0x0000e02001007387 */ /* 0x0003e80000100a00 */
[----:B------:R1:W-:Y:S04]  /*bfa0*/  LDGSTS.E [R37+0x1ca00], [R48.64], !P3 ;  /* 0x1ca0000030257fae */ /* 0x0003e8000d921844 */
[----:B------:R1:W-:Y:S04]  /*bfb0*/  STL.64 [R1+0xd8], R4 ;  /* 0x0000d80401007387 */ /* 0x0003e80000100a00 */
[----:B------:R1:W-:Y:S01]  /*bfc0*/  LDGSTS.E [R37+0x1cc00], [R32.64], !P3 ;  /* 0x1cc0000020257fae */ /* 0x0003e2000d921844 */
[----:B------:R-:W-:-:S03]  /*bfd0*/  IADD3 R2, R249, -0x3e, RZ ;  /* 0xffffffc2f9027810 */ /* 0x000fc60007ffe0ff */
[----:B------:R4:W-:Y:S04]  /*bfe0*/  LDGSTS.E [R37+0x1ce00], [R4.64], !P3 ;  /* 0x1ce0000004257fae */ /* 0x0009e8000d921844 */
[----:B-1----:R-:W2:Y:S01]  /*bff0*/  LDL.LU.64 R32, [R1+0x300] ;  /* 0x0003000001207983 */ /* 0x002ea20000300a00 */
[----:B----4-:R-:W-:-:S03]  /*c000*/  IMAD.WIDE R52, R248, 0x4, R246 ;  /* 0x00000004f8347825 */ /* 0x010fc600078e02f6 */
[----:B------:R-:W4:Y:S01]  /*c010*/  LDL.LU.64 R246, [R1+0x2f8] ;  /* 0x0002f80001f67983 */ /* 0x000f220000300a00 */
[----:B------:R-:W-:-:S03]  /*c020*/  ISETP.GE.U32.AND P0, PT, R2, 0x7fffffa3, PT ;  /* 0x7fffffa30200780c */ /* 0x000fc60003f06070 */
[----:B------:R-:W-:Y:S01]  /*c030*/  STL.64 [R1+0xd0], R52 ;  /* 0x0000d03401007387 */ /* 0x000fe20000100a00 */
[----:B------:R-:W-:-:S03]  /*c040*/  IADD3 R2, R249, -0x23, RZ ;  /* 0xffffffddf9027810 */ /* 0x000fc60007ffe0ff */
[----:B------:R-:W4:Y:S04]  /*c050*/  LDL.LU.64 R4, [R1+0x2f0] ;  /* 0x0002f00001047983 */ /* 0x000f280000300a00 */
[----:B------:R-:W4:Y:S01]  /*c060*/  LDL.LU.64 R48, [R1+0x2e8] ;  /* 0x0002e80001307983 */ /* 0x000f220000300a00 */
[----:B------:R-:W-:-:S03]  /*c070*/  LOP3.LUT R12, R12, 0x7f, RZ, 0xc0, !PT ;  /* 0x0000007f0c0c7812 */ /* 0x000fc600078ec0ff */
[----:B------:R1:W-:Y:S01]  /*c080*/  LDGSTS.E [R37+0x1e800], [R52.64], !P0 ;  /* 0x1e80000034257fae */ /* 0x0003e2000c121844 */
[----:B------:R-:W-:Y:S01]  /*c090*/  ISETP.GE.U32.AND P6, PT, R2, 0x7fffffbe, PT ;  /* 0x7fffffbe0200780c */ /* 0x000fe20003fc6070 */
[----:B------:R-:W-:Y:S02]  /*c0a0*/  IMAD.SHL.U32 R12, R12, 0x4, RZ ;  /* 0x000000040c0c7824 */ /* 0x000fe400078e00ff */
[----:B------:R-:W-:-:S04]  /*c0b0*/  IMAD.WIDE R40, R248, 0x4, R40 ;  /* 0x00000004f8287825 */ /* 0x000fc800078e0228 */
[C---:B---3--:R-:W-:Y:S01]  /*c0c0*/  IMAD.WIDE R28, R248.reuse, 0x4, R28 ;  /* 0x00000004f81c7825 */ /* 0x048fe200078e021c */
[----:B------:R3:W-:Y:S03]  /*c0d0*/  STL.64 [R1+0xc8], R40 ;  /* 0x0000c82801007387 */ /* 0x0007e60000100a00 */
[C---:B--2---:R-:W-:Y:S01]  /*c0e0*/  IMAD.WIDE R6, R248.reuse, 0x4, R6 ;  /* 0x00000004f8067825 */ /* 0x044fe200078e0206 */
[----:B------:R2:W-:Y:S04]  /*c0f0*/  STL.64 [R1+0xa0], R28 ;  /* 0x0000a01c01007387 */ /* 0x0005e80000100a00 */
[----:B------:R3:W-:Y:S04]  /*c100*/  LDGSTS.E [R37+0x1ea00], [R40.64], !P0 ;  /* 0x1ea0000028257fae */ /* 0x0007e8000c121844 */
[----:B------:R1:W-:Y:S04]  /*c110*/  STL.64 [R1+0x98], R6 ;  /* 0x0000980601007387 */ /* 0x0003e80000100a00 */
[----:B------:R2:W-:Y:S04]  /*c120*/  LDGSTS.E [R37+0x1ec00], [R28.64], !P0 ;  /* 0x1ec000001c257fae */ /* 0x0005e8000c121844 */
[----:B------:R1:W-:Y:S01]  /*c130*/  LDGSTS.E [R37+0x1ee00], [R6.64], !P0 ;  /* 0x1ee0000006257fae */ /* 0x0003e2000c121844 */
[----:B---3--:R-:W-:-:S03]  /*c140*/  IMAD.WIDE R40, R248, 0x4, R24 ;  /* 0x00000004f8287825 */ /* 0x008fc600078e0218 */
[----:B--2---:R-:W2:Y:S04]  /*c150*/  LDL.LU.64 R28, [R1+0x280] ;  /* 0x00028000011c7983 */ /* 0x004ea80000300a00 */
[----:B------:R-:W3:Y:S01]  /*c160*/  LDL.LU.64 R24, [R1+0x278] ;  /* 0x0002780001187983 */ /* 0x000ee20000300a00 */
[----:B-1----:R-:W-:-:S03]  /*c170*/  IMAD.WIDE R36, R248, 0x4, R20 ;  /* 0x00000004f8247825 */ /* 0x002fc600078e0214 */
[----:B------:R1:W-:Y:S04]  /*c180*/  STL.64 [R1+0x380], R40 ;  /* 0x0003802801007387 */ /* 0x0003e80000100a00 */
[----:B------:R-:W3:Y:S04]  /*c190*/  LDL.LU.64 R20, [R1+0x270] ;  /* 0x0002700001147983 */ /* 0x000ee80000300a00 */
[----:B------:R1:W-:Y:S01]  /*c1a0*/  STL.64 [R1+0x378], R36 ;  /* 0x0003782401007387 */ /* 0x0003e20000100a00 */
[----:B------:R-:W-:-:S03]  /*c1b0*/  LOP3.LUT R12, R12, 0x40, RZ, 0x3c, !PT ;  /* 0x000000400c0c7812 */ /* 0x000fc600078e3cff */
[----:B------:R-:W3:Y:S01]  /*c1c0*/  LDL.LU.64 R52, [R1+0x268] ;  /* 0x0002680001347983 */ /* 0x000ee20000300a00 */
[----:B------:R-:W-:-:S03]  /*c1d0*/  IMAD.WIDE R10, R248, 0x4, R10 ;  /* 0x00000004f80a7825 */ /* 0x000fc600078e020a */
[----:B------:R1:W-:Y:S04]  /*c1e0*/  LDGSTS.E [R12+0x11000], [R40.64], !P6 ;  /* 0x11000000280c7fae */ /* 0x0003e8000f121844 */
[----:B------:R4:W-:Y:S01]  /*c1f0*/  STL.64 [R1+0x370], R10 ;  /* 0x0003700a01007387 */ /* 0x0009e20000100a00 */
[----:B------:R-:W-:-:S03]  /*c200*/  IMAD.WIDE R6, R248, 0x4, R44 ;  /* 0x00000004f8067825 */ /* 0x000fc600078e022c */
[----:B------:R1:W-:Y:S04]  /*c210*/  LDGSTS.E [R12+0x11200], [R36.64], !P6 ;  /* 0x11200000240c7fae */ /* 0x0003e8000f121844 */
[----:B------:R1:W-:Y:S04]  /*c220*/  STL.64 [R1+0x368], R6 ;  /* 0x0003680601007387 */ /* 0x0003e80000100a00 */
[----:B------:R-:W3:Y:S04]  /*c230*/  LDL.LU.64 R44, [R1+0x200] ;  /* 0x00020000012c7983 */ /* 0x000ee80000300a00 */
[----:B------:R4:W-:Y:S04]  /*c240*/  LDGSTS.E [R12+0x11400], [R10.64], !P6 ;  /* 0x114000000a0c7fae */ /* 0x0009e8000f121844 */
[----:B-1----:R-:W3:Y:S04]  /*c250*/  LDL.LU.64 R40, [R1+0x1f8] ;  /* 0x0001f80001287983 */ /* 0x002ee80000300a00 */
[----:B------:R-:W3:Y:S01]  /*c260*/  LDL.LU.64 R36, [R1+0x1f0] ;  /* 0x0001f00001247983 */ /* 0x000ee20000300a00 */
[----:B------:R-:W-:-:S03]  /*c270*/  IADD3 R2, R249, -0x27, RZ ;  /* 0xffffffd9f9027810 */ /* 0x000fc60007ffe0ff */
[----:B------:R1:W-:Y:S01]  /*c280*/  LDGSTS.E [R12+0x11600], [R6.64], !P6 ;  /* 0x11600000060c7fae */ /* 0x0003e2000f121844 */
[----:B----4-:R-:W-:-:S03]  /*c290*/  IMAD.WIDE R10, R248, 0x4, R246 ;  /* 0x00000004f80a7825 */ /* 0x010fc600078e02f6 */
[----:B------:R-:W4:Y:S01]  /*c2a0*/  LDL.LU.64 R246, [R1+0x1e8] ;  /* 0x0001e80001f67983 */ /* 0x000f220000300a00 */
[----:B------:R-:W-:Y:S01]  /*c2b0*/  ISETP.GE.U32.AND P4, PT, R2, 0x7fffffba, PT ;  /* 0x7fffffba0200780c */ /* 0x000fe20003f86070 */
[----:B------:R-:W-:Y:S01]  /*c2c0*/  IMAD.WIDE R32, R248, 0x4, R32 ;  /* 0x00000004f8207825 */ /* 0x000fe200078e0220 */
[----:B------:R-:W-:-:S03]  /*c2d0*/  IADD3 R2, R249, -0x2b, RZ ;  /* 0xffffffd5f9027810 */ /* 0x000fc60007ffe0ff */
[----:B-1----:R-:W-:Y:S01]  /*c2e0*/  IMAD.WIDE R6, R248, 0x4, R4 ;  /* 0x00000004f8067825 */ /* 0x002fe200078e0204 */
[----:B------:R-:W-:Y:S01]  /*c2f0*/  ISETP.GE.U32.AND P5, PT, R2, 0x7fffffb6, PT ;  /* 0x7fffffb60200780c */ /* 0x000fe20003fa6070 */
[----:B------:R-:W-:Y:S02]  /*c300*/  STL.64 [R1+0x300], R32 ;  /* 0x0003002001007387 */ /* 0x000fe40000100a00 */
[----:B------:R-:W-:Y:S02]  /*c310*/  IMAD.WIDE R4, R248, 0x4, R48 ;  /* 0x00000004f8047825 */ /* 0x000fe400078e0230 */
[----:B------:R1:W-:Y:S04]  /*c320*/  STL.64 [R1+0x2f8], R10 ;  /* 0x0002f80a01007387 */ /* 0x0003e80000100a00 */
[----:B------:R1:W-:Y:S04]  /*c330*/  LDGSTS.E [R12+0x13000], [R32.64], !P4 ;  /* 0x13000000200c7fae */ /* 0x0003e8000e121844 */
[----:B------:R-:W-:Y:S04]  /*c340*/  STL.64 [R1+0x2f0], R6 ;  /* 0x0002f00601007387 */ /* 0x000fe80000100a00 */
[----:B------:R1:W-:Y:S04]  /*c350*/  LDGSTS.E [R12+0x13200], [R10.64], !P4 ;  /* 0x132000000a0c7fae */ /* 0x0003e8000e121844 */
[----:B------:R1:W-:Y:S04]  /*c360*/  STL.64 [R1+0x2e8], R4 ;  /* 0x0002e80401007387 */ /* 0x0003e80000100a00 */
[----:B------:R1:W-:Y:S01]  /*c370*/  LDGSTS.E [R12+0x13400], [R6.64], !P4 ;  /* 0x13400000060c7fae */ /* 0x0003e2000e121844 */
[----:B------:R-:W-:-:S03]  /*c380*/  IADD3 R2, R249, -0x2f, RZ ;  /* 0xffffffd1f9027810 */ /* 0x000fc60007ffe0ff */
[----:B------:R1:W-:Y:S01]  /*c390*/  LDGSTS.E [R12+0x13600], [R4.64], !P4 ;  /* 0x13600000040c7fae */ /* 0x0003e2000e121844 */
[----:B------:R-:W-:Y:S01]  /*c3a0*/  ISETP.GE.U32.AND P2, PT, R2, 0x7fffffb2, PT ;  /* 0x7fffffb20200780c */ /* 0x000fe20003f46070 */
[C---:B--2---:R-:W-:Y:S02]  /*c3b0*/  IMAD.WIDE R48, R248.reuse, 0x4, R28 ;  /* 0x00000004f8307825 */ /* 0x044fe400078e021c */
[----:B------:R-:W2:Y:S02]  /*c3c0*/  LDL.LU.64 R28, [R1+0x180] ;  /* 0x00018000011c7983 */ /* 0x000ea40000300a00 */
[C---:B---3--:R-:W-:Y:S02]  /*c3d0*/  IMAD.WIDE R24, R248.reuse, 0x4, R24 ;  /* 0x00000004f8187825 */ /* 0x048fe400078e0218 */
[----:B-1----:R-:W4:Y:S04]  /*c3e0*/  LDL.LU.64 R10, [R1+0x178] ;  /* 0x00017800010a7983 */ /* 0x002f280000300a00 */
[----:B------:R-:W4:Y:S01]  /*c3f0*/  LDL.LU.64 R4, [R1+0x170] ;  /* 0x0001700001047983 */ /* 0x000f220000300a00 */
[----:B------:R-:W-:-:S03]  /*c400*/  IMAD.WIDE R20, R248, 0x4, R20 ;  /* 0x00000004f8147825 */ /* 0x000fc600078e0214 */
[----:B------:R-:W-:Y:S04]  /*c410*/  STL.64 [R1+0x280], R48 ;  /* 0x0002803001007387 */ /* 0x000fe80000100a00 */
[----:B------:R-:W4:Y:S01]  /*c420*/  LDL.LU.64 R32, [R1+0x168] ;  /* 0x0001680001207983 */ /* 0x000f220000300a00 */
[----:B------:R-:W-:-:S03]  /*c430*/  IMAD.WIDE R6, R248, 0x4, R52 ;  /* 0x00000004f8067825 */ /* 0x000fc600078e0234 */
[----:B------:R1:W-:Y:S04]  /*c440*/  STL.64 [R1+0x278], R24 ;  /* 0x0002781801007387 */ /* 0x0003e80000100a00 */
[----:B------:R1:W-:Y:S04]  /*c450*/  LDGSTS.E [R12+0x15000], [R48.64], !P5 ;  /* 0x15000000300c7fae */ /* 0x0003e8000e921844 */
[----:B------:R1:W-:Y:S04]  /*c460*/  STL.64 [R1+0x270], R20 ;  /* 0x0002701401007387 */ /* 0x0003e80000100a00 */
[----:B------:R1:W-:Y:S04]  /*c470*/  LDGSTS.E [R12+0x15200], [R24.64], !P5 ;  /* 0x15200000180c7fae */ /* 0x0003e8000e921844 */
[----:B------:R4:W-:Y:S04]  /*c480*/  STL.64 [R1+0x268], R6 ;  /* 0x0002680601007387 */ /* 0x0009e80000100a00 */
[----:B------:R1:W-:Y:S01]  /*c490*/  LDGSTS.E [R12+0x15400], [R20.64], !P5 ;  /* 0x15400000140c7fae */ /* 0x0003e2000e921844 */
[----:B------:R-:W-:-:S03]  /*c4a0*/  IMAD.WIDE R44, R248, 0x4, R44 ;  /* 0x00000004f82c7825 */ /* 0x000fc600078e022c */
[----:B-1----:R-:W4:Y:S01]  /*c4b0*/  LDL.LU.64 R24, [R1+0x120] ;  /* 0x0001200001187983 */ /* 0x002f220000300a00 */
[----:B------:R-:W-:-:S03]  /*c4c0*/  IMAD.WIDE R40, R248, 0x4, R40 ;  /* 0x00000004f8287825 */ /* 0x000fc600078e0228 */
[----:B------:R4:W-:Y:S04]  /*c4d0*/  LDGSTS.E [R12+0x15600], [R6.64], !P5 ;  /* 0x15600000060c7fae */ /* 0x0009e8000e921844 */
[----:B------:R-:W4:Y:S01]  /*c4e0*/  LDL.LU.64 R20, [R1+0x118] ;  /* 0x0001180001147983 */ /* 0x000f220000300a00 */
[----:B------:R-:W-:-:S03]  /*c4f0*/  IMAD.WIDE R36, R248, 0x4, R36 ;  /* 0x00000004f8247825 */ /* 0x000fc600078e0224 */
[----:B------:R-:W4:Y:S04]  /*c500*/  LDL.LU.64 R52, [R1+0x110] ;  /* 0x0001100001347983 */ /* 0x000f280000300a00 */
[----:B------:R-:W4:Y:S04]  /*c510*/  LDL.LU.64 R48, [R1+0x108] ;  /* 0x0001080001307983 */ /* 0x000f280000300a00 */
[----:B------:R-:W-:Y:S04]  /*c520*/  STL.64 [R1+0x200], R44 ;  /* 0x0002002c01007387 */ /* 0x000fe80000100a00 */
[----:B------:R1:W-:Y:S04]  /*c530*/  STL.64 [R1+0x1f8], R40 ;  /* 0x0001f82801007387 */ /* 0x0003e80000100a00 */
[----:B------:R1:W-:Y:S04]  /*c540*/  STL.64 [R1+0x1f0], R36 ;  /* 0x0001f02401007387 */ /* 0x0003e80000100a00 */
[----:B------:R1:W-:Y:S04]  /*c550*/  LDGSTS.E [R12+0x17000], [R44.64], !P2 ;  /* 0x170000002c0c7fae */ /* 0x0003e8000d121844 */
[----:B------:R1:W-:Y:S04]  /*c560*/  LDGSTS.E [R12+0x17200], [R40.64], !P2 ;  /* 0x17200000280c7fae */ /* 0x0003e8000d121844 */
[----:B------:R1:W-:Y:S01]  /*c570*/  LDGSTS.E [R12+0x17400], [R36.64], !P2 ;  /* 0x17400000240c7fae */ /* 0x0003e2000d121844 */
[----:B----4-:R-:W-:-:S05]  /*c580*/  IMAD.WIDE R6, R248, 0x4, R246 ;  /* 0x00000004f8067825 */ /* 0x010fca00078e02f6 */
[----:B------:R4:W-:Y:S04]  /*c590*/  STL.64 [R1+0x1e8], R6 ;  /* 0x0001e80601007387 */ /* 0x0009e80000100a00 */
[----:B-1----:R-:W3:Y:S04]  /*c5a0*/  LDL.LU.64 R40, [R1+0xc0] ;  /* 0x0000c00001287983 */ /* 0x002ee80000300a00 */
[----:B------:R-:W3:Y:S04]  /*c5b0*/  LDL.LU.64 R36, [R1+0xb8] ;  /* 0x0000b80001247983 */ /* 0x000ee80000300a00 */
[----:B------:R-:W3:Y:S04]  /*c5c0*/  LDL.LU.64 R44, [R1+0xb0] ;  /* 0x0000b000012c7983 */ /* 0x000ee80000300a00 */
[----:B------:R-:W3:Y:S01]  /*c5d0*/  LDL.LU.64 R246, [R1+0xa8] ;  /* 0x0000a80001f67983 */ /* 0x000ee20000300a00 */
[----:B------:R-:W-:-:S03]  /*c5e0*/  IADD3 R2, R249, -0x33, RZ ;  /* 0xffffffcdf9027810 */ /* 0x000fc60007ffe0ff */
[----:B------:R1:W-:Y:S01]  /*c5f0*/  LDGSTS.E [R12+0x17600], [R6.64], !P2 ;  /* 0x17600000060c7fae */ /* 0x0003e2000d121844 */
[----:B------:R-:W-:Y:S02]  /*c600*/  ISETP.GE.U32.AND P3, PT, R2, 0x7fffffae, PT ;  /* 0x7fffffae0200780c */ /* 0x000fe40003f66070 */
[----:B------:R-:W-:-:S04]  /*c610*/  IADD3 R2, R249, -0x37, RZ ;  /* 0xffffffc9f9027810 */ /* 0x000fc80007ffe0ff */
[----:B------:R-:W-:Y:S01]  /*c620*/  ISETP.GE.U32.AND P0, PT, R2, 0x7fffffaa, PT ;  /* 0x7fffffaa0200780c */ /* 0x000fe20003f06070 */
[----:B--2---:R-:W-:-:S04]  /*c630*/  IMAD.WIDE R28, R248, 0x4, R28 ;  /* 0x00000004f81c7825 */ /* 0x004fc800078e021c */
[C---:B----4-:R-:W-:Y:S01]  /*c640*/  IMAD.WIDE R10, R248.reuse, 0x4, R10 ;  /* 0x00000004f80a7825 */ /* 0x050fe200078e020a */
[----:B------:R2:W-:Y:S03]  /*c650*/  STL.64 [R1+0x180], R28 ;  /* 0x0001801c01007387 */ /* 0x0005e60000100a00 */
[C---:B-1----:R-:W-:Y:S01]  /*c660*/  IMAD.WIDE R6, R248.reuse, 0x4, R4 ;  /* 0x00000004f8067825 */ /* 0x042fe200078e0204 */
[----:B------:R-:W-:Y:S04]  /*c670*/  STL.64 [R1+0x178], R10 ;  /* 0x0001780a01007387 */ /* 0x000fe80000100a00 */
[----:B------:R2:W-:Y:S01]  /*c680*/  LDGSTS.E [R12+0x19000], [R28.64], !P3 ;  /* 0x190000001c0c7fae */ /* 0x0005e2000d921844 */
[----:B------:R-:W-:-:S03]  /*c690*/  IMAD.WIDE R4, R248, 0x4, R32 ;  /* 0x00000004f8047825 */ /* 0x000fc600078e0220 */
[----:B------:R-:W-:Y:S04]  /*c6a0*/  STL.64 [R1+0x170], R6 ;  /* 0x0001700601007387 */ /* 0x000fe80000100a00 */
[----:B------:R1:W-:Y:S04]  /*c6b0*/  STL.64 [R1+0x168], R4 ;  /* 0x0001680401007387 */ /* 0x0003e80000100a00 */
[----:B------:R-:W4:Y:S04]  /*c6c0*/  LDL.LU.64 R32, [R1+0x60] ;  /* 0x0000600001207983 */ /* 0x000f280000300a00 */
[----:B------:R1:W-:Y:S04]  /*c6d0*/  LDGSTS.E [R12+0x19200], [R10.64], !P3 ;  /* 0x192000000a0c7fae */ /* 0x0003e8000d921844 */
[----:B--2---:R-:W2:Y:S04]  /*c6e0*/  LDL.LU.64 R28, [R1+0x58] ;  /* 0x00005800011c7983 */ /* 0x004ea80000300a00 */
[----:B------:R1:W-:Y:S04]  /*c6f0*/  LDGSTS.E [R12+0x19400], [R6.64], !P3 ;  /* 0x19400000060c7fae */ /* 0x0003e8000d921844 */
[----:B------:R1:W-:Y:S01]  /*c700*/  LDGSTS.E [R12+0x19600], [R4.64], !P3 ;  /* 0x19600000040c7fae */ /* 0x0003e2000d921844 */
[----:B------:R-:W-:-:S05]  /*c710*/  IMAD.WIDE R24, R248, 0x4, R24 ;  /* 0x00000004f8187825 */ /* 0x000fca00078e0218 */
[----:B------:R1:W-:Y:S01]  /*c720*/  LDGSTS.E [R12+0x1b000], [R24.64], !P0 ;  /* 0x1b000000180c7fae */ /* 0x0003e2000c121844 */
[----:B------:R-:W-:-:S03]  /*c730*/  IMAD.WIDE R20, R248, 0x4, R20 ;  /* 0x00000004f8147825 */ /* 0x000fc600078e0214 */
[----:B-1----:R-:W2:Y:S01]  /*c740*/  LDL.LU.64 R4, [R1+0x50] ;  /* 0x0000500001047983 */ /* 0x002ea20000300a00 */
[----:B------:R-:W-:-:S03]  /*c750*/  IMAD.WIDE R10, R248, 0x4, R52 ;  /* 0x00000004f80a7825 */ /* 0x000fc600078e0234 */
[----:B------:R1:W-:Y:S01]  /*c760*/  STL.64 [R1+0x120], R24 ;  /* 0x0001201801007387 */ /* 0x0003e20000100a00 */
[----:B------:R-:W-:-:S03]  /*c770*/  IMAD.WIDE R6, R248, 0x4, R48 ;  /* 0x00000004f8067825 */ /* 0x000fc600078e0230 */
[----:B------:R-:W2:Y:S04]  /*c780*/  LDL.LU.64 R52, [R1+0x48] ;  /* 0x0000480001347983 */ /* 0x000ea80000300a00 */
[----:B------:R1:W-:Y:S04]  /*c790*/  STL.64 [R1+0x118], R20 ;  /* 0x0001181401007387 */ /* 0x0003e80000100a00 */
[----:B------:R3:W-:Y:S04]  /*c7a0*/  STL.64 [R1+0x110], R10 ;  /* 0x0001100a01007387 */ /* 0x0007e80000100a00 */
[----:B------:R3:W-:Y:S04]  /*c7b0*/  STL.64 [R1+0x108], R6 ;  /* 0x0001080601007387 */ /* 0x0007e80000100a00 */
[----:B-1----:R-:W2:Y:S04]  /*c7c0*/  LDL.LU.64 R24, [R1+0x360] ;  /* 0x0003600001187983 */ /* 0x002ea80000300a00 */
[----:B------:R1:W-:Y:S04]  /*c7d0*/  LDGSTS.E [R12+0x1b200], [R20.64], !P0 ;  /* 0x1b200000140c7fae */ /* 0x0003e8000c121844 */
[----:B------:R3:W-:Y:S04]  /*c7e0*/  LDGSTS.E [R12+0x1b400], [R10.64], !P0 ;  /* 0x1b4000000a0c7fae */ /* 0x0007e8000c121844 */
[----:B------:R3:W-:Y:S04]  /*c7f0*/  LDGSTS.E [R12+0x1b600], [R6.64], !P0 ;  /* 0x1b600000060c7fae */ /* 0x0007e8000c121844 */
[----:B-1----:R-:W2:Y:S01]  /*c800*/  LDL.LU.64 R20, [R1+0x358] ;  /* 0x0003580001147983 */ /* 0x002ea20000300a00 */
[----:B---3--:R-:W-:-:S04]  /*c810*/  IMAD.WIDE R40, R248, 0x4, R40 ;  /* 0x00000004f8287825 */ /* 0x008fc800078e0228 */
[C---:B------:R-:W-:Y:S01]  /*c820*/  IMAD.WIDE R36, R248.reuse, 0x4, R36 ;  /* 0x00000004f8247825 */ /* 0x040fe200078e0224 */
[----:B------:R-:W-:Y:S03]  /*c830*/  STL.64 [R1+0xc0], R40 ;  /* 0x0000c02801007387 */ /* 0x000fe60000100a00 */
[C---:B------:R-:W-:Y:S02]  /*c840*/  IMAD.WIDE R10, R248.reuse, 0x4, R44 ;  /* 0x00000004f80a7825 */ /* 0x040fe400078e022c */
[----:B------:R-:W3:Y:S02]  /*c850*/  LDL.LU.64 R44, [R1+0x350] ;  /* 0x00035000012c7983 */ /* 0x000ee40000300a00 */
[----:B------:R-:W-:Y:S02]  /*c860*/  IMAD.WIDE R6, R248, 0x4, R246 ;  /* 0x00000004f8067825 */ /* 0x000fe400078e02f6 */
[----:B------:R1:W-:Y:S04]  /*c870*/  STL.64 [R1+0x488], R36 ;  /* 0x0004882401007387 */ /* 0x0003e80000100a00 */
[----:B------:R-:W3:Y:S01]  /*c880*/  LDL.LU.64 R246, [R1+0x348] ;  /* 0x0003480001f67983 */ /* 0x000ee20000300a00 */
[----:B------:R-:W-:-:S04]  /*c890*/  IADD3 R2, R249, -0x3b, RZ ;  /* 0xffffffc5f9027810 */ /* 0x000fc80007ffe0ff */
[----:B------:R-:W-:Y:S02]  /*c8a0*/  ISETP.GE.U32.AND P6, PT, R2, 0x7fffffa6, PT ;  /* 0x7fffffa60200780c */ /* 0x000fe40003fc6070 */
[C---:B------:R-:W-:Y:S01]  /*c8b0*/  IADD3 R2, R249.reuse, -0x3f, RZ ;  /* 0xffffffc1f9027810 */ /* 0x040fe20007ffe0ff */
[----:B------:R2:W-:Y:S03]  /*c8c0*/  STL.64 [R1+0x480], R10 ;  /* 0x0004800a01007387 */ /* 0x0005e60000100a00 */
[----:B------:R-:W-:Y:S01]  /*c8d0*/  ISETP.GE.U32.AND P4, PT, R2, 0x7fffffa2, PT ;  /* 0x7fffffa20200780c */ /* 0x000fe20003f86070 */
[----:B------:R1:W-:Y:S06]  /*c8e0*/  STL.64 [R1+0x478], R6 ;  /* 0x0004780601007387 */ /* 0x0003ec0000100a00 */
[----:B------:R1:W-:Y:S04]  /*c8f0*/  LDGSTS.E [R12+0x1d000], [R40.64], !P6 ;  /* 0x1d000000280c7fae */ /* 0x0003e8000f121844 */
[----:B------:R1:W-:Y:S04]  /*c900*/  LDGSTS.E [R12+0x1d200], [R36.64], !P6 ;  /* 0x1d200000240c7fae */ /* 0x0003e8000f121844 */
[----:B------:R2:W-:Y:S01]  /*c910*/  LDGSTS.E [R12+0x1d400], [R10.64], !P6 ;  /* 0x1d4000000a0c7fae */ /* 0x0005e2000f121844 */
[----:B------:R-:W-:-:S03]  /*c920*/  IADD3 R2, R249, -0x24, RZ ;  /* 0xffffffdcf9027810 */ /* 0x000fc60007ffe0ff */
[----:B------:R2:W-:Y:S04]  /*c930*/  LDGSTS.E [R12+0x1d600], [R6.64], !P6 ;  /* 0x1d600000060c7fae */ /* 0x0005e8000f121844 */
[----:B-1----:R-:W3:Y:S01]  /*c940*/  LDL.LU.64 R36, [R1+0x2e0] ;  /* 0x0002e00001247983 */ /* 0x002ee20000300a00 */
[----:B------:R-:W-:Y:S01]  /*c950*/  ISETP.GE.U32.AND P5, PT, R2, 0x7fffffbd, PT ;  /* 0x7fffffbd0200780c */ /* 0x000fe20003fa6070 */
[----:B------:R-:W-:-:S05]  /*c960*/  IMAD.SHL.U32 R13, R13, 0x4, RZ ;  /* 0x000000040d0d7824 */ /* 0x000fca00078e00ff */
[----:B------:R-:W-:Y:S01]  /*c970*/  LOP3.LUT R13, R13, 0x60, RZ, 0x3c, !PT ;  /* 0x000000600d0d7812 */ /* 0x000fe200078e3cff */
[C---:B----4-:R-:W-:Y:S02]  /*c980*/  IMAD.WIDE R48, R248.reuse, 0x4, R32 ;  /* 0x00000004f8307825 */ /* 0x050fe400078e0220 */
[----:B------:R-:W4:Y:S02]  /*c990*/  LDL.LU.64 R32, [R1+0x2d8] ;  /* 0x0002d80001207983 */ /* 0x000f240000300a00 */
[C---:B--2---:R-:W-:Y:S02]  /*c9a0*/  IMAD.WIDE R10, R248.reuse, 0x4, R28 ;  /* 0x00000004f80a7825 */ /* 0x044fe400078e021c */
[----:B------:R1:W-:Y:S04]  /*c9b0*/  STL.64 [R1+0x60], R48 ;  /* 0x0000603001007387 */ /* 0x0003e80000100a00 */
[----:B------:R-:W2:Y:S04]  /*c9c0*/  LDL.LU.64 R28, [R1+0x2d0] ;  /* 0x0002d000011c7983 */ /* 0x000ea80000300a00 */
[----:B------:R1:W-:Y:S04]  /*c9d0*/  STL.64 [R1+0x90], R10 ;  /* 0x0000900a01007387 */ /* 0x0003e80000100a00 */
[----:B------:R-:W2:Y:S04]  /*c9e0*/  LDL.LU.64 R40, [R1+0x2c8] ;  /* 0x0002c80001287983 */ /* 0x000ea80000300a00 */
[----:B------:R1:W-:Y:S01]  /*c9f0*/  LDGSTS.E [R12+0x1f000], [R48.64], !P4 ;  /* 0x1f000000300c7fae */ /* 0x0003e2000e121844 */
[----:B------:R-:W-:-:S03]  /*ca00*/  IMAD.WIDE R6, R248, 0x4, R4 ;  /* 0x00000004f8067825 */ /* 0x000fc600078e0204 */
[----:B------:R1:W-:Y:S01]  /*ca10*/  LDGSTS.E [R12+0x1f200], [R10.64], !P4 ;  /* 0x1f2000000a0c7fae */ /* 0x0003e2000e121844 */
[----:B------:R-:W-:-:S03]  /*ca20*/  IMAD.WIDE R4, R248, 0x4, R52 ;  /* 0x00000004f8047825 */ /* 0x000fc600078e0234 */
[----:B------:R-:W-:Y:S04]  /*ca30*/  STL.64 [R1+0x88], R6 ;  /* 0x0000880601007387 */ /* 0x000fe80000100a00 */
[----:B------:R1:W-:Y:S04]  /*ca40*/  STL.64 [R1+0x80], R4 ;  /* 0x0000800401007387 */ /* 0x0003e80000100a00 */
[----:B------:R1:W-:Y:S04]  /*ca50*/  LDGSTS.E [R12+0x1f400], [R6.64], !P4 ;  /* 0x1f400000060c7fae */ /* 0x0003e8000e121844 */
[----:B------:R1:W-:Y:S01]  /*ca60*/  LDGSTS.E [R12+0x1f600], [R4.64], !P4 ;  /* 0x1f600000040c7fae */ /* 0x0003e2000e121844 */
[----:B------:R-:W-:-:S05]  /*ca70*/  IMAD.WIDE R52, R248, 0x4, R24 ;  /* 0x00000004f8347825 */ /* 0x000fca00078e0218 */
[----:B------:R3:W-:Y:S01]  /*ca80*/  LDGSTS.E [R13+0x11800], [R52.64], !P5 ;  /* 0x11800000340d7fae */ /* 0x0007e2000e921844 */
[----:B-1----:R-:W-:-:S03]  /*ca90*/  IMAD.WIDE R48, R248, 0x4, R20 ;  /* 0x00000004f8307825 */ /* 0x002fc600078e0214 */
[----:B------:R-:W2:Y:S04]  /*caa0*/  LDL.LU.64 R20, [R1+0x260] ;  /* 0x0002600001147983 */ /* 0x000ea80000300a00 */
[----:B------:R-:W2:Y:S04]  /*cab0*/  LDL.LU.64 R10, [R1+0x258] ;  /* 0x00025800010a7983 */ /* 0x000ea80000300a00 */
[----:B------:R-:W-:Y:S04]  /*cac0*/  STL.64 [R1+0x360], R52 ;  /* 0x0003603401007387 */ /* 0x000fe80000100a00 */
[----:B------:R-:W2:Y:S04]  /*cad0*/  LDL.LU.64 R4, [R1+0x250] ;  /* 0x0002500001047983 */ /* 0x000ea80000300a00 */
[----:B------:R-:W-:Y:S04]  /*cae0*/  STL.64 [R1+0x358], R48 ;  /* 0x0003583001007387 */ /* 0x000fe80000100a00 */
[----:B------:R-:W2:Y:S04]  /*caf0*/  LDL.LU.64 R24, [R1+0x248] ;  /* 0x0002480001187983 */ /* 0x000ea80000300a00 */
[----:B------:R1:W-:Y:S01]  /*cb00*/  LDGSTS.E [R13+0x11a00], [R48.64], !P5 ;  /* 0x11a00000300d7fae */ /* 0x0003e2000e921844 */
[----:B---3--:R-:W-:-:S04]  /*cb10*/  IMAD.WIDE R44, R248, 0x4, R44 ;  /* 0x00000004f82c7825 */ /* 0x008fc800078e022c */
[----:B------:R-:W-:Y:S01]  /*cb20*/  IMAD.WIDE R6, R248, 0x4, R246 ;  /* 0x00000004f8067825 */ /* 0x000fe200078e02f6 */
[----:B------:R3:W-:Y:S04]  /*cb30*/  STL.64 [R1+0x350], R44 ;  /* 0x0003502c01007387 */ /* 0x0007e80000100a00 */
[----:B------:R1:W-:Y:S04]  /*cb40*/  STL.64 [R1+0x348], R6 ;  /* 0x0003480601007387 */ /* 0x0003e80000100a00 */
[----:B------:R3:W-:Y:S01]  /*cb50*/  LDGSTS.E [R13+0x11c00], [R44.64], !P5 ;  /* 0x11c000002c0d7fae */ /* 0x0007e2000e921844 */
[----:B------:R-:W-:-:S03]  /*cb60*/  IADD3 R2, R249, -0x28, RZ ;  /* 0xffffffd8f9027810 */ /* 0x000fc60007ffe0ff */
[----:B------:R1:W-:Y:S04]  /*cb70*/  LDGSTS.E [R13+0x11e00], [R6.64], !P5 ;  /* 0x11e00000060d7fae */ /* 0x0003e8000e921844 */
[----:B---3--:R-:W3:Y:S04]  /*cb80*/  LDL.LU.64 R44, [R1+0x1e0] ;  /* 0x0001e000012c7983 */ /* 0x008ee80000300a00 */
[----:B------:R-:W3:Y:S04]  /*cb90*/  LDL.LU.64 R52, [R1+0x1d8] ;  /* 0x0001d80001347983 */ /* 0x000ee80000300a00 */
[----:B-1----:R-:W3:Y:S04]  /*cba0*/  LDL.LU.64 R48, [R1+0x1d0] ;  /* 0x0001d00001307983 */ /* 0x002ee80000300a00 */
[----:B------:R-:W3:Y:S01]  /*cbb0*/  LDL.LU.64 R246, [R1+0x1c8] ;  /* 0x0001c80001f67983 */ /* 0x000ee20000300a00 */
[----:B------:R-:W-:Y:S01]  /*cbc0*/  ISETP.GE.U32.AND P2, PT, R2, 0x7fffffb9, PT ;  /* 0x7fffffb90200780c */ /* 0x000fe20003f46070 */
[----:B------:R-:W-:Y:S01]  /*cbd0*/  IMAD.WIDE R36, R248, 0x4, R36 ;  /* 0x00000004f8247825 */ /* 0x000fe200078e0224 */
[----:B------:R-:W-:-:S04]  /*cbe0*/  IADD3 R2, R249, -0x2c, RZ ;  /* 0xffffffd4f9027810 */ /* 0x000fc80007ffe0ff */
[----:B------:R1:W-:Y:S01]  /*cbf0*/  STL.64 [R1+0x2e0], R36 ;  /* 0x0002e02401007387 */ /* 0x0003e20000100a00 */
[----:B------:R-:W-:-:S06]  /*cc00*/  ISETP.GE.U32.AND P3, PT, R2, 0x7fffffb5, PT ;  /* 0x7fffffb50200780c */ /* 0x000fcc0003f66070 */
[----:B------:R1:W-:Y:S01]  /*cc10*/  LDGSTS.E [R13+0x13800], [R36.64], !P2 ;  /* 0x13800000240d7fae */ /* 0x0003e2000d121844 */
[----:B----4-:R-:W-:-:S05]  /*cc20*/  IMAD.WIDE R32, R248, 0x4, R32 ;  /* 0x00000004f8207825 */ /* 0x010fca00078e0220 */
[----:B------:R-:W-:Y:S04]  /*cc30*/  STL.64 [R1+0xb8], R32 ;  /* 0x0000b82001007387 */ /* 0x000fe80000100a00 */
[----:B------:R4:W-:Y:S01]  /*cc40*/  LDGSTS.E [R13+0x13a00], [R32.64], !P2 ;  /* 0x13a00000200d7fae */ /* 0x0009e2000d121844 */
[----:B--2---:R-:W-:-:S04]  /*cc50*/  IMAD.WIDE R28, R248, 0x4, R28 ;  /* 0x00000004f81c7825 */ /* 0x004fc800078e021c */
[C---:B------:R-:W-:Y:S01]  /*cc60*/  IMAD.WIDE R6, R248.reuse, 0x4, R40 ;  /* 0x00000004f8067825 */ /* 0x040fe200078e0228 */
[----:B------:R2:W-:Y:S04]  /*cc70*/  STL.64 [R1+0xb0], R28 ;  /* 0x0000b01c01007387 */ /* 0x0005e80000100a00 */
[----:B------:R1:W-:Y:S04]  /*cc80*/  STL.64 [R1+0xa8], R6 ;  /* 0x0000a80601007387 */ /* 0x0003e80000100a00 */
[----:B------:R-:W3:Y:S04]  /*cc90*/  LDL.LU.64 R40, [R1+0x3a8] ;  /* 0x0003a80001287983 */ /* 0x000ee80000300a00 */
[----:B------:R2:W-:Y:S04]  /*cca0*/  LDGSTS.E [R13+0x13c00], [R28.64], !P2 ;  /* 0x13c000001c0d7fae */ /* 0x0005e8000d121844 */
[----:B-1----:R-:W3:Y:S04]  /*ccb0*/  LDL.LU.64 R36, [R1+0x3b0] ;  /* 0x0003b00001247983 */ /* 0x002ee80000300a00 */
[----:B------:R1:W-:Y:S04]  /*ccc0*/  LDGSTS.E [R13+0x13e00], [R6.64], !P2 ;  /* 0x13e00000060d7fae */ /* 0x0003e8000d121844 */
[----:B--2---:R-:W2:Y:S04]  /*ccd0*/  LDL.LU.64 R28, [R1+0x420] ;  /* 0x00042000011c7983 */ /* 0x004ea80000300a00 */
[----:B----4-:R-:W2:Y:S01]  /*cce0*/  LDL.LU.64 R32, [R1+0x418] ;  /* 0x0004180001207983 */ /* 0x010ea20000300a00 */
[----:B------:R-:W-:-:S04]  /*ccf0*/  IMAD.WIDE R20, R248, 0x4, R20 ;  /* 0x00000004f8147825 */ /* 0x000fc800078e0214 */
[C---:B------:R-:W-:Y:S01]  /*cd00*/  IMAD.WIDE R10, R248.reuse, 0x4, R10 ;  /* 0x00000004f80a7825 */ /* 0x040fe200078e020a */
[----:B------:R1:W-:Y:S03]  /*cd10*/  STL.64 [R1+0x260], R20 ;  /* 0x0002601401007387 */ /* 0x0003e60000100a00 */
[C---:B-1----:R-:W-:Y:S01]  /*cd20*/  IMAD.WIDE R6, R248.reuse, 0x4, R4 ;  /* 0x00000004f8067825 */ /* 0x042fe200078e0204 */
[----:B------:R-:W-:Y:S04]  /*cd30*/  STL.64 [R1+0x78], R10 ;  /* 0x0000780a01007387 */ /* 0x000fe80000100a00 */
[----:B------:R1:W-:Y:S01]  /*cd40*/  LDGSTS.E [R13+0x15800], [R20.64], !P3 ;  /* 0x15800000140d7fae */ /* 0x0003e2000d921844 */
[----:B------:R-:W-:-:S03]  /*cd50*/  IMAD.WIDE R4, R248, 0x4, R24 ;  /* 0x00000004f8047825 */ /* 0x000fc600078e0218 */
[----:B------:R3:W-:Y:S04]  /*cd60*/  STL.64 [R1+0x70], R6 ;  /* 0x0000700601007387 */ /* 0x0007e80000100a00 */
[----:B------:R3:W-:Y:S04]  /*cd70*/  STL.64 [R1+0x68], R4 ;  /* 0x0000680401007387 */ /* 0x0007e80000100a00 */
[----:B-1----:R-:W2:Y:S04]  /*cd80*/  LDL.LU.64 R20, [R1+0x410] ;  /* 0x0004100001147983 */ /* 0x002ea80000300a00 */
[----:B------:R1:W-:Y:S04]  /*cd90*/  LDGSTS.E [R13+0x15a00], [R10.64], !P3 ;  /* 0x15a000000a0d7fae */ /* 0x0003e8000d921844 */
[----:B------:R1:W-:Y:S04]  /*cda0*/  LDGSTS.E [R13+0x15c00], [R6.64], !P3 ;  /* 0x15c00000060d7fae */ /* 0x0003e8000d921844 */
[----:B------:R-:W2:Y:S04]  /*cdb0*/  LDL.LU.64 R24, [R1+0x408] ;  /* 0x0004080001187983 */ /* 0x000ea80000300a00 */
[----:B------:R1:W-:Y:S01]  /*cdc0*/  LDGSTS.E [R13+0x15e00], [R4.64], !P3 ;  /* 0x15e00000040d7fae */ /* 0x0003e2000d921844 */
[----:B---3--:R-:W-:-:S04]  /*cdd0*/  IMAD.WIDE R44, R248, 0x4, R44 ;  /* 0x00000004f82c7825 */ /* 0x008fc800078e022c */
[C---:B-1----:R-:W-:Y:S01]  /*cde0*/  IMAD.WIDE R6, R248.reuse, 0x4, R52 ;  /* 0x00000004f8067825 */ /* 0x042fe200078e0234 */
[----:B------:R1:W-:Y:S03]  /*cdf0*/  STL.64 [R1+0x58], R44 ;  /* 0x0000582c01007387 */ /* 0x0003e60000100a00 */
[C---:B------:R-:W-:Y:S01]  /*ce00*/  IMAD.WIDE R4, R248.reuse, 0x4, R48 ;  /* 0x00000004f8047825 */ /* 0x040fe200078e0230 */
[----:B------:R3:W-:Y:S04]  /*ce10*/  STL.64 [R1+0x50], R6 ;  /* 0x0000500601007387 */ /* 0x0007e80000100a00 */
[----:B------:R1:W-:Y:S04]  /*ce20*/  STL.64 [R1+0x48], R4 ;  /* 0x0000480401007387 */ /* 0x0003e80000100a00 */
[----:B------:R-:W4:Y:S04]  /*ce30*/  LDL.LU.64 R242, [R1+0x400] ;  /* 0x0004000001f27983 */ /* 0x000f280000300a00 */
[----:B------:R-:W4:Y:S01]  /*ce40*/  LDL.LU.64 R52, [R1+0x3f8] ;  /* 0x0003f80001347983 */ /* 0x000f220000300a00 */
[----:B------:R-:W-:-:S03]  /*ce50*/  IMAD.WIDE R10, R248, 0x4, R246 ;  /* 0x00000004f80a7825 */ /* 0x000fc600078e02f6 */
[----:B------:R-:W4:Y:S01]  /*ce60*/  LDL.LU.64 R246, [R1+0x3f0] ;  /* 0x0003f00001f67983 */ /* 0x000f220000300a00 */
[----:B------:R-:W-:-:S04]  /*ce70*/  IADD3 R2, R249, -0x30, RZ ;  /* 0xffffffd0f9027810 */ /* 0x000fc80007ffe0ff */
[----:B------:R-:W-:Y:S02]  /*ce80*/  ISETP.GE.U32.AND P0, PT, R2, 0x7fffffb1, PT ;  /* 0x7fffffb10200780c */ /* 0x000fe40003f06070 */
[----:B------:R-:W-:-:S04]  /*ce90*/  IADD3 R2, R249, -0x34, RZ ;  /* 0xffffffccf9027810 */ /* 0x000fc80007ffe0ff */
[----:B------:R-:W-:Y:S01]  /*cea0*/  ISETP.GE.U32.AND P6, PT, R2, 0x7fffffad, PT ;  /* 0x7fffffad0200780c */ /* 0x000fe20003fc6070 */
[----:B------:R1:W-:Y:S04]  /*ceb0*/  STL.64 [R1+0x3600], R10 ;  /* 0x0036000a01007387 */ /* 0x0003e80000100a00 */
[----:B------:R-:W4:Y:S04]  /*cec0*/  LDL.LU.64 R48, [R1+0x3e8] ;  /* 0x0003e80001307983 */ /* 0x000f280000300a00 */
[----:B------:R1:W-:Y:S04]  /*ced0*/  LDGSTS.E [R13+0x17800], [R44.64], !P0 ;  /* 0x178000002c0d7fae */ /* 0x0003e8000c121844 */
[----:B------:R3:W-:Y:S04]  /*cee0*/  LDGSTS.E [R13+0x17a00], [R6.64], !P0 ;  /* 0x17a00000060d7fae */ /* 0x0007e8000c121844 */
[----:B------:R3:W-:Y:S04]  /*cef0*/  LDGSTS.E [R13+0x17c00], [R4.64], !P0 ;  /* 0x17c00000040d7fae */ /* 0x0007e8000c121844 */
[----:B------:R2:W-:Y:S04]  /*cf00*/  LDGSTS.E [R13+0x17e00], [R10.64], !P0 ;  /* 0x17e000000a0d7fae */ /* 0x0005e8000c121844 */
[----:B-1----:R-:W4:Y:S01]  /*cf10*/  LDL.LU.64 R44, [R1+0x3e0] ;  /* 0x0003e000012c7983 */ /* 0x002f220000300a00 */
[----:B------:R-:W-:-:S04]  /*cf20*/  IADD3 R2, R249, -0x38, RZ ;  /* 0xffffffc8f9027810 */ /* 0x000fc80007ffe0ff */
[----:B------:R-:W-:Y:S01]  /*cf30*/  ISETP.GE.U32.AND P4, PT, R2, 0x7fffffa9, PT ;  /* 0x7fffffa90200780c */ /* 0x000fe20003f86070 */
[----:B---3--:R-:W-:-:S05]  /*cf40*/  IMAD.WIDE R6, R248, 0x4, R40 ;  /* 0x00000004f8067825 */ /* 0x008fca00078e0228 */
[----:B------:R4:W-:Y:S01]  /*cf50*/  LDGSTS.E [R13+0x19800], [R6.64], !P6 ;  /* 0x19800000060d7fae */ /* 0x0009e2000f121844 */
[----:B------:R-:W-:-:S05]  /*cf60*/  IMAD.WIDE R4, R248, 0x4, R36 ;  /* 0x00000004f8047825 */ /* 0x000fca00078e0224 */
[----:B------:R1:W-:Y:S01]  /*cf70*/  LDGSTS.E [R13+0x19a00], [R4.64], !P6 ;  /* 0x19a00000040d7fae */ /* 0x0003e2000f121844 */
[----:B--2---:R-:W-:-:S04]  /*cf80*/  IMAD.WIDE R28, R248, 0x4, R28 ;  /* 0x00000004f81c7825 */ /* 0x004fc800078e021c */
[C---:B------:R-:W-:Y:S01]  /*cf90*/  IMAD.WIDE R10, R248.reuse, 0x4, R32 ;  /* 0x00000004f80a7825 */ /* 0x040fe200078e0220 */
[----:B------:R2:W-:Y:S04]  /*cfa0*/  STL.64 [R1+0x1c8], R28 ;  /* 0x0001c81c01007387 */ /* 0x0005e80000100a00 */
[----:B------:R3:W-:Y:S04]  /*cfb0*/  STL.64 [R1+0x1d0], R10 ;  /* 0x0001d00a01007387 */ /* 0x0007e80000100a00 */
[----:B------:R4:W-:Y:S04]  /*cfc0*/  STL.64 [R1+0x3608], R6 ;  /* 0x0036080601007387 */ /* 0x0009e80000100a00 */
[----:B------:R1:W-:Y:S04]  /*cfd0*/  STL.64 [R1+0x3610], R4 ;  /* 0x0036100401007387 */ /* 0x0003e80000100a00 */
[----:B------:R2:W-:Y:S04]  /*cfe0*/  LDGSTS.E [R13+0x19c00], [R28.64], !P6 ;  /* 0x19c000001c0d7fae */ /* 0x0005e8000f121844 */
[----:B------:R-:W4:Y:S04]  /*cff0*/  LDL.LU.64 R40, [R1+0x3d8] ;  /* 0x0003d80001287983 */ /* 0x000f280000300a00 */
[----:B------:R3:W-:Y:S04]  /*d000*/  LDGSTS.E [R13+0x19e00], [R10.64], !P6 ;  /* 0x19e000000a0d7fae */ /* 0x0007e8000f121844 */
[----:B------:R-:W4:Y:S04]  /*d010*/  LDL.LU.64 R36, [R1+0x3d0] ;  /* 0x0003d00001247983 */ /* 0x000f280000300a00 */
[----:B------:R-:W4:Y:S01]  /*d020*/  LDL.LU.64 R32, [R1+0x3c8] ;  /* 0x0003c80001207983 */ /* 0x000f220000300a00 */
[----:B------:R-:W-:-:S05]  /*d030*/  IMAD.WIDE R20, R248, 0x4, R20 ;  /* 0x00000004f8147825 */ /* 0x000fca00078e0214 */
[----:B------:R1:W-:Y:S04]  /*d040*/  STL.64 [R1+0x1d8], R20 ;  /* 0x0001d81401007387 */ /* 0x0003e80000100a00 */
[----:B--2---:R-:W2:Y:S01]  /*d050*/  LDL.LU.64 R28, [R1+0x3c0] ;  /* 0x0003c000011c7983 */ /* 0x004ea20000300a00 */
[----:B---3--:R-:W-:-:S03]  /*d060*/  IMAD.WIDE R10, R248, 0x4, R24 ;  /* 0x00000004f80a7825 */ /* 0x008fc600078e0218 */
[----:B------:R3:W-:Y:S04]  /*d070*/  LDGSTS.E [R13+0x1b800], [R20.64], !P4 ;  /* 0x1b800000140d7fae */ /* 0x0007e8000e121844 */
[----:B------:R-:W-:Y:S04]  /*d080*/  STL.64 [R1+0x1e0], R10 ;  /* 0x0001e00a01007387 */ /* 0x000fe80000100a00 */
[----:B------:R-:W2:Y:S04]  /*d090*/  LDL.LU.64 R24, [R1+0x3b8] ;  /* 0x0003b80001187983 */ /* 0x000ea80000300a00 */
[----:B------:R1:W-:Y:S01]  /*d0a0*/  LDGSTS.E [R13+0x1ba00], [R10.64], !P4 ;  /* 0x1ba000000a0d7fae */ /* 0x0003e2000e121844 */
[----:B----4-:R-:W-:-:S04]  /*d0b0*/  IMAD.WIDE R6, R248, 0x4, R242 ;  /* 0x00000004f8067825 */ /* 0x010fc800078e02f2 */
[C---:B-1----:R-:W-:Y:S01]  /*d0c0*/  IMAD.WIDE R4, R248.reuse, 0x4, R52 ;  /* 0x00000004f8047825 */ /* 0x042fe200078e0234 */
[----:B------:R-:W-:Y:S04]  /*d0d0*/  STL.64 [R1+0x248], R6 ;  /* 0x0002480601007387 */ /* 0x000fe80000100a00 */
[----:B------:R1:W-:Y:S04]  /*d0e0*/  STL.64 [R1+0x250], R4 ;  /* 0x0002500401007387 */ /* 0x0003e80000100a00 */
[----:B---3--:R-:W3:Y:S01]  /*d0f0*/  LDL.LU.64 R20, [R1+0x40] ;  /* 0x0000400001147983 */ /* 0x008ee20000300a00 */
[----:B------:R-:W-:-:S03]  /*d100*/  IMAD.WIDE R52, R248, 0x4, R246 ;  /* 0x00000004f8347825 */ /* 0x000fc600078e02f6 */
[----:B------:R4:W-:Y:S04]  /*d110*/  LDGSTS.E [R13+0x1bc00], [R6.64], !P4 ;  /* 0x1bc00000060d7fae */ /* 0x0009e8000e121844 */
[----:B------:R4:W-:Y:S04]  /*d120*/  LDGSTS.E [R13+0x1be00], [R4.64], !P4 ;  /* 0x1be00000040d7fae */ /* 0x0009e8000e121844 */
[----:B----4-:R-:W4:Y:S04]  /*d130*/  LDL.LU.64 R12, [R1+0x30] ;  /* 0x00003000010c7983 */ /* 0x010f280000300a00 */
[----:B------:R-:W4:Y:S01]  /*d140*/  LDL.LU.64 R246, [R1+0x20] ;  /* 0x0000200001f67983 */ /* 0x000f220000300a00 */
[----:B------:R-:W-:Y:S01]  /*d150*/  IADD3 R2, R249, -0x3c, RZ ;  /* 0xffffffc4f9027810 */ /* 0x000fe20007ffe0ff */
[----:B------:R-:W-:-:S02]  /*d160*/  IMAD.WIDE R48, R248, 0x4, R48 ;  /* 0x00000004f8307825 */ /* 0x000fc400078e0230 */
[----:B-1----:R-:W4:Y:S01]  /*d170*/  LDL.LU.64 R4, [R1+0x18] ;  /* 0x0000180001047983 */ /* 0x002f220000300a00 */
[----:B------:R-:W-:Y:S02]  /*d180*/  ISETP.GE.U32.AND P5, PT, R2, 0x7fffffa5, PT ;  /* 0x7fffffa50200780c */ /* 0x000fe40003fa6070 */
[----:B------:R-:W-:-:S04]  /*d190*/  IADD3 R2, R249, -0x41, RZ ;  /* 0xffffffbff9027810 */ /* 0x000fc80007ffe0ff */
[----:B------:R-:W-:Y:S02]  /*d1a0*/  ISETP.GE.U32.AND P2, PT, R2, 0x7fffffa0, PT ;  /* 0x7fffffa00200780c */ /* 0x000fe40003f46070 */
[----:B------:R-:W-:-:S04]  /*d1b0*/  IADD3 R2, R249, -0x42, RZ ;  /* 0xffffffbef9027810 */ /* 0x000fc80007ffe0ff */
[----:B------:R-:W-:Y:S02]  /*d1c0*/  ISETP.GE.U32.AND P3, PT, R2, 0x7fffff9f, PT ;  /* 0x7fffff9f0200780c */ /* 0x000fe40003f66070 */
[----:B------:R-:W-:-:S04]  /*d1d0*/  IADD3 R2, R249, -0x43, RZ ;  /* 0xffffffbdf9027810 */ /* 0x000fc80007ffe0ff */
[----:B------:R-:W-:Y:S02]  /*d1e0*/  ISETP.GE.U32.AND P0, PT, R2, 0x7fffff9e, PT ;  /* 0x7fffff9e0200780c */ /* 0x000fe40003f06070 */
[----:B------:R-:W-:-:S04]  /*d1f0*/  IADD3 R2, R249, -0x44, RZ ;  /* 0xffffffbcf9027810 */ /* 0x000fc80007ffe0ff */
[----:B------:R-:W-:Y:S02]  /*d200*/  ISETP.GE.U32.AND P6, PT, R2, 0x7fffff9d, PT ;  /* 0x7fffff9d0200780c */ /* 0x000fe40003fc6070 */
[----:B------:R-:W-:Y:S01]  /*d210*/  IADD3 R2, R249, -0x40, RZ ;  /* 0xffffffc0f9027810 */ /* 0x000fe20007ffe0ff */
[----:B------:R1:W-:Y:S01]  /*d220*/  STL.64 [R1+0x2c8], R52 ;  /* 0x0002c83401007387 */ /* 0x0003e20000100a00 */
[----:B------:R-:W-:Y:S02]  /*d230*/  IMAD.WIDE R44, R248, 0x4, R44 ;  /* 0x00000004f82c7825 */ /* 0x000fe400078e022c */
[----:B------:R-:W-:Y:S01]  /*d240*/  ISETP.GE.U32.AND P4, PT, R2, 0x7fffffa1, PT ;  /* 0x7fffffa10200780c */ /* 0x000fe20003f86070 */
[----:B------:R-:W4:Y:S01]  /*d250*/  LDL.LU.64 R6, [R1+0x10] ;  /* 0x0000100001067983 */ /* 0x000f220000300a00 */
[----:B------:R-:W-:-:S03]  /*d260*/  LOP3.LUT R2, R3, 0x60, RZ, 0x3c, !PT ;  /* 0x0000006003027812 */ /* 0x000fc600078e3cff */
[----:B------:R-:W4:Y:S04]  /*d270*/  LDL.LU.64 R10, [R1+0x8] ;  /* 0x00000800010a7983 */ /* 0x000f280000300a00 */
[----:B------:R1:W-:Y:S01]  /*d280*/  STL.64 [R1+0x3e8], R48 ;  /* 0x0003e83001007387 */ /* 0x0003e20000100a00 */
[----:B------:R-:W-:-:S03]  /*d290*/  IADD3 R3, R249, -0x45, RZ ;  /* 0xffffffbbf9037810 */ /* 0x000fc60007ffe0ff */
[----:B------:R-:W4:Y:S04]  /*d2a0*/  LDL.LU.64 R242, [R1] ;  /* 0x0000000001f27983 */ /* 0x000f280000300a00 */
[----:B------:R1:W-:Y:S04]  /*d2b0*/  STL.64 [R1+0x3e0], R44 ;  /* 0x0003e02c01007387 */ /* 0x0003e80000100a00 */
[----:B------:R1:W-:Y:S04]  /*d2c0*/  LDGSTS.E [R2+0x1d800], [R52.64], !P5 ;  /* 0x1d80000034027fae */ /* 0x0003e8000e921844 */
[----:B------:R1:W-:Y:S01]  /*d2d0*/  LDGSTS.E [R2+0x1da00], [R48.64], !P5 ;  /* 0x1da0000030027fae */ /* 0x0003e2000e921844 */
[----:B------:R-:W-:-:S03]  /*d2e0*/  IMAD.WIDE R40, R248, 0x4, R40 ;  /* 0x00000004f8287825 */ /* 0x000fc600078e0228 */
[----:B------:R1:W-:Y:S04]  /*d2f0*/  LDGSTS.E [R2+0x1dc00], [R44.64], !P5 ;  /* 0x1dc000002c027fae */ /* 0x0003e8000e921844 */
[----:B-1----:R-:W4:Y:S01]  /*d300*/  LDL.LU.64 R52, [R1+0x36a0] ;  /* 0x0036a00001347983 */ /* 0x002f220000300a00 */
[----:B------:R-:W-:-:S03]  /*d310*/  IMAD.WIDE R36, R248, 0x4, R36 ;  /* 0x00000004f8247825 */ /* 0x000fc600078e0224 */
[----:B------:R-:W4:Y:S01]  /*d320*/  LDL.LU.64 R48, [R1+0x3698] ;  /* 0x0036980001307983 */ /* 0x000f220000300a00 */
[----:B------:R-:W-:-:S03]  /*d330*/  IMAD.WIDE R32, R248, 0x4, R32 ;  /* 0x00000004f8207825 */ /* 0x000fc600078e0220 */
[----:B------:R1:W-:Y:S04]  /*d340*/  STL.64 [R1+0x3d8], R40 ;  /* 0x0003d82801007387 */ /* 0x0003e80000100a00 */
[----:B------:R-:W4:Y:S04]  /*d350*/  LDL.LU.64 R44, [R1+0x3690] ;  /* 0x00369000012c7983 */ /* 0x000f280000300a00 */
[----:B------:R1:W-:Y:S01]  /*d360*/  LDGSTS.E [R2+0x1de00], [R40.64], !P5 ;  /* 0x1de0000028027fae */ /* 0x0003e2000e921844 */
[----:B------:R-:W-:Y:S01]  /*d370*/  ISETP.GE.U32.AND P5, PT, R3, 0x7fffff9c, PT ;  /* 0x7fffff9c0300780c */ /* 0x000fe20003fa6070 */
[----:B------:R-:W-:-:S02]  /*d380*/  IMAD.MOV.U32 R3, RZ, RZ, c[0x0][0x18c] ;  /* 0x00006300ff037624 */ /* 0x000fc400078e00ff */
[----:B------:R2:W-:Y:S02]  /*d390*/  LDGSTS.E [R2+0x1f800], [R36.64], !P4 ;  /* 0x1f80000024027fae */ /* 0x0005e4000e121844 */
[----:B------:R-:W-:Y:S02]  /*d3a0*/  IMAD.SHL.U32 R3, R3, 0x20, RZ ;  /* 0x0000002003037824 */ /* 0x000fe400078e00ff */
[----:B------:R2:W-:Y:S04]  /*d3b0*/  LDGSTS.E [R2+0x1fa00], [R32.64], !P4 ;  /* 0x1fa0000020027fae */ /* 0x0005e8000e121844 */
[----:B-1----:R-:W4:Y:S01]  /*d3c0*/  LDL.LU.64 R40, [R1+0x3688] ;  /* 0x0036880001287983 */ /* 0x002f220000300a00 */
[----:B--2---:R-:W-:-:S03]  /*d3d0*/  IMAD.WIDE R28, R248, 0x4, R28 ;  /* 0x00000004f81c7825 */ /* 0x004fc600078e021c */
[----:B------:R1:W-:Y:S04]  /*d3e0*/  STL.64 [R1+0x258], R36 ;  /* 0x0002582401007387 */ /* 0x0003e80000100a00 */
[----:B------:R2:W-:Y:S04]  /*d3f0*/  STL.64 [R1+0x490], R32 ;  /* 0x0004902001007387 */ /* 0x0005e80000100a00 */
[----:B------:R2:W-:Y:S01]  /*d400*/  LDGSTS.E [R2+0x1fc00], [R28.64], !P4 ;  /* 0x1fc000001c027fae */ /* 0x0005e2000e121844 */
[----:B------:R-:W-:-:S03]  /*d410*/  IMAD.WIDE R24, R248, 0x4, R24 ;  /* 0x00000004f8187825 */ /* 0x000fc600078e0218 */
[----:B-1----:R-:W4:Y:S04]  /*d420*/  LDL.LU.64 R36, [R1+0x3680] ;  /* 0x0036800001247983 */ /* 0x002f280000300a00 */
[----:B------:R1:W-:Y:S04]  /*d430*/  STL.64 [R1+0x420], R28 ;  /* 0x0004201c01007387 */ /* 0x0003e80000100a00 */
[----:B--2---:R-:W2:Y:S04]  /*d440*/  LDL.LU.64 R32, [R1+0x3678] ;  /* 0x0036780001207983 */ /* 0x004ea80000300a00 */
[----:B------:R1:W-:Y:S04]  /*d450*/  STL.64 [R1+0x418], R24 ;  /* 0x0004181801007387 */ /* 0x0003e80000100a00 */
[----:B-1----:R-:W2:Y:S04]  /*d460*/  LDL.LU.64 R28, [R1+0x3670] ;  /* 0x00367000011c7983 */ /* 0x002ea80000300a00 */
[----:B------:R1:W-:Y:S01]  /*d470*/  LDGSTS.E [R2+0x1fe00], [R24.64], !P4 ;  /* 0x1fe0000018027fae */ /* 0x0003e2000e121844 */
[----:B------:R-:W-:-:S02]  /*d480*/  ISETP.NE.U32.AND P4, PT, R0, RZ, PT ;  /* 0x000000ff0000720c */ /* 0x000fc40003f85070 */
[----:B------:R-:W-:Y:S01]  /*d490*/  IADD3 R0, R249, -0x46, RZ ;  /* 0xffffffbaf9007810 */ /* 0x000fe20007ffe0ff */
[----:B------:R-:W-:Y:S01]  /*d4a0*/  IMAD.WIDE R16, R3, 0x4, R16 ;  /* 0x0000000403107825 */ /* 0x000fe200078e0210 */
[----:B------:R-:W0:Y:S04]  /*d4b0*/  LDGDEPBAR ;  /* 0x00000000000079af */ /* 0x000e280000000000 */
[----:B-1----:R-:W2:Y:S01]  /*d4c0*/  LDL.LU.64 R24, [R1+0x3668] ;  /* 0x0036680001187983 */ /* 0x002ea20000300a00 */
[----:B------:R-:W-:-:S03]  /*d4d0*/  IADD3 R2, R249, -0x40, RZ ;  /* 0xffffffc0f9027810 */ /* 0x000fc60007ffe0ff */
[----:B------:R1:W-:Y:S04]  /*d4e0*/  STL.64 [R1+0x3618], R248 ;  /* 0x003618f801007387 */ /* 0x0003e80000100a00 */
[----:B-1----:R-:W2:Y:S01]  /*d4f0*/  LDL.LU.64 R248, [R1+0x28] ;  /* 0x0000280001f87983 */ /* 0x002ea20000300a00 */
[----:B---3--:R-:W-:-:S05]  /*d500*/  IMAD.WIDE R20, R3, 0x4, R20 ;  /* 0x0000000403147825 */ /* 0x008fca00078e0214 */
[----:B------:R1:W-:Y:S04]  /*d510*/  STL.64 [R1+0x3b8], R20 ;  /* 0x0003b81401007387 */ /* 0x0003e80000100a00 */
[----:B-1----:R-:W3:Y:S01]  /*d520*/  LDL.LU.64 R20, [R1+0x3660] ;  /* 0x0036600001147983 */ /* 0x002ee20000300a00 */
[----:B----4-:R-:W-:-:S03]  /*d530*/  IMAD.WIDE R12, R3, 0x4, R12 ;  /* 0x00000004030c7825 */ /* 0x010fc600078e020c */
[----:B------:R1:W-:Y:S01]  /*d540*/  STL.64 [R1+0x588], R16 ;  /* 0x0005881001007387 */ /* 0x0003e20000100a00 */
[----:B------:R-:W-:-:S03]  /*d550*/  IMAD.WIDE R246, R3, 0x4, R246 ;  /* 0x0000000403f67825 */ /* 0x000fc600078e02f6 */
[----:B-1----:R-:W4:Y:S04]  /*d560*/  LDL.LU.64 R16, [R1+0x3658] ;  /* 0x0036580001107983 */ /* 0x002f280000300a00 */
[----:B------:R1:W-:Y:S04]  /*d570*/  STL.64 [R1+0x3a8], R12 ;  /* 0x0003a80c01007387 */ /* 0x0003e80000100a00 */
[----:B-1----:R-:W3:Y:S04]  /*d580*/  LDL.LU.64 R12, [R1+0x3650] ;  /* 0x00365000010c7983 */ /* 0x002ee80000300a00 */
[----:B------:R1:W-:Y:S04]  /*d590*/  STL.64 [R1+0x3f0], R246 ;  /* 0x0003f0f601007387 */ /* 0x0003e80000100a00 */
[----:B-1----:R-:W3:Y:S01]  /*d5a0*/  LDL.LU.64 R246, [R1+0x3648] ;  /* 0x0036480001f67983 */ /* 0x002ee20000300a00 */
[----:B------:R-:W-:-:S04]  /*d5b0*/  IMAD.WIDE R6, R3, 0x4, R6 ;  /* 0x0000000403067825 */ /* 0x000fc800078e0206 */
[----:B------:R-:W-:-:S04]  /*d5c0*/  IMAD.WIDE R4, R3, 0x4, R4 ;  /* 0x0000000403047825 */ /* 0x000fc800078e0204 */
[----:B--2---:R-:W-:-:S05]  /*d5d0*/  IMAD.WIDE R248, R3, 0x4, R248 ;  /* 0x0000000403f87825 */ /* 0x004fca00078e02f8 */
[----:B------:R-:W-:Y:S04]  /*d5e0*/  STL.64 [R1+0x580], R248 ;  /* 0x000580f801007387 */ /* 0x000fe80000100a00 */
[----:B------:R-:W-:Y:S04]  /*d5f0*/  STL.64 [R1+0x3620], R248 ;  /* 0x003620f801007387 */ /* 0x000fe80000100a00 */
[----:B------:R1:W-:Y:S04]  /*d600*/  STL.64 [R1+0x400], R6 ;  /* 0x0004000601007387 */ /* 0x0003e80000100a00 */
[----:B------:R-:W-:Y:S04]  /*d610*/  STL.64 [R1+0x680], R4 ;  /* 0x0006800401007387 */ /* 0x000fe80000100a00 */
[----:B------:R3:W-:Y:S01]  /*d620*/  STL.64 [R1+0x3628], R4 ;  /* 0x0036280401007387 */ /* 0x0007e20000100a00 */
[----:B-1----:R-:W-:-:S04]  /*d630*/  IMAD.WIDE R6, R3, 0x4, R10 ;  /* 0x0000000403067825 */ /* 0x002fc800078e020a */
[----:B------:R-:W-:-:S05]  /*d640*/  IMAD.WIDE R10, R3, 0x4, R242 ;  /* 0x00000004030a7825 */ /* 0x000fca00078e02f2 */
[----:B------:R-:W-:Y:S04]  /*d650*/  STL.64 [R1+0x410], R10 ;  /* 0x0004100a01007387 */ /* 0x000fe80000100a00 */
[----:B------:R-:W-:Y:S04]  /*d660*/  STL.64 [R1+0x690], R6 ;  /* 0x0006900601007387 */ /* 0x000fe80000100a00 */
[----:B------:R1:W-:Y:S01]  /*d670*/  STL.64 [R1+0x3630], R6 ;  /* 0x0036300601007387 */ /* 0x0003e20000100a00 */
[----:B---3--:R-:W-:-:S05]  /*d680*/  IMAD.WIDE R4, R3, 0x4, R246 ;  /* 0x0000000403047825 */ /* 0x008fca00078e02f6 */
[----:B------:R2:W-:Y:S04]  /*d690*/  STL.64 [R1+0x4a0], R4 ;  /* 0x0004a00401007387 */ /* 0x0005e80000100a00 */
[----:B-1----:R-:W3:Y:S01]  /*d6a0*/  LDL.64 R6, [R1+0x3f0] ;  /* 0x0003f00001067983 */ /* 0x002ee20000100a00 */
[----:B--2---:R-:W-:-:S03]  /*d6b0*/  IMAD.WIDE R4, R3, 0x4, R12 ;  /* 0x0000000403047825 */ /* 0x004fc600078e020c */
[----:B---3--:R1:W-:Y:S04]  /*d6c0*/  STL.64 [R1+0x3638], R6 ;  /* 0x0036380601007387 */ /* 0x0083e80000100a00 */
[----:B------:R4:W-:Y:S04]  /*d6d0*/  STL.64 [R1+0x4b0], R4 ;  /* 0x0004b00401007387 */ /* 0x0009e80000100a00 */
[----:B-1----:R-:W2:Y:S01]  /*d6e0*/  LDL.64 R6, [R1+0x3a8] ;  /* 0x0003a80001067983 */ /* 0x002ea20000100a00 */
[----:B------:R-:W-:-:S04]  /*d6f0*/  IMAD.WIDE R10, R3, 0x4, R250 ;  /* 0x00000004030a7825 */ /* 0x000fc800078e02fa */
[----:B------:R-:W-:-:S04]  /*d700*/  IMAD.WIDE R242, R3, 0x4, R244 ;  /* 0x0000000403f27825 */ /* 0x000fc800078e02f4 */
[----:B----4-:R-:W-:-:S04]  /*d710*/  IMAD.WIDE R4, R3, 0x4, R16 ;  /* 0x0000000403047825 */ /* 0x010fc800078e0210 */
[----:B------:R-:W-:-:S04]  /*d720*/  IMAD.WIDE R14, R3, 0x4, R14 ;  /* 0x00000004030e7825 */ /* 0x000fc800078e020e */
        /* <DEDUP_REMOVED lines=17> */
[C---:B------:R-:W-:Y:S01]  /*d840*/  IMAD.WIDE R50, R3.reuse, 0x4, R50 ;  /* 0x0000000403327825 */ /* 0x040fe200078e0232 */
[----:B--2---:R1:W-:Y:S04]  /*d850*/  STL.64 [R1+0x3640], R6 ;  /* 0x0036400601007387 */ /* 0x0043e80000100a00 */
[----:B-1----:R-:W2:Y:S04]  /*d860*/  LDL.64 R6, [R1+0x3b8] ;  /* 0x0003b80001067983 */ /* 0x002ea80000100a00 */
[----:B------:R-:W-:Y:S04]  /*d870*/  STL.64 [R1+0x6a0], R10 ;  /* 0x0006a00a01007387 */ /* 0x000fe80000100a00 */
[----:B------:R-:W-:Y:S04]  /*d880*/  STL.64 [R1+0x6b0], R242 ;  /* 0x0006b0f201007387 */ /* 0x000fe80000100a00 */
[----:B------:R1:W-:Y:S04]  /*d890*/  STL.64 [R1+0x4c0], R4 ;  /* 0x0004c00401007387 */ /* 0x0003e80000100a00 */
[----:B------:R-:W-:Y:S04]  /*d8a0*/  STL.64 [R1+0x6c0], R14 ;  /* 0x0006c00e01007387 */ /* 0x000fe80000100a00 */
[----:B------:R3:W-:Y:S04]  /*d8b0*/  STL.64 [R1+0x4d0], R248 ;  /* 0x0004d0f801007387 */ /* 0x0007e80000100a00 */
[----:B------:R-:W-:Y:S04]  /*d8c0*/  STL.64 [R1+0x6d0], R12 ;  /* 0x0006d00c01007387 */ /* 0x000fe80000100a00 */
[----:B------:R4:W-:Y:S04]  /*d8d0*/  STL.64 [R1+0x4e0], R16 ;  /* 0x0004e01001007387 */ /* 0x0009e80000100a00 */
[----:B------:R1:W-:Y:S04]  /*d8e0*/  STL.64 [R1+0x6e0], R22 ;  /* 0x0006e01601007387 */ /* 0x0003e80000100a00 */
[----:B------:R-:W-:Y:S04]  /*d8f0*/  STL.64 [R1+0x4f0], R28 ;  /* 0x0004f01c01007387 */ /* 0x000fe80000100a00 */
[----:B------:R-:W-:Y:S04]  /*d900*/  STL.64 [R1+0x6f0], R26 ;  /* 0x0006f01a01007387 */ /* 0x000fe80000100a00 */
[----:B------:R-:W-:Y:S04]  /*d910*/  STL.64 [R1+0x500], R32 ;  /* 0x0005002001007387 */ /* 0x000fe80000100a00 */
[----:B------:R-:W-:Y:S04]  /*d920*/  STL.64 [R1+0x700], R30 ;  /* 0x0007001e01007387 */ /* 0x000fe80000100a00 */
[----:B------:R-:W-:Y:S04]  /*d930*/  STL.64 [R1+0x510], R36 ;  /* 0x0005102401007387 */ /* 0x000fe80000100a00 */
[----:B------:R-:W-:Y:S01]  /*d940*/  STL.64 [R1+0x710], R34 ;  /* 0x0007102201007387 */ /* 0x000fe20000100a00 */
[----:B------:R-:W-:-:S03]  /*d950*/  IMAD.WIDE R56, R3, 0x4, R56 ;  /* 0x0000000403387825 */ /* 0x000fc600078e0238 */
        /* <DEDUP_REMOVED lines=104> */
[----:B------:R-:W-:Y:S04]  /*dfe0*/  STL.64 [R1+0x3b0], R144 ;  /* 0x0003b09001007387 */ /* 0x000fe80000100a00 */
[----:B------:R-:W1:Y:S01]  /*dff0*/  S2R R18, SR_TID.X ;  /* 0x0000000000127919 */ /* 0x000e620000002100 */
        /* <DEDUP_REMOVED lines=40> */
[C---:B------:R-:W-:Y:S01]  /*e280*/  IMAD.WIDE R198, R3.reuse, 0x4, R198 ;  /* 0x0000000403c67825 */ /* 0x040fe200078e02c6 */
[----:B-1----:R-:W-:Y:S02]  /*e290*/  LOP3.LUT R19, R18, 0x7f, RZ, 0xc0, !PT ;  /* 0x0000007f12137812 */ /* 0x002fe400078ec0ff */
[----:B------:R-:W3:Y:S01]  /*e2a0*/  LDL.64 R192, [R1+0x4b0] ;  /* 0x0004b00001c07983 */ /* 0x000ee20000100a00 */
[----:B------:R-:W-:-:S03]  /*e2b0*/  IMAD.WIDE R202, R3, 0x4, R202 ;  /* 0x0000000403ca7825 */ /* 0x000fc600078e02ca */
[----:B------:R-:W-:Y:S01]  /*e2c0*/  STL.64 [R1], R188 ;  /* 0x000000bc01007387 */ /* 0x000fe20000100a00 */
[C---:B------:R-:W-:Y:S01]  /*e2d0*/  IMAD.WIDE R244, R3.reuse, 0x4, R200 ;  /* 0x0000000403f47825 */ /* 0x040fe200078e02c8 */
[----:B------:R-:W-:Y:S02]  /*e2e0*/  LOP3.LUT R18, R18, 0x60, RZ, 0xc0, !PT ;  /* 0x0000006012127812 */ /* 0x000fe400078ec0ff */
[----:B------:R-:W-:Y:S01]  /*e2f0*/  STL.64 [R1+0x5f0], R186 ;  /* 0x0005f0ba01007387 */ /* 0x000fe20000100a00 */
[----:B------:R-:W-:-:S03]  /*e300*/  IMAD.WIDE R206, R3, 0x4, R206 ;  /* 0x0000000403ce7825 */ /* 0x000fc600078e02ce */
[----:B------:R-:W3:Y:S01]  /*e310*/  LDL.64 R196, [R1+0x4a0] ;  /* 0x0004a00001c47983 */ /* 0x000ee20000100a00 */
[----:B------:R-:W-:-:S03]  /*e320*/  IMAD.WIDE R210, R3, 0x4, R210 ;  /* 0x0000000403d27825 */ /* 0x000fc600078e02d2 */
[----:B------:R-:W-:Y:S01]  /*e330*/  STL.64 [R1+0x5e8], R190 ;  /* 0x0005e8be01007387 */ /* 0x000fe20000100a00 */
[----:B------:R-:W-:-:S03]  /*e340*/  IMAD.WIDE R214, R3, 0x4, R214 ;  /* 0x0000000403d67825 */ /* 0x000fc600078e02d6 */
[----:B------:R-:W3:Y:S01]  /*e350*/  LDL.64 R200, [R1+0x410] ;  /* 0x0004100001c87983 */ /* 0x000ee20000100a00 */
[----:B------:R-:W-:Y:S01]  /*e360*/  IMAD.WIDE R218, R3, 0x4, R218 ;  /* 0x0000000403da7825 */ /* 0x000fe200078e02da */
[----:B------:R-:W-:Y:S02]  /*e370*/  SHF.R.U32.HI R25, RZ, 0x1, R18 ;  /* 0x00000001ff197819 */ /* 0x000fe40000011612 */
[----:B------:R-:W-:Y:S01]  /*e380*/  STL.64 [R1+0x5e0], R194 ;  /* 0x0005e0c201007387 */ /* 0x000fe20000100a00 */
[----:B------:R-:W-:Y:S02]  /*e390*/  IMAD.SHL.U32 R19, R19, 0x4, RZ ;  /* 0x0000000413137824 */ /* 0x000fe400078e00ff */
[C---:B------:R-:W-:Y:S01]  /*e3a0*/  IMAD.WIDE R222, R3.reuse, 0x4, R222 ;  /* 0x0000000403de7825 */ /* 0x040fe200078e02de */
[----:B------:R-:W-:Y:S03]  /*e3b0*/  STL.64 [R1+0x5d8], R198 ;  /* 0x0005d8c601007387 */ /* 0x000fe60000100a00 */
[----:B------:R-:W-:Y:S01]  /*e3c0*/  IMAD.WIDE R226, R3, 0x4, R226 ;  /* 0x0000000403e27825 */ /* 0x000fe200078e02e2 */
[----:B------:R-:W-:Y:S01]  /*e3d0*/  STL.64 [R1+0x5d0], R202 ;  /* 0x0005d0ca01007387 */ /* 0x000fe20000100a00 */
[----:B------:R-:W-:-:S02]  /*e3e0*/  LOP3.LUT R18, R19, R25, RZ, 0x3c, !PT ;  /* 0x0000001913127212 */ /* 0x000fc400078e3cff */
[C---:B------:R-:W-:Y:S01]  /*e3f0*/  IMAD.WIDE R230, R3.reuse, 0x4, R230 ;  /* 0x0000000403e67825 */ /* 0x040fe200078e02e6 */
[----:B------:R-:W-:Y:S03]  /*e400*/  STL.64 [R1+0x5c8], R206 ;  /* 0x0005c8ce01007387 */ /* 0x000fe60000100a00 */
[C---:B------:R-:W-:Y:S01]  /*e410*/  IMAD.WIDE R20, R3.reuse, 0x4, R234 ;  /* 0x0000000403147825 */ /* 0x040fe200078e02ea */
[----:B------:R-:W-:Y:S04]  /*e420*/  STL.64 [R1+0x5c0], R210 ;  /* 0x0005c0d201007387 */ /* 0x000fe80000100a00 */
[----:B------:R-:W-:Y:S04]  /*e430*/  STL.64 [R1+0x5b8], R214 ;  /* 0x0005b8d601007387 */ /* 0x000fe80000100a00 */
[----:B------:R-:W-:Y:S01]  /*e440*/  STL.64 [R1+0x5b0], R218 ;  /* 0x0005b0da01007387 */ /* 0x000fe20000100a00 */
[----:B------:R-:W-:-:S03]  /*e450*/  IMAD.WIDE R234, R3, 0x4, R8 ;  /* 0x0000000403ea7825 */ /* 0x000fc600078e0208 */
[----:B------:R-:W-:Y:S04]  /*e460*/  STL.64 [R1+0x5a8], R222 ;  /* 0x0005a8de01007387 */ /* 0x000fe80000100a00 */
[----:B------:R-:W-:Y:S04]  /*e470*/  STL.64 [R1+0x5a0], R226 ;  /* 0x0005a0e201007387 */ /* 0x000fe80000100a00 */
[----:B------:R-:W-:Y:S04]  /*e480*/  STL.64 [R1+0x598], R230 ;  /* 0x000598e601007387 */ /* 0x000fe80000100a00 */
[----:B------:R1:W-:Y:S04]  /*e490*/  STL.64 [R1+0x590], R20 ;  /* 0x0005901401007387 */ /* 0x0003e80000100a00 */
[----:B------:R-:W3:Y:S04]  /*e4a0*/  LDL.64 R8, [R1+0x400] ;  /* 0x0004000001087983 */ /* 0x000ee80000100a00 */
[----:B--2---:R2:W-:Y:S04]  /*e4b0*/  LDGSTS.E [R18+0x40000], [R6.64], P4 ;  /* 0x4000000006127fae */ /* 0x0045e8000a121844 */
[----:B--2---:R-:W2:Y:S04]  /*e4c0*/  LDL.LU.64 R6, [R1+0x3640] ;  /* 0x0036400001067983 */ /* 0x004ea80000300a00 */
[----:B--2---:R2:W-:Y:S04]  /*e4d0*/  LDGSTS.E [R18+0x40400], [R6.64], P4 ;  /* 0x4040000006127fae */ /* 0x0045e8000a121844 */
[----:B--2---:R-:W2:Y:S01]  /*e4e0*/  LDL.LU.64 R6, [R1+0x3638] ;  /* 0x0036380001067983 */ /* 0x004ea20000300a00 */
[----:B------:R-:W-:-:S04]  /*e4f0*/  IMAD.WIDE R204, R3, 0x4, R204 ;  /* 0x0000000403cc7825 */ /* 0x000fc800078e02cc */
[C---:B------:R-:W-:Y:S01]  /*e500*/  IMAD.WIDE R208, R3.reuse, 0x4, R208 ;  /* 0x0000000403d07825 */ /* 0x040fe200078e02d0 */
[----:B--2---:R2:W-:Y:S04]  /*e510*/  LDGSTS.E [R18+0x40800], [R6.64], P4 ;  /* 0x4080000006127fae */ /* 0x0045e8000a121844 */
[----:B---3--:R3:W-:Y:S04]  /*e520*/  LDGSTS.E [R18+0x40c00], [R8.64], P4 ;  /* 0x40c0000008127fae */ /* 0x0087e8000a121844 */
[----:B------:R3:W-:Y:S04]  /*e530*/  LDGSTS.E [R18+0x41000], [R200.64], P4 ;  /* 0x41000000c8127fae */ /* 0x0007e8000a121844 */
[----:B------:R3:W-:Y:S04]  /*e540*/  LDGSTS.E [R18+0x41400], [R196.64], P4 ;  /* 0x41400000c4127fae */ /* 0x0007e8000a121844 */
[----:B------:R3:W-:Y:S04]  /*e550*/  LDGSTS.E [R18+0x41800], [R192.64], P4 ;  /* 0x41800000c0127fae */ /* 0x0007e8000a121844 */
[----:B--2---:R-:W2:Y:S04]  /*e560*/  LDL.LU.64 R6, [R1+0x3630] ;  /* 0x0036300001067983 */ /* 0x004ea80000300a00 */
[----:B------:R1:W-:Y:S04]  /*e570*/  LDGSTS.E [R18+0x41c00], [R4.64], P4 ;  /* 0x41c0000004127fae */ /* 0x0003e8000a121844 */
[----:B------:R3:W-:Y:S04]  /*e580*/  LDGSTS.E [R18+0x42000], [R248.64], P4 ;  /* 0x42000000f8127fae */ /* 0x0007e8000a121844 */
[----:B------:R4:W-:Y:S04]  /*e590*/  LDGSTS.E [R18+0x42400], [R16.64], P4 ;  /* 0x4240000010127fae */ /* 0x0009e8000a121844 */
[----:B-1----:R-:W2:Y:S04]  /*e5a0*/  LDL.LU.64 R4, [R1+0x3628] ;  /* 0x0036280001047983 */ /* 0x002ea80000300a00 */
[----:B---3--:R-:W3:Y:S04]  /*e5b0*/  LDL.LU.64 R248, [R1+0x3620] ;  /* 0x0036200001f87983 */ /* 0x008ee80000300a00 */
        /* <DEDUP_REMOVED lines=39> */
[----:B------:R-:W-:-:S03]  /*e830*/  IMAD.WIDE R212, R3, 0x4, R212 ;  /* 0x0000000403d47825 */ /* 0x000fc600078e02d4 */
        /* <DEDUP_REMOVED lines=9> */
[----:B------:R-:W-:-:S03]  /*e8d0*/  LOP3.LUT R19, R19, R25, RZ, 0x3c, !PT ;  /* 0x0000001913137212 */ /* 0x000fc600078e3cff */
[----:B------:R1:W-:Y:S01]  /*e8e0*/  LDGSTS.E [R18+0x4d400], [R244.64], P4 ;  /* 0x4d400000f4127fae */ /* 0x0003e2000a121844 */
[----:B------:R-:W-:-:S03]  /*e8f0*/  IMAD.WIDE R232, R3, 0x4, R232 ;  /* 0x0000000403e87825 */ /* 0x000fc600078e02e8 */
[----:B------:R1:W-:Y:S01]  /*e900*/  LDGSTS.E [R18+0x4d800], [R204.64], P4 ;  /* 0x4d800000cc127fae */ /* 0x0003e2000a121844 */
[----:B------:R-:W-:-:S03]  /*e910*/  IMAD.WIDE R236, R3, 0x4, R236 ;  /* 0x0000000403ec7825 */ /* 0x000fc600078e02ec */
[----:B------:R1:W-:Y:S01]  /*e920*/  LDGSTS.E [R18+0x4dc00], [R208.64], P4 ;  /* 0x4dc00000d0127fae */ /* 0x0003e2000a121844 */
[----:B------:R-:W-:-:S03]  /*e930*/  IMAD.WIDE R240, R3, 0x4, R240 ;  /* 0x0000000403f07825 */ /* 0x000fc600078e02f0 */
[----:B------:R1:W-:Y:S01]  /*e940*/  LDGSTS.E [R18+0x4e000], [R212.64], P4 ;  /* 0x4e000000d4127fae */ /* 0x0003e2000a121844 */
[----:B------:R-:W-:-:S03]  /*e950*/  LOP3.LUT R19, R19, 0x40, RZ, 0x3c, !PT ;  /* 0x0000004013137812 */ /* 0x000fc600078e3cff */
[----:B------:R1:W-:Y:S04]  /*e960*/  LDGSTS.E [R18+0x4e400], [R216.64], P4 ;  /* 0x4e400000d8127fae */ /* 0x0003e8000a121844 */
[----:B------:R1:W-:Y:S04]  /*e970*/  LDGSTS.E [R18+0x4e800], [R220.64], P4 ;  /* 0x4e800000dc127fae */ /* 0x0003e8000a121844 */
[----:B------:R1:W-:Y:S04]  /*e980*/  LDGSTS.E [R18+0x4ec00], [R224.64], P4 ;  /* 0x4ec00000e0127fae */ /* 0x0003e8000a121844 */
[----:B------:R1:W-:Y:S04]  /*e990*/  LDGSTS.E [R18+0x4f000], [R228.64], P4 ;  /* 0x4f000000e4127fae */ /* 0x0003e8000a121844 */
[----:B------:R1:W-:Y:S04]  /*e9a0*/  LDGSTS.E [R18+0x4f400], [R232.64], P4 ;  /* 0x4f400000e8127fae */ /* 0x0003e8000a121844 */
[----:B------:R1:W-:Y:S04]  /*e9b0*/  LDGSTS.E [R18+0x4f800], [R236.64], P4 ;  /* 0x4f800000ec127fae */ /* 0x0003e8000a121844 */
[----:B------:R1:W-:Y:S04]  /*e9c0*/  LDGSTS.E [R18+0x4fc00], [R240.64], P4 ;  /* 0x4fc00000f0127fae */ /* 0x0003e8000a121844 */
[----:B----4-:R4:W-:Y:S04]  /*e9d0*/  LDGSTS.E [R19+0x40200], [R16.64], P4 ;  /* 0x4020000010137fae */ /* 0x0109e8000a121844 */
[----:B---3--:R3:W-:Y:S04]  /*e9e0*/  LDGSTS.E [R19+0x40600], [R248.64], P4 ;  /* 0x40600000f8137fae */ /* 0x0087e8000a121844 */
[----:B--2---:R2:W-:Y:S04]  /*e9f0*/  LDGSTS.E [R19+0x40a00], [R4.64], P4 ;  /* 0x40a0000004137fae */ /* 0x0045e8000a121844 */
[----:B------:R1:W-:Y:S04]  /*ea00*/  LDGSTS.E [R19+0x40e00], [R6.64], P4 ;  /* 0x40e0000006137fae */ /* 0x0003e8000a121844 */
[----:B---3--:R-:W3:Y:S04]  /*ea10*/  LDL.LU.64 R248, [R1+0x3618] ;  /* 0x0036180001f87983 */ /* 0x008ee80000300a00 */
[----:B--2---:R2:W5:Y:S04]  /*ea20*/  LDL.LU.64 R4, [R1+0x3610] ;  /* 0x0036100001047983 */ /* 0x0045680000300a00 */
[----:B-1----:R2:W5:Y:S04]  /*ea30*/  LDL.LU.64 R6, [R1+0x3608] ;  /* 0x0036080001067983 */ /* 0x0025680000300a00 */
[----:B------:R1:W-:Y:S04]  /*ea40*/  LDGSTS.E [R19+0x41200], [R10.64], P4 ;  /* 0x412000000a137fae */ /* 0x0003e8000a121844 */
[----:B------:R2:W-:Y:S04]  /*ea50*/  LDGSTS.E [R19+0x41600], [R242.64], P4 ;  /* 0x41600000f2137fae */ /* 0x0005e8000a121844 */
[----:B------:R4:W-:Y:S04]  /*ea60*/  LDGSTS.E [R19+0x41a00], [R14.64], P4 ;  /* 0x41a000000e137fae */ /* 0x0009e8000a121844 */
[----:B-1----:R1:W5:Y:S04]  /*ea70*/  LDL.LU.64 R10, [R1+0x3600] ;  /* 0x00360000010a7983 */ /* 0x0023680000300a00 */
[----:B--2---:R-:W3:Y:S04]  /*ea80*/  LDL.LU.64 R242, [R1+0x35f8] ;  /* 0x0035f80001f27983 */ /* 0x004ee80000300a00 */
[----:B----4-:R-:W2:Y:S04]  /*ea90*/  LDL.LU.64 R16, [R1+0x470] ;  /* 0x0004700001107983 */ /* 0x010ea80000300a00 */
[----:B------:R4:W-:Y:S04]  /*eaa0*/  LDGSTS.E [R19+0x41e00], [R12.64], P4 ;  /* 0x41e000000c137fae */ /* 0x0009e8000a121844 */
[----:B------:R-:W2:Y:S04]  /*eab0*/  LDL.LU.64 R14, [R1+0x468] ;  /* 0x00046800010e7983 */ /* 0x000ea80000300a00 */
[----:B------:R3:W-:Y:S04]  /*eac0*/  LDGSTS.E [R19+0x42200], [R22.64], P4 ;  /* 0x4220000016137fae */ /* 0x0007e8000a121844 */
[----:B----4-:R-:W4:Y:S04]  /*ead0*/  LDL.LU.64 R12, [R1+0x460] ;  /* 0x00046000010c7983 */ /* 0x010f280000300a00 */
        /* <DEDUP_REMOVED lines=56> */
[----:B------:R-:W0:Y:S01]  /*ee60*/  LDGDEPBAR ;  /* 0x00000000000079af */ /* 0x000e220000000000 */
[----:B---3--:R-:W-:-:S03]  /*ee70*/  IMAD.WIDE R22, R248, 0x4, R242 ;  /* 0x00000004f8167825 */ /* 0x008fc600078e02f2 */
[----:B------:R3:W5:Y:S01]  /*ee80*/  LDL.LU.64 R242, [R1+0x35f0] ;  /* 0x0035f00001f27983 */ /* 0x0007620000300a00 */
[----:B------:R-:W-:Y:S01]  /*ee90*/  ISETP.GE.U32.AND P4, PT, R0, 0x7fffff9b, PT ;  /* 0x7fffff9b0000780c */ /* 0x000fe20003f86070 */
[----:B--2---:R-:W-:Y:S01]  /*eea0*/  IMAD.WIDE R16, R248, 0x4, R16 ;  /* 0x00000004f8107825 */ /* 0x004fe200078e0210 */
[----:B------:R-:W-:-:S03]  /*eeb0*/  IADD3 R0, R249, -0x49, RZ ;  /* 0xffffffb7f9007810 */ /* 0x000fc60007ffe0ff */
[----:B-1----:R-:W-:-:S04]  /*eec0*/  IMAD.WIDE R18, R248, 0x4, R14 ;  /* 0x00000004f8127825 */ /* 0x002fc800078e020e */
[----:B----4-:R-:W-:-:S04]  /*eed0*/  IMAD.WIDE R20, R248, 0x4, R12 ;  /* 0x00000004f8147825 */ /* 0x010fc800078e020c */
[----:B---3--:R-:W2:Y:S04]  /*eee0*/  LDL.LU.64 R24, [R1+0x440] ;  /* 0x0004400001187983 */ /* 0x008ea80000300a00 */
[----:B------:R-:W3:Y:S04]  /*eef0*/  LDL.LU.64 R26, [R1+0x438] ;  /* 0x00043800011a7983 */ /* 0x000ee80000300a00 */
[----:B------:R-:W4:Y:S04]  /*ef00*/  LDL.LU.64 R28, [R1+0x430] ;  /* 0x00043000011c7983 */ /* 0x000f280000300a00 */
[----:B------:R-:W3:Y:S04]  /*ef10*/  LDL.LU.64 R30, [R1+0x428] ;  /* 0x00042800011e7983 */ /* 0x000ee80000300a00 */
[----:B------:R-:W3:Y:S04]  /*ef20*/  LDL.LU.64 R32, [R1+0x340] ;  /* 0x0003400001207983 */ /* 0x000ee80000300a00 */
[----:B------:R-:W3:Y:S04]  /*ef30*/  LDL.LU.64 R34, [R1+0x338] ;  /* 0x0003380001227983 */ /* 0x000ee80000300a00 */
[----:B------:R-:W3:Y:S04]  /*ef40*/  LDL.LU.64 R36, [R1+0x330] ;  /* 0x0003300001247983 */ /* 0x000ee80000300a00 */
[----:B------:R-:W3:Y:S04]  /*ef50*/  LDL.LU.64 R38, [R1+0x328] ;  /* 0x0003280001267983 */ /* 0x000ee80000300a00 */
[----:B------:R-:W3:Y:S04]  /*ef60*/  LDL.LU.64 R14, [R1+0x2c0] ;  /* 0x0002c000010e7983 */ /* 0x000ee80000300a00 */
[----:B------:R-:W4:Y:S04]  /*ef70*/  LDL.LU.64 R42, [R1+0x2b8] ;  /* 0x0002b800012a7983 */ /* 0x000f280000300a00 */
        /* <DEDUP_REMOVED lines=9> */
[----:B------:R-:W1:Y:S02]  /*f010*/  S2R R13, SR_TID.X ;  /* 0x00000000000d7919 */ /* 0x000e640000002100 */
[----:B-1----:R-:W-:-:S05]  /*f020*/  LOP3.LUT R161, R13, 0x7f, RZ, 0xc0, !PT ;  /* 0x0000007f0da17812 */ /* 0x002fca00078ec0ff */
[----:B------:R-:W-:Y:S01]  /*f030*/  IMAD.SHL.U32 R3, R161, 0x4, RZ ;  /* 0x00000004a1037824 */ /* 0x000fe200078e00ff */
[----:B------:R-:W-:Y:S06]  /*f040*/  BAR.SYNC.DEFER_BLOCKING 0x0 ;  /* 0x0000000000007b1d */ /* 0x000fec0000010000 */
[----:B------:R-:W-:Y:S01]  /*f050*/  @!PT LDS RZ, [RZ] ;  /* 0x00000000fffff984 */ /* 0x000fe20000000800 */
[----:B------:R-:W-:Y:S01]  /*f060*/  @!PT LDS RZ, [RZ] ;  /* 0x00000000fffff984 */ /* 0x000fe20000000800 */
[----:B------:R-:W-:Y:S01]  /*f070*/  @!PT LDS RZ, [RZ] ;  /* 0x00000000fffff984 */ /* 0x000fe20000000800 */
[----:B------:R1:W-:Y:S04]  /*f080*/  LDGSTS.E [R3+0x20000], [R16.64], !P2 ;  /* 0x2000000010037fae */ /* 0x0003e8000d121844 */
[----:B------:R1:W-:Y:S04]  /*f090*/  LDGSTS.E [R3+0x20200], [R18.64], !P2 ;  /* 0x2020000012037fae */ /* 0x0003e8000d121844 */
[----:B------:R1:W-:Y:S04]  /*f0a0*/  LDGSTS.E [R3+0x20400], [R20.64], !P2 ;  /* 0x2040000014037fae */ /* 0x0003e8000d121844 */
[----:B------:R1:W-:Y:S01]  /*f0b0*/  LDGSTS.E [R3+0x20600], [R22.64], !P2 ;  /* 0x2060000016037fae */ /* 0x0003e2000d121844 */
[----:B------:R-:W-:Y:S01]  /*f0c0*/  ISETP.GE.U32.AND P2, PT, R0, 0x7fffff98, PT ;  /* 0x7fffff980000780c */ /* 0x000fe20003f46070 */
[----:B--2---:R-:W-:-:S04]  /*f0d0*/  IMAD.WIDE R24, R248, 0x4, R24 ;  /* 0x00000004f8187825 */ /* 0x004fc800078e0218 */
[----:B---3--:R-:W-:-:S04]  /*f0e0*/  IMAD.WIDE R40, R248, 0x4, R14 ;  /* 0x00000004f8287825 */ /* 0x008fc800078e020e */
[C---:B------:R-:W-:Y:S01]  /*f0f0*/  IMAD.WIDE R26, R248.reuse, 0x4, R26 ;  /* 0x00000004f81a7825 */ /* 0x040fe200078e021a */
[----:B------:R-:W2:Y:S04]  /*f100*/  LDL.LU.64 R14, [R1+0x1a8] ;  /* 0x0001a800010e7983 */ /* 0x000ea80000300a00 */
[----:B------:R-:W3:Y:S04]  /*f110*/  LDL.LU.64 R64, [R1+0x160] ;  /* 0x0001600001407983 */ /* 0x000ee80000300a00 */
[----:B------:R-:W3:Y:S04]  /*f120*/  LDL.LU.64 R66, [R1+0x158] ;  /* 0x0001580001427983 */ /* 0x000ee80000300a00 */
[----:B------:R-:W3:Y:S04]  /*f130*/  LDL.LU.64 R68, [R1+0x150] ;  /* 0x0001500001447983 */ /* 0x000ee80000300a00 */
[----:B------:R-:W3:Y:S04]  /*f140*/  LDL.LU.64 R70, [R1+0x148] ;  /* 0x0001480001467983 */ /* 0x000ee80000300a00 */
[----:B------:R-:W3:Y:S04]  /*f150*/  LDL.LU.64 R72, [R1+0x100] ;  /* 0x0001000001487983 */ /* 0x000ee80000300a00 */
[----:B------:R-:W3:Y:S04]  /*f160*/  LDL.LU.64 R74, [R1+0xf8] ;  /* 0x0000f800014a7983 */ /* 0x000ee80000300a00 */
[----:B------:R-:W3:Y:S04]  /*f170*/  LDL.LU.64 R76, [R1+0xf0] ;  /* 0x0000f000014c7983 */ /* 0x000ee80000300a00 */
[----:B------:R-:W3:Y:S04]  /*f180*/  LDL.LU.64 R78, [R1+0xe8] ;  /* 0x0000e800014e7983 */ /* 0x000ee80000300a00 */
[----:B------:R-:W3:Y:S01]  /*f190*/  LDL.LU.64 R80, [R1+0x450] ;  /* 0x0004500001507983 */ /* 0x000ee20000300a00 */
[----:B----4-:R-:W-:Y:S01]  /*f1a0*/  IMAD.WIDE R28, R248, 0x4, R28 ;  /* 0x00000004f81c7825 */ /* 0x010fe200078e021c */
[----:B------:R-:W-:-:S02]  /*f1b0*/  IADD3 R0, R249, -0x4d, RZ ;  /* 0xffffffb3f9007810 */ /* 0x000fc40007ffe0ff */
[----:B------:R1:W-:Y:S01]  /*f1c0*/  LDGSTS.E [R3+0x22000], [R24.64], !P5 ;  /* 0x2200000018037fae */ /* 0x0003e2000e921844 */
[----:B------:R-:W-:-:S03]  /*f1d0*/  IMAD.WIDE R30, R248, 0x4, R30 ;  /* 0x00000004f81e7825 */ /* 0x000fc600078e021e */
[----:B------:R1:W-:Y:S04]  /*f1e0*/  LDGSTS.E [R3+0x22200], [R26.64], !P5 ;  /* 0x222000001a037fae */ /* 0x0003e8000e921844 */
[----:B------:R1:W-:Y:S04]  /*f1f0*/  LDGSTS.E [R3+0x22400], [R28.64], !P5 ;  /* 0x224000001c037fae */ /* 0x0003e8000e921844 */
[----:B------:R1:W-:Y:S01]  /*f200*/  LDGSTS.E [R3+0x22600], [R30.64], !P5 ;  /* 0x226000001e037fae */ /* 0x0003e2000e921844 */
[----:B--2---:R-:W-:-:S03]  /*f210*/  IMAD.WIDE R62, R248, 0x4, R14 ;  /* 0x00000004f83e7825 */ /* 0x004fc600078e020e */
[----:B------:R-:W2:Y:S04]  /*f220*/  LDL.LU.64 R14, [R1+0x448] ;  /* 0x00044800010e7983 */ /* 0x000ea80000300a00 */
[----:B------:R-:W4:Y:S04]  /*f230*/  LDL.LU.64 R84, [R1+0x3a0] ;  /* 0x0003a00001547983 */ /* 0x000f280000300a00 */
        /* <DEDUP_REMOVED lines=8> */
[----:B--2---:R-:W-:-:S03]  /*f2c0*/  IMAD.WIDE R82, R248, 0x4, R14 ;  /* 0x00000004f8527825 */ /* 0x004fc600078e020e */
        /* <DEDUP_REMOVED lines=20> */
[----:B------:R-:W4:Y:S01]  /*f410*/  LDL.LU.64 R140, [R1+0xa0] ;  /* 0x0000a000018c7983 */ /* 0x000f220000300a00 */
[----:B------:R-:W-:Y:S01]  /*f420*/  ISETP.GE.U32.AND P5, PT, R0, 0x7fffff94, PT ;  /* 0x7fffff940000780c */ /* 0x000fe20003fa6070 */
[----:B------:R-:W-:-:S04]  /*f430*/  IMAD.WIDE R32, R248, 0x4, R32 ;  /* 0x00000004f8207825 */ /* 0x000fc800078e0220 */
[C---:B------:R-:W-:Y:S01]  /*f440*/  IMAD.WIDE R34, R248.reuse, 0x4, R34 ;  /* 0x00000004f8227825 */ /* 0x040fe200078e0222 */
[----:B------:R-:W-:Y:S01]  /*f450*/  IADD3 R0, R249, -0x51, RZ ;  /* 0xffffffaff9007810 */ /* 0x000fe20007ffe0ff */
[----:B------:R1:W-:Y:S02]  /*f460*/  LDGSTS.E [R3+0x24000], [R32.64], !P2 ;  /* 0x2400000020037fae */ /* 0x0003e4000d121844 */
[C---:B------:R-:W-:Y:S02]  /*f470*/  IMAD.WIDE R36, R248.reuse, 0x4, R36 ;  /* 0x00000004f8247825 */ /* 0x040fe400078e0224 */
[----:B------:R1:W-:Y:S02]  /*f480*/  LDGSTS.E [R3+0x24200], [R34.64], !P2 ;  /* 0x2420000022037fae */ /* 0x0003e4000d121844 */
[C---:B------:R-:W-:Y:S02]  /*f490*/  IMAD.WIDE R38, R248.reuse, 0x4, R38 ;  /* 0x00000004f8267825 */ /* 0x040fe400078e0226 */
[----:B------:R1:W-:Y:S02]  /*f4a0*/  LDGSTS.E [R3+0x24400], [R36.64], !P2 ;  /* 0x2440000024037fae */ /* 0x0003e4000d121844 */
[----:B------:R-:W-:-:S02]  /*f4b0*/  IMAD.WIDE R42, R248, 0x4, R42 ;  /* 0x00000004f82a7825 */ /* 0x000fc400078e022a */
[----:B------:R1:W-:Y:S02]  /*f4c0*/  LDGSTS.E [R3+0x24600], [R38.64], !P2 ;  /* 0x2460000026037fae */ /* 0x0003e4000d121844 */
[----:B------:R-:W-:Y:S01]  /*f4d0*/  IMAD.WIDE R44, R248, 0x4, R44 ;  /* 0x00000004f82c7825 */ /* 0x000fe200078e022c */
[----:B------:R-:W-:Y:S01]  /*f4e0*/  ISETP.GE.U32.AND P2, PT, R0, 0x7fffff90, PT ;  /* 0x7fffff900000780c */ /* 0x000fe20003f46070 */
[----:B------:R1:W-:Y:S02]  /*f4f0*/  LDGSTS.E [R3+0x26000], [R40.64], !P5 ;  /* 0x2600000028037fae */ /* 0x0003e4000e921844 */
[----:B------:R-:W-:Y:S01]  /*f500*/  IMAD.WIDE R46, R248, 0x4, R46 ;  /* 0x00000004f82e7825 */ /* 0x000fe200078e022e */
[----:B------:R-:W-:Y:S01]  /*f510*/  IADD3 R0, R249, -0x55, RZ ;  /* 0xffffffabf9007810 */ /* 0x000fe20007ffe0ff */
[----:B------:R1:W-:Y:S04]  /*f520*/  LDGSTS.E [R3+0x26200], [R42.64], !P5 ;  /* 0x262000002a037fae */ /* 0x0003e8000e921844 */
[----:B------:R1:W-:Y:S04]  /*f530*/  LDGSTS.E [R3+0x26400], [R44.64], !P5 ;  /* 0x264000002c037fae */ /* 0x0003e8000e921844 */
[----:B------:R1:W-:Y:S01]  /*f540*/  LDGSTS.E [R3+0x26600], [R46.64], !P5 ;  /* 0x266000002e037fae */ /* 0x0003e2000e921844 */
[----:B------:R-:W-:Y:S01]  /*f550*/  ISETP.GE.U32.AND P5, PT, R0, 0x7fffff8c, PT ;  /* 0x7fffff8c0000780c */ /* 0x000fe20003fa6070 */
[----:B------:R-:W-:-:S04]  /*f560*/  IMAD.WIDE R48, R248, 0x4, R48 ;  /* 0x00000004f8307825 */ /* 0x000fc800078e0230 */
[----:B------:R-:W-:-:S04]  /*f570*/  IMAD.WIDE R50, R248, 0x4, R50 ;  /* 0x00000004f8327825 */ /* 0x000fc800078e0232 */
[C---:B--2---:R-:W-:Y:S01]  /*f580*/  IMAD.WIDE R120, R248.reuse, 0x4, R14 ;  /* 0x00000004f8787825 */ /* 0x044fe200078e020e */
[----:B------:R-:W-:Y:S01]  /*f590*/  IADD3 R0, R249, -0x59, RZ ;  /* 0xffffffa7f9007810 */ /* 0x000fe20007ffe0ff */
[----:B------:R-:W2:Y:S02]  /*f5a0*/  LDL.LU.64 R14, [R1+0x98] ;  /* 0x00009800010e7983 */ /* 0x000ea40000300a00 */
[C---:B------:R-:W-:Y:S02]  /*f5b0*/  IMAD.WIDE R52, R248.reuse, 0x4, R52 ;  /* 0x00000004f8347825 */ /* 0x040fe400078e0234 */
[----:B------:R1:W-:Y:S02]  /*f5c0*/  LDGSTS.E [R3+0x28000], [R48.64], !P2 ;  /* 0x2800000030037fae */ /* 0x0003e4000d121844 */
[C---:B------:R-:W-:Y:S02]  /*f5d0*/  IMAD.WIDE R54, R248.reuse, 0x4, R54 ;  /* 0x00000004f8367825 */ /* 0x040fe400078e0236 */
[----:B------:R1:W-:Y:S02]  /*f5e0*/  LDGSTS.E [R3+0x28200], [R50.64], !P2 ;  /* 0x2820000032037fae */ /* 0x0003e4000d121844 */
[----:B------:R-:W-:-:S02]  /*f5f0*/  IMAD.WIDE R56, R248, 0x4, R56 ;  /* 0x00000004f8387825 */ /* 0x000fc400078e0238 */
[----:B------:R1:W-:Y:S02]  /*f600*/  LDGSTS.E [R3+0x28400], [R52.64], !P2 ;  /* 0x2840000034037fae */ /* 0x0003e4000d121844 */
[C---:B------:R-:W-:Y:S02]  /*f610*/  IMAD.WIDE R58, R248.reuse, 0x4, R58 ;  /* 0x00000004f83a7825 */ /* 0x040fe400078e023a */
[----:B------:R1:W-:Y:S02]  /*f620*/  LDGSTS.E [R3+0x28600], [R54.64], !P2 ;  /* 0x2860000036037fae */ /* 0x0003e4000d121844 */
[----:B------:R-:W-:Y:S01]  /*f630*/  IMAD.WIDE R60, R248, 0x4, R60 ;  /* 0x00000004f83c7825 */ /* 0x000fe200078e023c */
[----:B------:R-:W-:Y:S01]  /*f640*/  ISETP.GE.U32.AND P2, PT, R0, 0x7fffff88, PT ;  /* 0x7fffff880000780c */ /* 0x000fe20003f46070 */
[----:B------:R1:W-:Y:S01]  /*f650*/  LDGSTS.E [R3+0x2a000], [R56.64], !P5 ;  /* 0x2a00000038037fae */ /* 0x0003e2000e921844 */
[----:B------:R-:W-:-:S03]  /*f660*/  IADD3 R0, R249, -0x5d, RZ ;  /* 0xffffffa3f9007810 */ /* 0x000fc60007ffe0ff */
[----:B------:R1:W-:Y:S04]  /*f670*/  LDGSTS.E [R3+0x2a200], [R58.64], !P5 ;  /* 0x2a2000003a037fae */ /* 0x0003e8000e921844 */
[----:B------:R1:W-:Y:S04]  /*f680*/  LDGSTS.E [R3+0x2a400], [R60.64], !P5 ;  /* 0x2a4000003c037fae */ /* 0x0003e8000e921844 */
[----:B------:R1:W-:Y:S01]  /*f690*/  LDGSTS.E [R3+0x2a600], [R62.64], !P5 ;  /* 0x2a6000003e037fae */ /* 0x0003e2000e921844 */
[----:B------:R-:W-:Y:S01]  /*f6a0*/  ISETP.GE.U32.AND P5, PT, R0, 0x7fffff84, PT ;  /* 0x7fffff840000780c */ /* 0x000fe20003fa6070 */
[C---:B---3--:R-:W-:Y:S01]  /*f6b0*/  IMAD.WIDE R64, R248.reuse, 0x4, R64 ;  /* 0x00000004f8407825 */ /* 0x048fe200078e0240 */
[----:B------:R-:W-:Y:S01]  /*f6c0*/  LOP3.LUT R13, R13, 0x7f, RZ, 0xc0, !PT ;  /* 0x0000007f0d0d7812 */ /* 0x000fe200078ec0ff */
[----:B------:R-:W3:Y:S02]  /*f6d0*/  LDL.LU.64 R144, [R1+0x380] ;  /* 0x0003800001907983 */ /* 0x000ee40000300a00 */
[C---:B------:R-:W-:Y:S01]  /*f6e0*/  IMAD.WIDE R66, R248.reuse, 0x4, R66 ;  /* 0x00000004f8427825 */ /* 0x040fe200078e0242 */
[----:B------:R-:W-:Y:S01]  /*f6f0*/  IADD3 R0, R249, -0x47, RZ ;  /* 0xffffffb9f9007810 */ /* 0x000fe20007ffe0ff */
[----:B------:R1:W-:Y:S02]  /*f700*/  LDGSTS.E [R3+0x2c000], [R64.64], !P2 ;  /* 0x2c00000040037fae */ /* 0x0003e4000d121844 */
[----:B------:R-:W-:-:S02]  /*f710*/  IMAD.WIDE R68, R248, 0x4, R68 ;  /* 0x00000004f8447825 */ /* 0x000fc400078e0244 */
[----:B------:R1:W-:Y:S02]  /*f720*/  LDGSTS.E [R3+0x2c200], [R66.64], !P2 ;  /* 0x2c20000042037fae */ /* 0x0003e4000d121844 */
[C---:B------:R-:W-:Y:S02]  /*f730*/  IMAD.WIDE R70, R248.reuse, 0x4, R70 ;  /* 0x00000004f8467825 */ /* 0x040fe400078e0246 */
[----:B------:R1:W-:Y:S02]  /*f740*/  LDGSTS.E [R3+0x2c400], [R68.64], !P2 ;  /* 0x2c40000044037fae */ /* 0x0003e4000d121844 */
[----:B------:R-:W-:Y:S02]  /*f750*/  IMAD.WIDE R72, R248, 0x4, R72 ;  /* 0x00000004f8487825 */ /* 0x000fe400078e0248 */
[----:B------:R1:W-:Y:S02]  /*f760*/  LDGSTS.E [R3+0x2c600], [R70.64], !P2 ;  /* 0x2c60000046037fae */ /* 0x0003e4000d121844 */
[----:B------:R-:W-:-:S02]  /*f770*/  IMAD.SHL.U32 R13, R13, 0x4, RZ ;  /* 0x000000040d0d7824 */ /* 0x000fc400078e00ff */
[----:B------:R-:W-:Y:S01]  /*f780*/  IMAD.WIDE R74, R248, 0x4, R74 ;  /* 0x00000004f84a7825 */ /* 0x000fe200078e024a */
[----:B------:R-:W-:Y:S01]  /*f790*/  ISETP.GE.U32.AND P2, PT, R0, 0x7fffff9a, PT ;  /* 0x7fffff9a0000780c */ /* 0x000fe20003f46070 */
[----:B------:R1:W-:Y:S02]  /*f7a0*/  LDGSTS.E [R3+0x2e000], [R72.64], !P5 ;  /* 0x2e00000048037fae */ /* 0x0003e4000e921844 */
[C---:B------:R-:W-:Y:S01]  /*f7b0*/  IMAD.WIDE R76, R248.reuse, 0x4, R76 ;  /* 0x00000004f84c7825 */ /* 0x040fe200078e024c */
[----:B------:R-:W-:Y:S01]  /*f7c0*/  IADD3 R0, R249, -0x48, RZ ;  /* 0xffffffb8f9007810 */ /* 0x000fe20007ffe0ff */
[----:B------:R1:W-:Y:S02]  /*f7d0*/  LDGSTS.E [R3+0x2e200], [R74.64], !P5 ;  /* 0x2e2000004a037fae */ /* 0x0003e4000e921844 */
[C---:B------:R-:W-:Y:S01]  /*f7e0*/  IMAD.WIDE R78, R248.reuse, 0x4, R78 ;  /* 0x00000004f84e7825 */ /* 0x040fe200078e024e */
[----:B------:R-:W-:Y:S01]  /*f7f0*/  LOP3.LUT R13, R13, 0x20, RZ, 0x3c, !PT ;  /* 0x000000200d0d7812 */ /* 0x000fe200078e3cff */
[----:B------:R1:W-:Y:S02]  /*f800*/  LDGSTS.E [R3+0x2e400], [R76.64], !P5 ;  /* 0x2e4000004c037fae */ /* 0x0003e4000e921844 */
[----:B------:R-:W-:-:S02]  /*f810*/  IMAD.WIDE R80, R248, 0x4, R80 ;  /* 0x00000004f8507825 */ /* 0x000fc400078e0250 */
[----:B------:R1:W-:Y:S02]  /*f820*/  LDGSTS.E [R3+0x2e600], [R78.64], !P5 ;  /* 0x2e6000004e037fae */ /* 0x0003e4000e921844 */
[----:B----4-:R-:W-:Y:S01]  /*f830*/  IMAD.WIDE R84, R248, 0x4, R84 ;  /* 0x00000004f8547825 */ /* 0x010fe200078e0254 */
[----:B------:R-:W-:Y:S01]  /*f840*/  ISETP.GE.U32.AND P5, PT, R0, 0x7fffff99, PT ;  /* 0x7fffff990000780c */ /* 0x000fe20003fa6070 */
[----:B------:R4:W-:Y:S02]  /*f850*/  LDGSTS.E [R13+0x20800], [R80.64], !P3 ;  /* 0x20800000500d7fae */ /* 0x0009e4000d921844 */
[C---:B------:R-:W-:Y:S01]  /*f860*/  IMAD.WIDE R86, R248.reuse, 0x4, R86 ;  /* 0x00000004f8567825 */ /* 0x040fe200078e0256 */
[----:B------:R-:W-:Y:S01]  /*f870*/  IADD3 R0, R249, -0x4a, RZ ;  /* 0xffffffb6f9007810 */ /* 0x000fe20007ffe0ff */
[----:B------:R4:W-:Y:S02]  /*f880*/  LDGSTS.E [R13+0x20a00], [R82.64], !P3 ;  /* 0x20a00000520d7fae */ /* 0x0009e4000d921844 */
[----:B------:R-:W-:-:S02]  /*f890*/  IMAD.WIDE R88, R248, 0x4, R88 ;  /* 0x00000004f8587825 */ /* 0x000fc400078e0258 */
[----:B------:R4:W-:Y:S02]  /*f8a0*/  LDGSTS.E [R13+0x20c00], [R84.64], !P3 ;  /* 0x20c00000540d7fae */ /* 0x0009e4000d921844 */
[C---:B------:R-:W-:Y:S02]  /*f8b0*/  IMAD.WIDE R90, R248.reuse, 0x4, R90 ;  /* 0x00000004f85a7825 */ /* 0x040fe400078e025a */
        /* <DEDUP_REMOVED lines=48> */
[----:B------:R-:W-:-:S02]  /*fbc0*/  IMAD.WIDE R128, R248, 0x4, R128 ;  /* 0x00000004f8807825 */ /* 0x000fc400078e0280 */
[----:B------:R-:W3:Y:S02]  /*fbd0*/  LDL.LU.64 R146, [R1+0x378] ;  /* 0x0003780001927983 */ /* 0x000ee40000300a00 */
[C---:B------:R-:W-:Y:S02]  /*fbe0*/  IMAD.WIDE R130, R248.reuse, 0x4, R130 ;  /* 0x00000004f8827825 */ /* 0x040fe400078e0282 */
[----:B------:R4:W-:Y:S02]  /*fbf0*/  LDGSTS.E [R13+0x2c800], [R128.64], !P3 ;  /* 0x2c800000800d7fae */ /* 0x0009e4000d921844 */
[C---:B------:R-:W-:Y:S02]  /*fc00*/  IMAD.WIDE R132, R248.reuse, 0x4, R132 ;  /* 0x00000004f8847825 */ /* 0x040fe400078e0284 */
[----:B------:R-:W3:Y:S02]  /*fc10*/  LDL.LU.64 R148, [R1+0x370] ;  /* 0x0003700001947983 */ /* 0x000ee40000300a00 */
[----:B------:R-:W-:-:S02]  /*fc20*/  IMAD.WIDE R134, R248, 0x4, R134 ;  /* 0x00000004f8867825 */ /* 0x000fc400078e0286 */
[----:B------:R4:W-:Y:S02]  /*fc30*/  LDGSTS.E [R13+0x2ca00], [R130.64], !P3 ;  /* 0x2ca00000820d7fae */ /* 0x0009e4000d921844 */
[C---:B------:R-:W-:Y:S02]  /*fc40*/  IMAD.WIDE R136, R248.reuse, 0x4, R136 ;  /* 0x00000004f8887825 */ /* 0x040fe400078e0288 */
[----:B------:R-:W3:Y:S02]  /*fc50*/  LDL.LU.64 R150, [R1+0x368] ;  /* 0x0003680001967983 */ /* 0x000ee40000300a00 */
[C---:B------:R-:W-:Y:S02]  /*fc60*/  IMAD.WIDE R138, R248.reuse, 0x4, R138 ;  /* 0x00000004f88a7825 */ /* 0x040fe400078e028a */
[----:B------:R4:W-:Y:S02]  /*fc70*/  LDGSTS.E [R13+0x2cc00], [R132.64], !P3 ;  /* 0x2cc00000840d7fae */ /* 0x0009e4000d921844 */
[----:B------:R-:W-:-:S02]  /*fc80*/  IMAD.WIDE R140, R248, 0x4, R140 ;  /* 0x00000004f88c7825 */ /* 0x000fc400078e028c */
[----:B------:R-:W3:Y:S04]  /*fc90*/  LDL.LU.64 R152, [R1+0x300] ;  /* 0x0003000001987983 */ /* 0x000ee80000300a00 */
[----:B------:R4:W-:Y:S04]  /*fca0*/  LDGSTS.E [R13+0x2ce00], [R134.64], !P3 ;  /* 0x2ce00000860d7fae */ /* 0x0009e8000d921844 */
[----:B------:R-:W3:Y:S04]  /*fcb0*/  LDL.LU.64 R154, [R1+0x2f8] ;  /* 0x0002f800019a7983 */ /* 0x000ee80000300a00 */
[----:B------:R4:W-:Y:S04]  /*fcc0*/  LDGSTS.E [R13+0x2e800], [R136.64], !P4 ;  /* 0x2e800000880d7fae */ /* 0x0009e8000e121844 */
[----:B------:R-:W3:Y:S04]  /*fcd0*/  LDL.LU.64 R156, [R1+0x2f0] ;  /* 0x0002f000019c7983 */ /* 0x000ee80000300a00 */
[----:B------:R4:W-:Y:S04]  /*fce0*/  LDGSTS.E [R13+0x2ea00], [R138.64], !P4 ;  /* 0x2ea000008a0d7fae */ /* 0x0009e8000e121844 */
[----:B------:R-:W3:Y:S04]  /*fcf0*/  LDL.LU.64 R158, [R1+0x2e8] ;  /* 0x0002e800019e7983 */ /* 0x000ee80000300a00 */
[----:B------:R4:W-:Y:S01]  /*fd00*/  LDGSTS.E [R13+0x2ec00], [R140.64], !P4 ;  /* 0x2ec000008c0d7fae */ /* 0x0009e2000e121844 */
[----:B--2---:R-:W-:-:S03]  /*fd10*/  IMAD.WIDE R142, R248, 0x4, R14 ;  /* 0x00000004f88e7825 */ /* 0x004fc600078e020e */
[----:B------:R-:W2:Y:S04]  /*fd20*/  LDL.LU.64 R14, [R1+0x280] ;  /* 0x00028000010e7983 */ /* 0x000ea80000300a00 */
[----:B------:R4:W-:Y:S04]  /*fd30*/  LDGSTS.E [R13+0x2ee00], [R142.64], !P4 ;  /* 0x2ee000008e0d7fae */ /* 0x0009e8000e121844 */
[----:B----4-:R-:W4:Y:S01]  /*fd40*/  LDL.LU.64 R12, [R1+0x278] ;  /* 0x00027800010c7983 */ /* 0x010f220000300a00 */
[----:B------:R-:W-:-:S03]  /*fd50*/  IMAD.SHL.U32 R161, R161, 0x4, RZ ;  /* 0x00000004a1a17824 */ /* 0x000fc600078e00ff */
[----:B------:R-:W3:Y:S04]  /*fd60*/  LDL.LU.64 R164, [R1+0x270] ;  /* 0x0002700001a47983 */ /* 0x000ee80000300a00 */
[----:B------:R-:W3:Y:S04]  /*fd70*/  LDL.LU.64 R166, [R1+0x268] ;  /* 0x0002680001a67983 */ /* 0x000ee80000300a00 */
[----:B------:R-:W3:Y:S01]  /*fd80*/  LDL.LU.64 R168, [R1+0x200] ;  /* 0x0002000001a87983 */ /* 0x000ee20000300a00 */
[----:B------:R-:W-:-:S03]  /*fd90*/  LOP3.LUT R2, R161, 0x40, RZ, 0x3c, !PT ;  /* 0x00000040a1027812 */ /* 0x000fc600078e3cff */
[----:B------:R-:W3:Y:S04]  /*fda0*/  LDL.LU.64 R170, [R1+0x1f8] ;  /* 0x0001f80001aa7983 */ /* 0x000ee80000300a00 */
[----:B------:R-:W3:Y:S04]  /*fdb0*/  LDL.LU.64 R172, [R1+0x1f0] ;  /* 0x0001f00001ac7983 */ /* 0x000ee80000300a00 */
[----:B------:R-:W3:Y:S04]  /*fdc0*/  LDL.LU.64 R174, [R1+0x1e8] ;  /* 0x0001e80001ae7983 */ /* 0x000ee80000300a00 */
[----:B------:R-:W3:Y:S04]  /*fdd0*/  LDL.LU.64 R176, [R1+0x180] ;  /* 0x0001800001b07983 */ /* 0x000ee80000300a00 */
[----:B------:R-:W3:Y:S01]  /*fde0*/  LDL.LU.64 R178, [R1+0x178] ;  /* 0x0001780001b27983 */ /* 0x000ee20000300a00 */
[----:B--2---:R-:W-:-:S03]  /*fdf0*/  IMAD.WIDE R160, R248, 0x4, R14 ;  /* 0x00000004f8a07825 */ /* 0x004fc600078e020e */
[----:B------:R-:W2:Y:S01]  /*fe00*/  LDL.LU.64 R14, [R1+0x170] ;  /* 0x00017000010e7983 */ /* 0x000ea20000300a00 */
[----:B----4-:R-:W-:-:S03]  /*fe10*/  IMAD.WIDE R162, R248, 0x4, R12 ;  /* 0x00000004f8a27825 */ /* 0x010fc600078e020c */
        /* <DEDUP_REMOVED lines=10> */
[----:B------:R-:W4:Y:S01]  /*fec0*/  LDL.LU.64 R8, [R1+0x90] ;  /* 0x0000900001087983 */ /* 0x000f220000300a00 */
[----:B------:R-:W-:Y:S01]  /*fed0*/  IADD3 R0, R249, -0x4b, RZ ;  /* 0xffffffb5f9007810 */ /* 0x000fe20007ffe0ff */
[----:B---3--:R-:W-:-:S03]  /*fee0*/  IMAD.WIDE R144, R248, 0x4, R144 ;  /* 0x00000004f8907825 */ /* 0x008fc600078e0290 */
[----:B------:R-:W-:Y:S01]  /*fef0*/  ISETP.GE.U32.AND P3, PT, R0, 0x7fffff96, PT ;  /* 0x7fffff960000780c */ /* 0x000fe20003f66070 */
[C---:B------:R-:W-:Y:S01]  /*ff00*/  IMAD.WIDE R146, R248.reuse, 0x4, R146 ;  /* 0x00000004f8927825 */ /* 0x040fe200078e0292 */
[----:B------:R-:W-:Y:S01]  /*ff10*/  IADD3 R0, R249, -0x4c, RZ ;  /* 0xffffffb4f9007810 */ /* 0x000fe20007ffe0ff */
[----:B------:R3:W-:Y:S02]  /*ff20*/  LDGSTS.E [R2+0x21000], [R144.64], !P0 ;  /* 0x2100000090027fae */ /* 0x0007e4000c121844 */
[----:B------:R-:W-:Y:S01]  /*ff30*/  IMAD.WIDE R148, R248, 0x4, R148 ;  /* 0x00000004f8947825 */ /* 0x000fe200078e0294 */
[----:B------:R-:W-:Y:S01]  /*ff40*/  ISETP.GE.U32.AND P4, PT, R0, 0x7fffff95, PT ;  /* 0x7fffff950000780c */ /* 0x000fe20003f86070 */
[----:B------:R3:W-:Y:S02]  /*ff50*/  LDGSTS.E [R2+0x21200], [R146.64], !P0 ;  /* 0x2120000092027fae */ /* 0x0007e4000c121844 */
[----:B--2---:R-:W-:-:S04]  /*ff60*/  IMAD.WIDE R180, R248, 0x4, R14 ;  /* 0x00000004f8b47825 */ /* 0x004fc800078e020e */
[C---:B----4-:R-:W-:Y:S01]  /*ff70*/  IMAD.WIDE R182, R248.reuse, 0x4, R12 ;  /* 0x00000004f8b67825 */ /* 0x050fe200078e020c */
[----:B------:R-:W-:Y:S01]  /*ff80*/  IADD3 R0, R249, -0x4f, RZ ;  /* 0xffffffb1f9007810 */ /* 0x000fe20007ffe0ff */
        /* <DEDUP_REMOVED lines=10> */
[----:B------:R-:W-:-:S03]  /*10030*/  IMAD.WIDE R150, R248, 0x4, R150 ;  /* 0x00000004f8967825 */ /* 0x000fc600078e0296 */
[----:B------:R1:W-:Y:S01]  /*10040*/  LDGSTS.E [R2+0x21400], [R148.64], !P0 ;  /* 0x2140000094027fae */ /* 0x0003e2000c121844 */
[----:B------:R-:W-:-:S03]  /*10050*/  IMAD.WIDE R152, R248, 0x4, R152 ;  /* 0x00000004f8987825 */ /* 0x000fc600078e0298 */
[----:B------:R1:W-:Y:S01]  /*10060*/  LDGSTS.E [R2+0x21600], [R150.64], !P0 ;  /* 0x2160000096027fae */ /* 0x0003e2000c121844 */
[----:B------:R-:W-:Y:S01]  /*10070*/  IMAD.WIDE R154, R248, 0x4, R154 ;  /* 0x00000004f89a7825 */ /* 0x000fe200078e029a */
[----:B------:R-:W-:-:S03]  /*10080*/  ISETP.GE.U32.AND P0, PT, R0, 0x7fffff92, PT ;  /* 0x7fffff920000780c */ /* 0x000fc60003f06070 */
        /* <DEDUP_REMOVED lines=8> */
[----:B------:R1:W-:Y:S01]  /*10110*/  LDGSTS.E [R2+0x23600], [R158.64], !P2 ;  /* 0x236000009e027fae */ /* 0x0003e2000d121844 */
[----:B------:R-:W-:Y:S02]  /*10120*/  ISETP.GE.U32.AND P2, PT, R0, 0x7fffff91, PT ;  /* 0x7fffff910000780c */ /* 0x000fe40003f46070 */
[----:B------:R-:W-:Y:S01]  /*10130*/  IADD3 R0, R249, -0x53, RZ ;  /* 0xffffffadf9007810 */ /* 0x000fe20007ffe0ff */
[----:B------:R1:W-:Y:S04]  /*10140*/  LDGSTS.E [R2+0x25000], [R160.64], !P3 ;  /* 0x25000000a0027fae */ /* 0x0003e8000d921844 */
[----:B------:R1:W-:Y:S04]  /*10150*/  LDGSTS.E [R2+0x25200], [R162.64], !P3 ;  /* 0x25200000a2027fae */ /* 0x0003e8000d921844 */
[----:B------:R1:W-:Y:S01]  /*10160*/  LDGSTS.E [R2+0x25400], [R164.64], !P3 ;  /* 0x25400000a4027fae */ /* 0x0003e2000d921844 */
[----:B------:R-:W-:-:S03]  /*10170*/  IMAD.WIDE R168, R248, 0x4, R168 ;  /* 0x00000004f8a87825 */ /* 0x000fc600078e02a8 */
[----:B------:R1:W-:Y:S01]  /*10180*/  LDGSTS.E [R2+0x25600], [R166.64], !P3 ;  /* 0x25600000a6027fae */ /* 0x0003e2000d921844 */
[----:B------:R-:W-:Y:S01]  /*10190*/  ISETP.GE.U32.AND P3, PT, R0, 0x7fffff8e, PT ;  /* 0x7fffff8e0000780c */ /* 0x000fe20003f66070 */
[C---:B------:R-:W-:Y:S01]  /*101a0*/  IMAD.WIDE R170, R248.reuse, 0x4, R170 ;  /* 0x00000004f8aa7825 */ /* 0x040fe200078e02aa */
[----:B------:R-:W-:Y:S01]  /*101b0*/  IADD3 R0, R249, -0x57, RZ ;  /* 0xffffffa9f9007810 */ /* 0x000fe20007ffe0ff */
        /* <DEDUP_REMOVED lines=28> */
[C---:B------:R-:W-:Y:S01]  /*10380*/  IMAD.WIDE R198, R248.reuse, 0x4, R198 ;  /* 0x00000004f8c67825 */ /* 0x040fe200078e02c6 */
[----:B------:R-:W-:Y:S01]  /*10390*/  IADD3 R0, R249, -0x54, RZ ;  /* 0xffffffacf9007810 */ /* 0x000fe20007ffe0ff */
[----:B------:R1:W-:Y:S02]  /*103a0*/  LDGSTS.E [R2+0x2d200], [R196.64], !P3 ;  /* 0x2d200000c4027fae */ /* 0x0003e4000d921844 */
[----:B------:R-:W-:-:S02]  /*103b0*/  IMAD.WIDE R200, R248, 0x4, R200 ;  /* 0x00000004f8c87825 */ /* 0x000fc400078e02c8 */
[----:B------:R1:W-:Y:S04]  /*103c0*/  LDGSTS.E [R2+0x2d400], [R198.64], !P3 ;  /* 0x2d400000c6027fae */ /* 0x0003e8000d921844 */
[----:B------:R1:W-:Y:S01]  /*103d0*/  LDGSTS.E [R2+0x2d600], [R200.64], !P3 ;  /* 0x2d600000c8027fae */ /* 0x0003e2000d921844 */
[----:B------:R-:W-:-:S03]  /*103e0*/  ISETP.GE.U32.AND P3, PT, R0, 0x7fffff8d, PT ;  /* 0x7fffff8d0000780c */ /* 0x000fc60003f66070 */
[----:B------:R-:W1:Y:S01]  /*103f0*/  S2R R0, SR_TID.X ;  /* 0x0000000000007919 */ /* 0x000e620000002100 */
[----:B------:R-:W-:-:S04]  /*10400*/  IMAD.WIDE R194, R248, 0x4, R194 ;  /* 0x00000004f8c27825 */ /* 0x000fc800078e02c2 */
[----:B------:R-:W-:Y:S01]  /*10410*/  IMAD.WIDE R8, R248, 0x4, R8 ;  /* 0x00000004f8087825 */ /* 0x000fe200078e0208 */
[----:B------:R1:W-:Y:S04]  /*10420*/  LDGSTS.E [R2+0x2f000], [R194.64], !P0 ;  /* 0x2f000000c2027fae */ /* 0x0003e8000c121844 */
[----:B------:R1:W-:Y:S02]  /*10430*/  LDGSTS.E [R2+0x2f200], [R8.64], !P0 ;  /* 0x2f20000008027fae */ /* 0x0003e4000c121844 */
[----:B-1----:R-:W-:Y:S02]  /*10440*/  LOP3.LUT R3, R3, 0x60, RZ, 0x3c, !PT ;  /* 0x0000006003037812 */ /* 0x002fe400078e3cff */
[----:B------:R-:W-:Y:S01]  /*10450*/  STL [R1+0x35c0], R16 ;  /* 0x0035c01001007387 */ /* 0x000fe20000100800 */
[----:B------:R-:W-:-:S03]  /*10460*/  LOP3.LUT R0, R0, 0x1f, RZ, 0xc0, !PT ;  /* 0x0000001f00007812 */ /* 0x000fc600078ec0ff */
[----:B------:R1:W-:Y:S04]  /*10470*/  STL [R1+0x35b8], R17 ;  /* 0x0035b81101007387 */ /* 0x0003e80000100800 */
[----:B------:R-:W-:Y:S04]  /*10480*/  STL [R1+0x35bc], R18 ;  /* 0x0035bc1201007387 */ /* 0x000fe80000100800 */
[----:B------:R1:W-:Y:S04]  /*10490*/  STL [R1+0x35b0], R19 ;  /* 0x0035b01301007387 */ /* 0x0003e80000100800 */
[----:B------:R-:W-:Y:S04]  /*104a0*/  STL [R1+0x35b4], R20 ;  /* 0x0035b41401007387 */ /* 0x000fe80000100800 */
[----:B------:R-:W-:Y:S04]  /*104b0*/  STL [R1+0x35a8], R21 ;  /* 0x0035a81501007387 */ /* 0x000fe80000100800 */
[----:B------:R-:W-:Y:S04]  /*104c0*/  STL [R1+0x35ac], R22 ;  /* 0x0035ac1601007387 */ /* 0x000fe80000100800 */
[----:B------:R-:W-:Y:S04]  /*104d0*/  STL [R1+0x35a0], R23 ;  /* 0x0035a01701007387 */ /* 0x000fe80000100800 */
[----:B------:R-:W-:Y:S04]  /*104e0*/  STL [R1+0x35a4], R80 ;  /* 0x0035a45001007387 */ /* 0x000fe80000100800 */
[----:B------:R-:W-:Y:S04]  /*104f0*/  STL [R1+0x3598], R81 ;  /* 0x0035985101007387 */ /* 0x000fe80000100800 */
[----:B------:R-:W-:Y:S04]  /*10500*/  STL [R1+0x359c], R144 ;  /* 0x00359c9001007387 */ /* 0x000fe80000100800 */
[----:B------:R-:W-:Y:S01]  /*10510*/  STL [R1+0x3590], R145 ;  /* 0x0035909101007387 */ /* 0x000fe20000100800 */
[----:B--2---:R-:W-:-:S04]  /*10520*/  IMAD.WIDE R12, R248, 0x4, R12 ;  /* 0x00000004f80c7825 */ /* 0x004fc800078e020c */
[C---:B----4-:R-:W-:Y:S01]  /*10530*/  IMAD.WIDE R14, R248.reuse, 0x4, R14 ;  /* 0x00000004f80e7825 */ /* 0x050fe200078e020e */
[----:B------:R2:W-:Y:S04]  /*10540*/  LDGSTS.E [R2+0x2f400], [R12.64], !P0 ;  /* 0x2f4000000c027fae */ /* 0x0005e8000c121844 */
[----:B------:R2:W-:Y:S01]  /*10550*/  LDGSTS.E [R2+0x2f600], [R14.64], !P0 ;  /* 0x2f6000000e027fae */ /* 0x0005e2000c121844 */
[----:B---3--:R-:W-:-:S04]  /*10560*/  IMAD.WIDE R202, R248, 0x4, R202 ;  /* 0x00000004f8ca7825 */ /* 0x008fc800078e02ca */
[C---:B------:R-:W-:Y:S01]  /*10570*/  IMAD.WIDE R206, R248.reuse, 0x4, R206 ;  /* 0x00000004f8ce7825 */ /* 0x040fe200078e02ce */
[----:B------:R3:W-:Y:S03]  /*10580*/  LDGSTS.E [R3+0x21800], [R202.64], !P6 ;  /* 0x21800000ca037fae */ /* 0x0007e6000f121844 */
[C---:B------:R-:W-:Y:S01]  /*10590*/  IMAD.WIDE R210, R248.reuse, 0x4, R210 ;  /* 0x00000004f8d27825 */ /* 0x040fe200078e02d2 */
[----:B------:R4:W-:Y:S01]  /*105a0*/  LDGSTS.E [R3+0x21a00], [R206.64], !P6 ;  /* 0x21a00000ce037fae */ /* 0x0009e2000f121844 */
[----:B--2---:R-:W-:Y:S02]  /*105b0*/  IADD3 R2, R249, -0x40, RZ ;  /* 0xffffffc0f9027810 */ /* 0x004fe40007ffe0ff */
[----:B------:R-:W-:Y:S01]  /*105c0*/  IMAD.WIDE R214, R248, 0x4, R214 ;  /* 0x00000004f8d67825 */ /* 0x000fe200078e02d6 */
[----:B------:R4:W-:Y:S01]  /*105d0*/  LDGSTS.E [R3+0x21c00], [R210.64], !P6 ;  /* 0x21c00000d2037fae */ /* 0x0009e2000f121844 */
[----:B------:R-:W-:-:S02]  /*105e0*/  ISETP.GE.AND P0, PT, R0, R2, PT ;  /* 0x000000020000720c */ /* 0x000fc40003f06270 */
[----:B------:R-:W-:Y:S01]  /*105f0*/  IMAD.MOV.U32 R2, RZ, RZ, 0x1f ;  /* 0x0000001fff027424 */ /* 0x000fe200078e00ff */
[----:B------:R-:W-:Y:S01]  /*10600*/  IADD3 R0, R249, -0x58, RZ ;  /* 0xffffffa8f9007810 */ /* 0x000fe20007ffe0ff */
[----:B------:R4:W-:Y:S03]  /*10610*/  LDGSTS.E [R3+0x21e00], [R214.64], !P6 ;  /* 0x21e00000d6037fae */ /* 0x0009e6000f121844 */
[----:B------:R-:W-:Y:S02]  /*10620*/  IADD3 R248, R2, c[0x0][0x180], RZ ;  /* 0x0000600002f87a10 */ /* 0x000fe40007ffe0ff */
[----:B------:R-:W-:Y:S02]  /*10630*/  ISETP.GE.U32.AND P6, PT, R0, 0x7fffff89, PT ;  /* 0x7fffff890000780c */ /* 0x000fe40003fc6070 */
[----:B------:R-:W-:Y:S02]  /*10640*/  SEL R0, RZ, 0x4, P0 ;  /* 0x00000004ff007807 */ /* 0x000fe40000000000 */
[----:B------:R-:W-:Y:S01]  /*10650*/  ISETP.GT.AND P0, PT, R248, 0x5f, PT ;  /* 0x0000005ff800780c */ /* 0x000fe20003f04270 */
[----:B------:R-:W-:Y:S01]  /*10660*/  IMAD.MOV.U32 R248, RZ, RZ, c[0x0][0x188] ;  /* 0x00006200fff87624 */ /* 0x000fe200078e00ff */
[----:B------:R-:W-:Y:S03]  /*10670*/  STL [R1+0x3594], R202 ;  /* 0x003594ca01007387 */ /* 0x000fe60000100800 */
[----:B------:R-:W-:Y:S01]  /*10680*/  IMAD.SHL.U32 R248, R248, 0x20, RZ ;  /* 0x00000020f8f87824 */ /* 0x000fe200078e00ff */
[----:B------:R-:W-:Y:S03]  /*10690*/  STL [R1+0x3588], R203 ;  /* 0x003588cb01007387 */ /* 0x000fe60000100800 */
[C---:B------:R-:W-:Y:S01]  /*106a0*/  IMAD.WIDE R218, R248.reuse, 0x4, R218 ;  /* 0x00000004f8da7825 */ /* 0x040fe200078e02da */
        /* <DEDUP_REMOVED lines=72> */
[----:B------:R-:W-:-:S03]  /*10b30*/  IMAD.WIDE R222, R248, 0x4, R222 ;  /* 0x00000004f8de7825 */ /* 0x000fc600078e02de */
[----:B------:R-:W-:Y:S04]  /*10b40*/  STL [R1+0x346c], R94 ;  /* 0x00346c5e01007387 */ /* 0x000fe80000100800 */
[----:B------:R-:W-:Y:S01]  /*10b50*/  STL [R1+0x3460], R95 ;  /* 0x0034605f01007387 */ /* 0x000fe20000100800 */
[----:B------:R-:W-:-:S03]  /*10b60*/  IMAD.WIDE R226, R248, 0x4, R226 ;  /* 0x00000004f8e27825 */ /* 0x000fc600078e02e2 */
[----:B------:R-:W-:Y:S04]  /*10b70*/  STL [R1+0x3464], R154 ;  /* 0x0034649a01007387 */ /* 0x000fe80000100800 */
[----:B------:R-:W-:Y:S01]  /*10b80*/  STL [R1+0x3458], R155 ;  /* 0x0034589b01007387 */ /* 0x000fe20000100800 */
[----:B------:R-:W-:-:S03]  /*10b90*/  IMAD.WIDE R230, R248, 0x4, R230 ;  /* 0x00000004f8e67825 */ /* 0x000fc600078e02e6 */
        /* <DEDUP_REMOVED lines=85> */
[----:B-1----:R-:W4:Y:S04]  /*110f0*/  LDL.LU.64 R16, [R1+0x260] ;  /* 0x0002600001107983 */ /* 0x002f280000300a00 */
[----:B------:R-:W-:Y:S04]  /*11100*/  STL [R1+0x3300], R69 ;  /* 0x0033004501007387 */ /* 0x000fe80000100800 */
[----:B------:R-:W-:Y:S04]  /*11110*/  STL [R1+0x3304], R70 ;  /* 0x0033044601007387 */ /* 0x000fe80000100800 */
[----:B------:R-:W-:Y:S04]  /*11120*/  STL [R1+0x32f8], R71 ;  /* 0x0032f84701007387 */ /* 0x000fe80000100800 */
[----:B------:R-:W-:Y:S04]  /*11130*/  STL [R1+0x32fc], R130 ;  /* 0x0032fc8201007387 */ /* 0x000fe80000100800 */
[----:B------:R-:W4:Y:S04]  /*11140*/  LDL.LU.64 R18, [R1+0x78] ;  /* 0x0000780001127983 */ /* 0x000f280000300a00 */
[----:B------:R-:W-:Y:S04]  /*11150*/  STL [R1+0x32f0], R131 ;  /* 0x0032f08301007387 */ /* 0x000fe80000100800 */
[----:B------:R-:W-:Y:S04]  /*11160*/  STL [R1+0x32f4], R132 ;  /* 0x0032f48401007387 */ /* 0x000fe80000100800 */
[----:B------:R-:W-:Y:S04]  /*11170*/  STL [R1+0x32e8], R133 ;  /* 0x0032e88501007387 */ /* 0x000fe80000100800 */
[----:B--2---:R-:W2:Y:S04]  /*11180*/  LDL.LU.64 R24, [R1+0x70] ;  /* 0x0000700001187983 */ /* 0x004ea80000300a00 */
[----:B------:R-:W-:Y:S04]  /*11190*/  STL [R1+0x32ec], R74 ;  /* 0x0032ec4a01007387 */ /* 0x000fe80000100800 */
[----:B------:R-:W-:Y:S04]  /*111a0*/  STL [R1+0x32e0], R75 ;  /* 0x0032e04b01007387 */ /* 0x000fe80000100800 */
[----:B------:R-:W-:Y:S04]  /*111b0*/  STL [R1+0x32e4], R76 ;  /* 0x0032e44c01007387 */ /* 0x000fe80000100800 */
[----:B---3--:R-:W3:Y:S04]  /*111c0*/  LDL.LU.64 R202, [R1+0x68] ;  /* 0x0000680001ca7983 */ /* 0x008ee80000300a00 */
[----:B------:R-:W-:Y:S04]  /*111d0*/  STL [R1+0x32d8], R77 ;  /* 0x0032d84d01007387 */ /* 0x000fe80000100800 */
[----:B------:R-:W-:Y:S04]  /*111e0*/  STL [R1+0x32dc], R78 ;  /* 0x0032dc4e01007387 */ /* 0x000fe80000100800 */
[----:B------:R-:W-:Y:S04]  /*111f0*/  STL [R1+0x32d4], R79 ;  /* 0x0032d44f01007387 */ /* 0x000fe80000100800 */
[----:B------:R-:W-:Y:S04]  /*11200*/  STL [R1+0x32d0], R134 ;  /* 0x0032d08601007387 */ /* 0x000fe80000100800 */
[----:B------:R-:W3:Y:S01]  /*11210*/  LDL.LU.64 R144, [R1+0x58] ;  /* 0x0000580001907983 */ /* 0x000ee20000300a00 */
[----:B------:R-:W-:-:S03]  /*11220*/  IADD3 R2, R249, -0x5c, RZ ;  /* 0xffffffa4f9027810 */ /* 0x000fc60007ffe0ff */
[----:B------:R1:W-:Y:S04]  /*11230*/  LDGSTS.E [R3+0x23800], [R218.64], !P5 ;  /* 0x23800000da037fae */ /* 0x0003e8000e921844 */
[----:B------:R1:W-:Y:S04]  /*11240*/  LDGSTS.E [R3+0x23a00], [R222.64], !P5 ;  /* 0x23a00000de037fae */ /* 0x0003e8000e921844 */
[----:B------:R1:W-:Y:S04]  /*11250*/  LDGSTS.E [R3+0x23c00], [R226.64], !P5 ;  /* 0x23c00000e2037fae */ /* 0x0003e8000e921844 */
[----:B------:R1:W-:Y:S01]  /*11260*/  LDGSTS.E [R3+0x23e00], [R230.64], !P5 ;  /* 0x23e00000e6037fae */ /* 0x0003e2000e921844 */
[----:B------:R-:W-:-:S03]  /*11270*/  ISETP.GE.U32.AND P5, PT, R2, 0x7fffff85, PT ;  /* 0x7fffff850200780c */ /* 0x000fc60003fa6070 */
[----:B------:R-:W1:Y:S04]  /*11280*/  S2R R2, SR_TID.X ;  /* 0x0000000000027919 */ /* 0x000e680000002100 */
[----:B------:R-:W-:Y:S04]  /*11290*/  STL [R1+0x32c8], R135 ;  /* 0x0032c88701007387 */ /* 0x000fe80000100800 */
[----:B------:R-:W-:Y:S04]  /*112a0*/  STL [R1+0x32cc], R138 ;  /* 0x0032cc8a01007387 */ /* 0x000fe80000100800 */
[----:B------:R-:W-:Y:S04]  /*112b0*/  STL [R1+0x32c0], R139 ;  /* 0x0032c08b01007387 */ /* 0x000fe80000100800 */
[----:B------:R-:W-:Y:S04]  /*112c0*/  STL [R1+0x32c4], R140 ;  /* 0x0032c48c01007387 */ /* 0x000fe80000100800 */
[----:B------:R-:W3:Y:S04]  /*112d0*/  LDL.LU.64 R20, [R1+0x50] ;  /* 0x0000500001147983 */ /* 0x000ee80000300a00 */
[----:B------:R-:W-:Y:S01]  /*112e0*/  STL [R1+0x32b8], R141 ;  /* 0x0032b88d01007387 */ /* 0x000fe20000100800 */
[----:B-1----:R-:W-:-:S03]  /*112f0*/  LOP3.LUT R2, R2, 0x7f, RZ, 0xc0, !PT ;  /* 0x0000007f02027812 */ /* 0x002fc600078ec0ff */
[----:B------:R-:W-:Y:S04]  /*11300*/  STL [R1+0x32bc], R142 ;  /* 0x0032bc8e01007387 */ /* 0x000fe80000100800 */
[----:B------:R-:W-:Y:S01]  /*11310*/  STL [R1+0x32b4], R143 ;  /* 0x0032b48f01007387 */ /* 0x000fe20000100800 */
[----:B------:R-:W-:-:S03]  /*11320*/  IMAD.SHL.U32 R2, R2, 0x4, RZ ;  /* 0x0000000402027824 */ /* 0x000fc600078e00ff */
[----:B------:R-:W-:Y:S04]  /*11330*/  STL [R1+0x32b0], R196 ;  /* 0x0032b0c401007387 */ /* 0x000fe80000100800 */
[----:B------:R-:W3:Y:S01]  /*11340*/  LDL.LU.64 R22, [R1+0x48] ;  /* 0x0000480001167983 */ /* 0x000ee20000300a00 */
[----:B------:R-:W-:-:S03]  /*11350*/  LOP3.LUT R80, R2, 0x60, RZ, 0x3c, !PT ;  /* 0x0000006002507812 */ /* 0x000fc600078e3cff */
[----:B------:R-:W-:Y:S04]  /*11360*/  STL [R1+0x32ac], R197 ;  /* 0x0032acc501007387 */ /* 0x000fe80000100800 */
[----:B------:R-:W-:Y:S04]  /*11370*/  STL [R1+0x32a8], R198 ;  /* 0x0032a8c601007387 */ /* 0x000fe80000100800 */
[----:B------:R-:W-:Y:S04]  /*11380*/  STL [R1+0x32a0], R199 ;  /* 0x0032a0c701007387 */ /* 0x000fe80000100800 */
[----:B------:R-:W-:Y:S04]  /*11390*/  STL [R1+0x32a4], R200 ;  /* 0x0032a4c801007387 */ /* 0x000fe80000100800 */
[----:B------:R-:W-:Y:S01]  /*113a0*/  STL [R1+0x329c], R201 ;  /* 0x00329cc901007387 */ /* 0x000fe20000100800 */
[----:B----4-:R-:W-:-:S05]  /*113b0*/  IMAD.WIDE R16, R248, 0x4, R16 ;  /* 0x00000004f8107825 */ /* 0x010fca00078e0210 */
[----:B------:R-:W-:Y:S04]  /*113c0*/  STL [R1+0x3298], R16 ;  /* 0x0032981001007387 */ /* 0x000fe80000100800 */
[----:B------:R2:W-:Y:S04]  /*113d0*/  STL [R1+0x3294], R17 ;  /* 0x0032941101007387 */ /* 0x0005e80000100800 */
[----:B------:R2:W-:Y:S01]  /*113e0*/  LDGSTS.E [R80+0x25800], [R16.64], !P4 ;  /* 0x2580000010507fae */ /* 0x0005e2000e121844 */
[----:B------:R-:W-:-:S05]  /*113f0*/  IMAD.WIDE R18, R248, 0x4, R18 ;  /* 0x00000004f8127825 */ /* 0x000fca00078e0212 */
[----:B------:R-:W-:Y:S04]  /*11400*/  STL [R1+0x3290], R18 ;  /* 0x0032901201007387 */ /* 0x000fe80000100800 */
[----:B------:R3:W-:Y:S04]  /*11410*/  STL [R1+0x328c], R19 ;  /* 0x00328c1301007387 */ /* 0x0007e80000100800 */
[----:B------:R3:W-:Y:S01]  /*11420*/  LDGSTS.E [R80+0x25a00], [R18.64], !P4 ;  /* 0x25a0000012507fae */ /* 0x0007e2000e121844 */
[----:B--2---:R-:W-:-:S05]  /*11430*/  IMAD.WIDE R16, R248, 0x4, R24 ;  /* 0x00000004f8107825 */ /* 0x004fca00078e0218 */
[----:B------:R-:W-:Y:S04]  /*11440*/  STL [R1+0x3288], R16 ;  /* 0x0032881001007387 */ /* 0x000fe80000100800 */
[----:B------:R1:W-:Y:S04]  /*11450*/  STL [R1+0x3284], R17 ;  /* 0x0032841101007387 */ /* 0x0003e80000100800 */
[----:B------:R-:W2:Y:S01]  /*11460*/  LDL.LU.64 R88, [R1+0x1c8] ;  /* 0x0001c80001587983 */ /* 0x000ea20000300a00 */
[----:B---3--:R-:W-:-:S03]  /*11470*/  IMAD.WIDE R18, R248, 0x4, R202 ;  /* 0x00000004f8127825 */ /* 0x008fc600078e02ca */
[----:B------:R1:W-:Y:S04]  /*11480*/  LDGSTS.E [R80+0x25c00], [R16.64], !P4 ;  /* 0x25c0000010507fae */ /* 0x0003e8000e121844 */
[----:B------:R-:W-:Y:S04]  /*11490*/  STL [R1+0x3280], R18 ;  /* 0x0032801201007387 */ /* 0x000fe80000100800 */
[----:B------:R3:W-:Y:S04]  /*114a0*/  STL [R1+0x327c], R19 ;  /* 0x00327c1301007387 */ /* 0x0007e80000100800 */
[----:B------:R3:W-:Y:S01]  /*114b0*/  LDGSTS.E [R80+0x25e00], [R18.64], !P4 ;  /* 0x25e0000012507fae */ /* 0x0007e2000e121844 */
[----:B-1----:R-:W-:-:S03]  /*114c0*/  IMAD.WIDE R16, R248, 0x4, R144 ;  /* 0x00000004f8107825 */ /* 0x002fc600078e0290 */
[----:B------:R-:W4:Y:S04]  /*114d0*/  LDL.LU.64 R144, [R1+0x1d0] ;  /* 0x0001d00001907983 */ /* 0x000f280000300a00 */
[----:B------:R-:W-:Y:S04]  /*114e0*/  STL [R1+0x3278], R16 ;  /* 0x0032781001007387 */ /* 0x000fe80000100800 */
[----:B------:R1:W-:Y:S04]  /*114f0*/  STL [R1+0x3274], R17 ;  /* 0x0032741101007387 */ /* 0x0003e80000100800 */
[----:B------:R1:W-:Y:S01]  /*11500*/  LDGSTS.E [R80+0x27800], [R16.64], !P2 ;  /* 0x2780000010507fae */ /* 0x0003e2000d121844 */
[----:B-----5:R-:W-:-:S04]  /*11510*/  IMAD.WIDE R10, R248, 0x4, R10 ;  /* 0x00000004f80a7825 */ /* 0x020fc800078e020a */
[----:B------:R-:W-:-:S04]  /*11520*/  IMAD.WIDE R6, R248, 0x4, R6 ;  /* 0x00000004f8067825 */ /* 0x000fc800078e0206 */
[C---:B---3--:R-:W-:Y:S02]  /*11530*/  IMAD.WIDE R18, R248.reuse, 0x4, R20 ;  /* 0x00000004f8127825 */ /* 0x048fe400078e0214 */
[----:B------:R-:W3:Y:S04]  /*11540*/  LDL.LU.64 R20, [R1+0x1d8] ;  /* 0x0001d80001147983 */ /* 0x000ee80000300a00 */
[----:B------:R-:W-:Y:S04]  /*11550*/  STL [R1+0x3270], R18 ;  /* 0x0032701201007387 */ /* 0x000fe80000100800 */
[----:B------:R-:W-:Y:S04]  /*11560*/  STL [R1+0x326c], R19 ;  /* 0x00326c1301007387 */ /* 0x000fe80000100800 */
[----:B------:R-:W3:Y:S01]  /*11570*/  LDL.LU.64 R24, [R1+0x1e0] ;  /* 0x0001e00001187983 */ /* 0x000ee20000300a00 */
[----:B------:R-:W-:-:S03]  /*11580*/  IMAD.WIDE R4, R248, 0x4, R4 ;  /* 0x00000004f8047825 */ /* 0x000fc600078e0204 */
[----:B------:R2:W-:Y:S01]  /*11590*/  LDGSTS.E [R80+0x27a00], [R18.64], !P2 ;  /* 0x27a0000012507fae */ /* 0x0005e2000d121844 */
[----:B-1----:R-:W-:-:S05]  /*115a0*/  IMAD.WIDE R16, R248, 0x4, R22 ;  /* 0x00000004f8107825 */ /* 0x002fca00078e0216 */
[----:B------:R-:W-:Y:S04]  /*115b0*/  STL [R1+0x3268], R16 ;  /* 0x0032681001007387 */ /* 0x000fe80000100800 */
[----:B------:R-:W-:Y:S04]  /*115c0*/  STL [R1+0x3264], R17 ;  /* 0x0032641101007387 */ /* 0x000fe80000100800 */
[----:B------:R-:W3:Y:S04]  /*115d0*/  LDL.LU.64 R202, [R1+0x248] ;  /* 0x0002480001ca7983 */ /* 0x000ee80000300a00 */
[----:B------:R-:W-:Y:S04]  /*115e0*/  STL [R1+0x3260], R10 ;  /* 0x0032600a01007387 */ /* 0x000fe80000100800 */
[----:B------:R-:W-:Y:S04]  /*115f0*/  STL [R1+0x325c], R11 ;  /* 0x00325c0b01007387 */ /* 0x000fe80000100800 */
[----:B------:R-:W3:Y:S04]  /*11600*/  LDL.LU.64 R22, [R1+0x250] ;  /* 0x0002500001167983 */ /* 0x000ee80000300a00 */
[----:B------:R1:W-:Y:S04]  /*11610*/  LDGSTS.E [R80+0x27c00], [R16.64], !P2 ;  /* 0x27c0000010507fae */ /* 0x0003e8000d121844 */
[----:B------:R-:W-:Y:S04]  /*11620*/  STL [R1+0x3188], R6 ;  /* 0x0031880601007387 */ /* 0x000fe80000100800 */
[----:B------:R1:W-:Y:S04]  /*11630*/  LDGSTS.E [R80+0x27e00], [R10.64], !P2 ;  /* 0x27e000000a507fae */ /* 0x0003e8000d121844 */
[----:B------:R2:W-:Y:S04]  /*11640*/  STL [R1+0x3184], R7 ;  /* 0x0031840701007387 */ /* 0x0005e80000100800 */
[----:B------:R2:W-:Y:S04]  /*11650*/  LDGSTS.E [R80+0x29800], [R6.64], !P3 ;  /* 0x2980000006507fae */ /* 0x0005e8000d921844 */
[----:B------:R-:W-:Y:S04]  /*11660*/  STL [R1+0x3190], R4 ;  /* 0x0031900401007387 */ /* 0x000fe80000100800 */
[----:B------:R4:W-:Y:S04]  /*11670*/  STL [R1+0x318c], R5 ;  /* 0x00318c0501007387 */ /* 0x0009e80000100800 */
[----:B------:R-:W3:Y:S04]  /*11680*/  LDL.LU.64 R96, [R1+0x2c8] ;  /* 0x0002c80001607983 */ /* 0x000ee80000300a00 */
[----:B------:R4:W-:Y:S01]  /*11690*/  LDGSTS.E [R80+0x29a00], [R4.64], !P3 ;  /* 0x29a0000004507fae */ /* 0x0009e2000d921844 */
[----:B--2---:R-:W-:-:S05]  /*116a0*/  IMAD.WIDE R6, R248, 0x4, R88 ;  /* 0x00000004f8067825 */ /* 0x004fca00078e0258 */
[----:B------:R-:W-:Y:S04]  /*116b0*/  STL [R1+0x3198], R6 ;  /* 0x0031980601007387 */ /* 0x000fe80000100800 */
[----:B------:R3:W-:Y:S04]  /*116c0*/  STL [R1+0x3194], R7 ;  /* 0x0031940701007387 */ /* 0x0007e80000100800 */
[----:B------:R3:W-:Y:S01]  /*116d0*/  LDGSTS.E [R80+0x29c00], [R6.64], !P3 ;  /* 0x29c0000006507fae */ /* 0x0007e2000d921844 */
[----:B----4-:R-:W-:-:S03]  /*116e0*/  IMAD.WIDE R4, R248, 0x4, R144 ;  /* 0x00000004f8047825 */ /* 0x010fc600078e0290 */
[----:B------:R-:W3:Y:S04]  /*116f0*/  LDL.LU.64 R144, [R1+0x258] ;  /* 0x0002580001907983 */ /* 0x000ee80000300a00 */
[----:B------:R-:W-:Y:S04]  /*11700*/  STL [R1+0x31a0], R4 ;  /* 0x0031a00401007387 */ /* 0x000fe80000100800 */
[----:B------:R4:W-:Y:S04]  /*11710*/  STL [R1+0x319c], R5 ;  /* 0x00319c0501007387 */ /* 0x0009e80000100800 */
[----:B------:R4:W-:Y:S01]  /*11720*/  LDGSTS.E [R80+0x29e00], [R4.64], !P3 ;  /* 0x29e0000004507fae */ /* 0x0009e2000d921844 */
[----:B---3--:R-:W-:-:S03]  /*11730*/  IMAD.WIDE R6, R248, 0x4, R20 ;  /* 0x00000004f8067825 */ /* 0x008fc600078e0214 */
[----:B------:R-:W3:Y:S04]  /*11740*/  LDL.LU.64 R20, [R1+0x3e8] ;  /* 0x0003e80001147983 */ /* 0x000ee80000300a00 */
[----:B------:R-:W3:Y:S04]  /*11750*/  LDL.LU.64 R32, [R1+0x3e0] ;  /* 0x0003e00001207983 */ /* 0x000ee80000300a00 */
[----:B------:R-:W1:Y:S01]  /*11760*/  LDL.LU.64 R218, [R1+0x3d8] ;  /* 0x0003d80001da7983 */ /* 0x000e620000300a00 */
[----:B----4-:R-:W-:-:S03]  /*11770*/  IMAD.WIDE R4, R248, 0x4, R24 ;  /* 0x00000004f8047825 */ /* 0x010fc600078e0218 */
[----:B------:R-:W-:Y:S04]  /*11780*/  STL [R1+0x31a8], R6 ;  /* 0x0031a80601007387 */ /* 0x000fe80000100800 */
[----:B------:R4:W-:Y:S04]  /*11790*/  STL [R1+0x31a4], R7 ;  /* 0x0031a40701007387 */ /* 0x0009e80000100800 */
[----:B------:R4:W-:Y:S04]  /*117a0*/  LDGSTS.E [R80+0x2b800], [R6.64], !P6 ;  /* 0x2b80000006507fae */ /* 0x0009e8000f121844 */
[----:B------:R-:W-:Y:S04]  /*117b0*/  STL [R1+0x31b0], R4 ;  /* 0x0031b00401007387 */ /* 0x000fe80000100800 */
[----:B------:R4:W-:Y:S02]  /*117c0*/  STL [R1+0x31ac], R5 ;  /* 0x0031ac0501007387 */ /* 0x0009e40000100800 */
[----:B----4-:R-:W-:-:S02]  /*117d0*/  IMAD.WIDE R6, R248, 0x4, R202 ;  /* 0x00000004f8067825 */ /* 0x010fc400078e02ca */
[----:B------:R4:W-:Y:S04]  /*117e0*/  LDGSTS.E [R80+0x2ba00], [R4.64], !P6 ;  /* 0x2ba0000004507fae */ /* 0x0009e8000f121844 */
[----:B------:R-:W3:Y:S04]  /*117f0*/  LDL.LU.64 R24, [R1+0x3b8] ;  /* 0x0003b80001187983 */ /* 0x000ee80000300a00 */
[----:B------:R4:W-:Y:S02]  /*11800*/  LDGSTS.E [R80+0x2bc00], [R6.64], !P6 ;  /* 0x2bc0000006507fae */ /* 0x0009e4000f121844 */
[----:B----4-:R-:W-:-:S02]  /*11810*/  IMAD.WIDE R4, R248, 0x4, R22 ;  /* 0x00000004f8047825 */ /* 0x010fc400078e0216 */
[----:B------:R-:W4:Y:S04]  /*11820*/  LDL.LU.64 R22, [R1+0x3a8] ;  /* 0x0003a80001167983 */ /* 0x000f280000300a00 */
[----:B------:R-:W4:Y:S04]  /*11830*/  LDL.LU.64 R152, [R1+0x490] ;  /* 0x0004900001987983 */ /* 0x000f280000300a00 */
[----:B------:R-:W-:Y:S04]  /*11840*/  STL [R1+0x31b8], R6 ;  /* 0x0031b80601007387 */ /* 0x000fe80000100800 */
[----:B------:R2:W-:Y:S04]  /*11850*/  STL [R1+0x31b4], R7 ;  /* 0x0031b40701007387 */ /* 0x0005e80000100800 */
[----:B------:R-:W4:Y:S04]  /*11860*/  LDL.LU.64 R88, [R1+0x420] ;  /* 0x0004200001587983 */ /* 0x000f280000300a00 */
[----:B------:R-:W4:Y:S04]  /*11870*/  LDL.LU.64 R202, [R1+0x418] ;  /* 0x0004180001ca7983 */ /* 0x000f280000300a00 */
[----:B------:R3:W-:Y:S01]  /*11880*/  LDGSTS.E [R80+0x2be00], [R4.64], !P6 ;  /* 0x2be0000004507fae */ /* 0x0007e2000f121844 */
[----:B--2---:R-:W-:-:S03]  /*11890*/  IMAD.WIDE R6, R248, 0x4, R96 ;  /* 0x00000004f8067825 */ /* 0x004fc600078e0260 */
[----:B------:R-:W-:Y:S04]  /*118a0*/  STL [R1+0x31c0], R4 ;  /* 0x0031c00401007387 */ /* 0x000fe80000100800 */
[----:B------:R3:W-:Y:S04]  /*118b0*/  STL [R1+0x31bc], R5 ;  /* 0x0031bc0501007387 */ /* 0x0007e80000100800 */
[----:B------:R-:W-:Y:S04]  /*118c0*/  STL [R1+0x31c8], R6 ;  /* 0x0031c80601007387 */ /* 0x000fe80000100800 */
[----:B------:R2:W-:Y:S01]  /*118d0*/  STL [R1+0x31c4], R7 ;  /* 0x0031c40701007387 */ /* 0x0005e20000100800 */
[----:B------:R-:W-:Y:S01]  /*118e0*/  SEL R0, R0, RZ, P0 ;  /* 0x000000ff00007207 */ /* 0x000fe20000000000 */
[----:B------:R-:W-:-:S02]  /*118f0*/  IMAD.MOV.U32 R3, RZ, RZ, c[0x0][0x18c] ;  /* 0x00006300ff037624 */ /* 0x000fc400078e00ff */
[----:B------:R2:W-:Y:S01]  /*11900*/  LDGSTS.E [R80+0x2d800], [R6.64], !P5 ;  /* 0x2d80000006507fae */ /* 0x0005e2000e921844 */
[----:B---3--:R-:W-:-:S03]  /*11910*/  IMAD.WIDE R4, R248, 0x4, R144 ;  /* 0x00000004f8047825 */ /* 0x008fc600078e0290 */
[----:B------:R-:W3:Y:S01]  /*11920*/  LDL.LU.64 R144, [R1+0x3f0] ;  /* 0x0003f00001907983 */ /* 0x000ee20000300a00 */
[----:B------:R-:W-:Y:S02]  /*11930*/  ISETP.NE.U32.AND P0, PT, R0, RZ, PT ;  /* 0x000000ff0000720c */ /* 0x000fe40003f05070 */
[----:B------:R-:W-:-:S04]  /*11940*/  IADD3 R0, R249, -0x60, RZ ;  /* 0xffffffa0f9007810 */ /* 0x000fc80007ffe0ff */
[----:B------:R-:W-:Y:S02]  /*11950*/  ISETP.GE.U32.AND P2, PT, R0, 0x7fffff81, PT ;  /* 0x7fffff810000780c */ /* 0x000fe40003f46070 */
[----:B------:R-:W2:Y:S04]  /*11960*/  S2R R0, SR_TID.X ;  /* 0x0000000000007919 */ /* 0x000ea80000002100 */
[----:B------:R-:W-:Y:S04]  /*11970*/  STL [R1+0x31d0], R4 ;  /* 0x0031d00401007387 */ /* 0x000fe80000100800 */
[----:B------:R-:W3:Y:S01]  /*11980*/  LDL.LU.64 R96, [R1+0x400] ;  /* 0x0004000001607983 */ /* 0x000ee20000300a00 */
[----:B------:R-:W-:-:S03]  /*11990*/  IMAD.SHL.U32 R3, R3, 0x20, RZ ;  /* 0x0000002003037824 */ /* 0x000fc600078e00ff */
[----:B------:R1:W-:Y:S01]  /*119a0*/  STL [R1+0x31cc], R5 ;  /* 0x0031cc0501007387 */ /* 0x0003e20000100800 */
[----:B--2---:R-:W-:Y:S01]  /*119b0*/  LOP3.LUT R2, R0, 0x7f, RZ, 0xc0, !PT ;  /* 0x0000007f00027812 */ /* 0x004fe200078ec0ff */
[C---:B------:R-:W-:Y:S02]  /*119c0*/  IMAD.WIDE R18, R248.reuse, 0x4, R32 ;  /* 0x00000004f8127825 */ /* 0x040fe400078e0220 */
[----:B------:R-:W2:Y:S02]  /*119d0*/  LDL.LU.64 R32, [R1+0x410] ;  /* 0x0004100001207983 */ /* 0x000ea40000300a00 */
[C---:B-1----:R-:W-:Y:S02]  /*119e0*/  IMAD.WIDE R16, R248.reuse, 0x4, R218 ;  /* 0x00000004f8107825 */ /* 0x042fe400078e02da */
[----:B------:R-:W2:Y:S02]  /*119f0*/  LDL.LU.64 R218, [R1+0x4a0] ;  /* 0x0004a00001da7983 */ /* 0x000ea40000300a00 */
[----:B------:R-:W-:Y:S01]  /*11a00*/  IMAD.WIDE R20, R248, 0x4, R20 ;  /* 0x00000004f8147825 */ /* 0x000fe200078e0214 */
[----:B------:R-:W-:-:S04]  /*11a10*/  LOP3.LUT R0, R0, 0x60, RZ, 0xc0, !PT ;  /* 0x0000006000007812 */ /* 0x000fc800078ec0ff */
[----:B------:R1:W-:Y:S01]  /*11a20*/  LDGSTS.E [R80+0x2da00], [R20.64], !P5 ;  /* 0x2da0000014507fae */ /* 0x0003e2000e921844 */
[----:B------:R-:W-:Y:S01]  /*11a30*/  IMAD.SHL.U32 R2, R2, 0x4, RZ ;  /* 0x0000000402027824 */ /* 0x000fe200078e00ff */
[----:B------:R-:W-:Y:S02]  /*11a40*/  SHF.R.U32.HI R81, RZ, 0x1, R0 ;  /* 0x00000001ff517819 */ /* 0x000fe40000011600 */
[----:B------:R1:W-:Y:S04]  /*11a50*/  LDGSTS.E [R80+0x2dc00], [R18.64], !P5 ;  /* 0x2dc0000012507fae */ /* 0x0003e8000e921844 */
[----:B------:R1:W-:Y:S04]  /*11a60*/  LDGSTS.E [R80+0x2de00], [R16.64], !P5 ;  /* 0x2de0000010507fae */ /* 0x0003e8000e921844 */
[----:B------:R1:W-:Y:S01]  /*11a70*/  LDGSTS.E [R80+0x2f800], [R4.64], !P2 ;  /* 0x2f80000004507fae */ /* 0x0003e2000d121844 */
[----:B------:R-:W-:Y:S01]  /*11a80*/  IMAD.WIDE R24, R3, 0x4, R24 ;  /* 0x0000000403187825 */ /* 0x000fe200078e0218 */
[----:B------:R-:W-:-:S03]  /*11a90*/  LOP3.LUT R0, R2, R81, RZ, 0x3c, !PT ;  /* 0x0000005102007212 */ /* 0x000fc600078e3cff */
[C---:B----4-:R-:W-:Y:S02]  /*11aa0*/  IMAD.WIDE R10, R248.reuse, 0x4, R152 ;  /* 0x00000004f80a7825 */ /* 0x050fe400078e0298 */
[----:B------:R-:W4:Y:S04]  /*11ab0*/  LDL.LU.64 R152, [R1+0x4b0] ;  /* 0x0004b00001987983 */ /* 0x000f280000300a00 */
[----:B------:R-:W-:Y:S04]  /*11ac0*/  STL [R1+0x31d8], R24 ;  /* 0x0031d81801007387 */ /* 0x000fe80000100800 */
[----:B------:R3:W-:Y:S01]  /*11ad0*/  STL [R1+0x31d4], R25 ;  /* 0x0031d41901007387 */ /* 0x0007e20000100800 */
[----:B------:R-:W-:-:S03]  /*11ae0*/  IMAD.WIDE R6, R248, 0x4, R88 ;  /* 0x00000004f8067825 */ /* 0x000fc600078e0258 */
[----:B------:R-:W4:Y:S01]  /*11af0*/  LDL.LU.64 R88, [R1+0x4c0] ;  /* 0x0004c00001587983 */ /* 0x000f220000300a00 */
[----:B-1----:R-:W-:-:S03]  /*11b00*/  IMAD.WIDE R4, R248, 0x4, R202 ;  /* 0x00000004f8047825 */ /* 0x002fc600078e02ca */
[----:B------:R-:W4:Y:S01]  /*11b10*/  LDL.LU.64 R202, [R1+0x4d0] ;  /* 0x0004d00001ca7983 */ /* 0x000f220000300a00 */
[----:B------:R-:W-:-:S03]  /*11b20*/  IMAD.WIDE R22, R3, 0x4, R22 ;  /* 0x0000000403167825 */ /* 0x000fc600078e0216 */
[----:B------:R1:W-:Y:S04]  /*11b30*/  LDGSTS.E [R80+0x2fa00], [R10.64], !P2 ;  /* 0x2fa000000a507fae */ /* 0x0003e8000d121844 */
[----:B------:R1:W-:Y:S04]  /*11b40*/  LDGSTS.E [R80+0x2fc00], [R6.64], !P2 ;  /* 0x2fc0000006507fae */ /* 0x0003e8000d121844 */
[----:B------:R1:W-:Y:S04]  /*11b50*/  LDGSTS.E [R80+0x2fe00], [R4.64], !P2 ;  /* 0x2fe0000004507fae */ /* 0x0003e8000d121844 */
[----:B------:R-:W0:Y:S04]  /*11b60*/  LDGDEPBAR ;  /* 0x00000000000079af */ /* 0x000e280000000000 */
[----:B------:R3:W-:Y:S04]  /*11b70*/  LDGSTS.E [R0+0x50000], [R24.64], P0 ;  /* 0x5000000018007fae */ /* 0x0007e80008121844 */
[----:B------:R-:W-:Y:S04]  /*11b80*/  STL [R1+0x31e0], R22 ;  /* 0x0031e01601007387 */ /* 0x000fe80000100800 */
[----:B------:R1:W-:Y:S04]  /*11b90*/  STL [R1+0x31dc], R23 ;  /* 0x0031dc1701007387 */ /* 0x0003e80000100800 */
[----:B------:R1:W-:Y:S01]  /*11ba0*/  LDGSTS.E [R0+0x50400], [R22.64], P0 ;  /* 0x5040000016007fae */ /* 0x0003e20008121844 */
[----:B---3--:R-:W-:-:S03]  /*11bb0*/  IMAD.WIDE R24, R3, 0x4, R144 ;  /* 0x0000000403187825 */ /* 0x008fc600078e0290 */
[----:B------:R-:W3:Y:S04]  /*11bc0*/  LDL.LU.64 R144, [R1+0x4e0] ;  /* 0x0004e00001907983 */ /* 0x000ee80000300a00 */
[----:B------:R-:W-:Y:S04]  /*11bd0*/  STL [R1+0x31e8], R24 ;  /* 0x0031e81801007387 */ /* 0x000fe80000100800 */
[----:B------:R2:W-:Y:S04]  /*11be0*/  STL [R1+0x31e4], R25 ;  /* 0x0031e41901007387 */ /* 0x0005e80000100800 */
[----:B------:R2:W-:Y:S01]  /*11bf0*/  LDGSTS.E [R0+0x50800], [R24.64], P0 ;  /* 0x5080000018007fae */ /* 0x0005e20008121844 */
[----:B-1----:R-:W-:-:S03]  /*11c00*/  IMAD.WIDE R22, R3, 0x4, R96 ;  /* 0x0000000403167825 */ /* 0x002fc600078e0260 */
[----:B------:R-:W3:Y:S04]  /*11c10*/  LDL.LU.64 R96, [R1+0x4f0] ;  /* 0x0004f00001607983 */ /* 0x000ee80000300a00 */
[----:B------:R-:W-:Y:S04]  /*11c20*/  STL [R1+0x31f0], R22 ;  /* 0x0031f01601007387 */ /* 0x000fe80000100800 */
[----:B------:R1:W-:Y:S04]  /*11c30*/  STL [R1+0x31ec], R23 ;  /* 0x0031ec1701007387 */ /* 0x0003e80000100800 */
[----:B------:R1:W-:Y:S01]  /*11c40*/  LDGSTS.E [R0+0x50c00], [R22.64], P0 ;  /* 0x50c0000016007fae */ /* 0x0003e20008121844 */
[----:B--2---:R-:W-:-:S03]  /*11c50*/  IMAD.WIDE R24, R3, 0x4, R32 ;  /* 0x0000000403187825 */ /* 0x004fc600078e0220 */
[----:B------:R-:W2:Y:S01]  /*11c60*/  LDL.LU.64 R32, [R1+0x500] ;  /* 0x0005000001207983 */ /* 0x000ea20000300a00 */
[----:B-1----:R-:W-:-:S03]  /*11c70*/  IMAD.WIDE R22, R3, 0x4, R218 ;  /* 0x0000000403167825 */ /* 0x002fc600078e02da */
[----:B------:R-:W-:Y:S04]  /*11c80*/  STL [R1+0x31f8], R24 ;  /* 0x0031f81801007387 */ /* 0x000fe80000100800 */
[----:B------:R-:W2:Y:S04]  /*11c90*/  LDL.LU.64 R218, [R1+0x510] ;  /* 0x0005100001da7983 */ /* 0x000ea80000300a00 */
[----:B------:R4:W-:Y:S04]  /*11ca0*/  STL [R1+0x31f4], R25 ;  /* 0x0031f41901007387 */ /* 0x0009e80000100800 */
[----:B------:R4:W-:Y:S04]  /*11cb0*/  LDGSTS.E [R0+0x51000], [R24.64], P0 ;  /* 0x5100000018007fae */ /* 0x0009e80008121844 */
[----:B------:R1:W-:Y:S01]  /*11cc0*/  LDGSTS.E [R0+0x51400], [R22.64], P0 ;  /* 0x5140000016007fae */ /* 0x0003e20008121844 */
[----:B----4-:R-:W-:-:S03]  /*11cd0*/  IMAD.WIDE R24, R3, 0x4, R152 ;  /* 0x0000000403187825 */ /* 0x010fc600078e0298 */
[----:B------:R-:W4:Y:S04]  /*11ce0*/  LDL.LU.64 R152, [R1+0x520] ;  /* 0x0005200001987983 */ /* 0x000f280000300a00 */
[----:B------:R-:W-:Y:S04]  /*11cf0*/  STL [R1+0x3200], R22 ;  /* 0x0032001601007387 */ /* 0x000fe80000100800 */
[----:B------:R1:W-:Y:S04]  /*11d00*/  STL [R1+0x31fc], R23 ;  /* 0x0031fc1701007387 */ /* 0x0003e80000100800 */
[----:B------:R-:W-:Y:S04]  /*11d10*/  STL [R1+0x3208], R24 ;  /* 0x0032081801007387 */ /* 0x000fe80000100800 */
[----:B------:R1:W-:Y:S02]  /*11d20*/  STL [R1+0x3204], R25 ;  /* 0x0032041901007387 */ /* 0x0003e40000100800 */
[----:B-1----:R-:W-:-:S02]  /*11d30*/  IMAD.WIDE R22, R3, 0x4, R88 ;  /* 0x0000000403167825 */ /* 0x002fc400078e0258 */
[----:B------:R1:W-:Y:S04]  /*11d40*/  LDGSTS.E [R0+0x51800], [R24.64], P0 ;  /* 0x5180000018007fae */ /* 0x0003e80008121844 */
[----:B------:R-:W-:Y:S04]  /*11d50*/  STL [R1+0x3210], R22 ;  /* 0x0032101601007387 */ /* 0x000fe80000100800 */
[----:B------:R-:W4:Y:S01]  /*11d60*/  LDL.LU.64 R88, [R1+0x538] ;  /* 0x0005380001587983 */ /* 0x000f220000300a00 */
[----:B-1----:R-:W-:-:S03]  /*11d70*/  IMAD.WIDE R24, R3, 0x4, R202 ;  /* 0x0000000403187825 */ /* 0x002fc600078e02ca */
[----:B------:R3:W-:Y:S04]  /*11d80*/  STL [R1+0x320c], R23 ;  /* 0x00320c1701007387 */ /* 0x0007e80000100800 */
[----:B------:R-:W-:Y:S04]  /*11d90*/  STL [R1+0x3218], R24 ;  /* 0x0032181801007387 */ /* 0x000fe80000100800 */
[----:B------:R1:W-:Y:S04]  /*11da0*/  STL [R1+0x3214], R25 ;  /* 0x0032141901007387 */ /* 0x0003e80000100800 */
[----:B------:R-:W4:Y:S04]  /*11db0*/  LDL.LU.64 R202, [R1+0x548] ;  /* 0x0005480001ca7983 */ /* 0x000f280000300a00 */
[----:B------:R3:W-:Y:S04]  /*11dc0*/  LDGSTS.E [R0+0x51c00], [R22.64], P0 ;  /* 0x51c0000016007fae */ /* 0x0007e80008121844 */
[----:B------:R1:W-:Y:S01]  /*11dd0*/  LDGSTS.E [R0+0x52000], [R24.64], P0 ;  /* 0x5200000018007fae */ /* 0x0003e20008121844 */
[----:B---3--:R-:W-:-:S03]  /*11de0*/  IMAD.WIDE R22, R3, 0x4, R144 ;  /* 0x0000000403167825 */ /* 0x008fc600078e0290 */
[----:B------:R-:W3:Y:S04]  /*11df0*/  LDL.LU.64 R144, [R1+0x530] ;  /* 0x0005300001907983 */ /* 0x000ee80000300a00 */
[----:B------:R-:W-:Y:S04]  /*11e00*/  STL [R1+0x3220], R22 ;  /* 0x0032201601007387 */ /* 0x000fe80000100800 */
[----:B------:R2:W-:Y:S04]  /*11e10*/  STL [R1+0x321c], R23 ;  /* 0x00321c1701007387 */ /* 0x0005e80000100800 */
[----:B------:R2:W-:Y:S01]  /*11e20*/  LDGSTS.E [R0+0x52400], [R22.64], P0 ;  /* 0x5240000016007fae */ /* 0x0005e20008121844 */
[----:B-1----:R-:W-:-:S05]  /*11e30*/  IMAD.WIDE R24, R3, 0x4, R96 ;  /* 0x0000000403187825 */ /* 0x002fca00078e0260 */
[----:B------:R-:W-:Y:S04]  /*11e40*/  STL [R1+0x3228], R24 ;  /* 0x0032281801007387 */ /* 0x000fe80000100800 */
[----:B------:R1:W-:Y:S04]  /*11e50*/  STL [R1+0x3224], R25 ;  /* 0x0032241901007387 */ /* 0x0003e80000100800 */
[----:B------:R1:W-:Y:S01]  /*11e60*/  LDGSTS.E [R0+0x52800], [R24.64], P0 ;  /* 0x5280000018007fae */ /* 0x0003e20008121844 */
[----:B--2---:R-:W-:-:S05]  /*11e70*/  IMAD.WIDE R22, R3, 0x4, R32 ;  /* 0x0000000403167825 */ /* 0x004fca00078e0220 */
[----:B------:R-:W-:Y:S01]  /*11e80*/  STL [R1+0x3230], R22 ;  /* 0x0032301601007387 */ /* 0x000fe20000100800 */
[----:B-1----:R-:W-:-:S03]  /*11e90*/  IMAD.WIDE R24, R3, 0x4, R218 ;  /* 0x0000000403187825 */ /* 0x002fc600078e02da */
[----:B------:R4:W-:Y:S04]  /*11ea0*/  STL [R1+0x322c], R23 ;  /* 0x00322c1701007387 */ /* 0x0009e80000100800 */
[----:B------:R-:W-:Y:S04]  /*11eb0*/  STL [R1+0x3238], R24 ;  /* 0x0032381801007387 */ /* 0x000fe80000100800 */
[----:B------:R-:W2:Y:S04]  /*11ec0*/  LDL.LU.64 R176, [R1+0x588] ;  /* 0x0005880001b07983 */ /* 0x000ea80000300a00 */
[----:B------:R-:W2:Y:S04]  /*11ed0*/  LDL.LU.64 R32, [R1+0x580] ;  /* 0x0005800001207983 */ /* 0x000ea80000300a00 */
[----:B------:R4:W-:Y:S04]  /*11ee0*/  LDGSTS.E [R0+0x52c00], [R22.64], P0 ;  /* 0x52c0000016007fae */ /* 0x0009e80008121844 */
[----:B------:R1:W-:Y:S04]  /*11ef0*/  STL [R1+0x3234], R25 ;  /* 0x0032341901007387 */ /* 0x0003e80000100800 */
[----:B------:R-:W2:Y:S04]  /*11f00*/  LDL.LU.64 R112, [R1+0x578] ;  /* 0x0005780001707983 */ /* 0x000ea80000300a00 */
[----:B------:R-:W2:Y:S04]  /*11f10*/  LDL.LU.64 R48, [R1+0x570] ;  /* 0x0005700001307983 */ /* 0x000ea80000300a00 */
[----:B------:R-:W2:Y:S04]  /*11f20*/  LDL.LU.64 R218, [R1+0x568] ;  /* 0x0005680001da7983 */ /* 0x000ea80000300a00 */
[----:B------:R-:W2:Y:S01]  /*11f30*/  LDL.LU.64 R168, [R1+0x560] ;  /* 0x0005600001a87983 */ /* 0x000ea20000300a00 */
[----:B----4-:R-:W-:-:S03]  /*11f40*/  IMAD.WIDE R22, R3, 0x4, R152 ;  /* 0x0000000403167825 */ /* 0x010fc600078e0298 */
[----:B------:R-:W4:Y:S04]  /*11f50*/  LDL.LU.64 R152, [R1+0x558] ;  /* 0x0005580001987983 */ /* 0x000f280000300a00 */
[----:B------:R-:W-:Y:S04]  /*11f60*/  STL [R1+0x3240], R22 ;  /* 0x0032401601007387 */ /* 0x000fe80000100800 */
[----:B------:R3:W-:Y:S04]  /*11f70*/  STL [R1+0x323c], R23 ;  /* 0x00323c1701007387 */ /* 0x0007e80000100800 */
[----:B------:R1:W-:Y:S04]  /*11f80*/  LDGSTS.E [R0+0x53000], [R24.64], P0 ;  /* 0x5300000018007fae */ /* 0x0003e80008121844 */
[----:B------:R3:W-:Y:S01]  /*11f90*/  LDGSTS.E [R0+0x53400], [R22.64], P0 ;  /* 0x5340000016007fae */ /* 0x0007e20008121844 */
[----:B------:R-:W-:-:S03]  /*11fa0*/  IMAD.WIDE R26, R3, 0x4, R88 ;  /* 0x00000004031a7825 */ /* 0x000fc600078e0258 */
[----:B------:R-:W4:Y:S04]  /*11fb0*/  LDL.LU.64 R88, [R1+0x550] ;  /* 0x0005500001587983 */ /* 0x000f280000300a00 */
[----:B------:R-:W4:Y:S04]  /*11fc0*/  LDL.LU.64 R104, [R1+0x540] ;  /* 0x0005400001687983 */ /* 0x000f280000300a00 */
[----:B------:R2:W-:Y:S01]  /*11fd0*/  LDGSTS.E [R0+0x53800], [R26.64], P0 ;  /* 0x538000001a007fae */ /* 0x0005e20008121844 */
[----:B-1----:R-:W-:-:S03]  /*11fe0*/  IMAD.WIDE R24, R3, 0x4, R202 ;  /* 0x0000000403187825 */ /* 0x002fc600078e02ca */
[----:B------:R-:W4:Y:S04]  /*11ff0*/  LDL.LU.64 R202, [R1+0x528] ;  /* 0x0005280001ca7983 */ /* 0x000f280000300a00 */
[----:B------:R-:W-:Y:S04]  /*12000*/  STL [R1+0x3248], R26 ;  /* 0x0032481a01007387 */ /* 0x000fe80000100800 */
[----:B------:R-:W-:Y:S04]  /*12010*/  STL [R1+0x3244], R27 ;  /* 0x0032441b01007387 */ /* 0x000fe80000100800 */
[----:B------:R1:W-:Y:S01]  /*12020*/  LDGSTS.E [R0+0x53c00], [R24.64], P0 ;  /* 0x53c0000018007fae */ /* 0x0003e20008121844 */
[----:B---3--:R-:W-:-:S03]  /*12030*/  IMAD.WIDE R22, R3, 0x4, R144 ;  /* 0x0000000403167825 */ /* 0x008fc600078e0290 */
[----:B------:R-:W3:Y:S04]  /*12040*/  LDL.LU.64 R144, [R1+0x518] ;  /* 0x0005180001907983 */ /* 0x000ee80000300a00 */
[----:B------:R-:W-:Y:S04]  /*12050*/  STL [R1+0x3250], R24 ;  /* 0x0032501801007387 */ /* 0x000fe80000100800 */
[----:B------:R-:W3:Y:S04]  /*12060*/  LDL.LU.64 R40, [R1+0x508] ;  /* 0x0005080001287983 */ /* 0x000ee80000300a00 */
[----:B------:R-:W-:Y:S04]  /*12070*/  STL [R1+0x324c], R25 ;  /* 0x00324c1901007387 */ /* 0x000fe80000100800 */
[----:B------:R-:W3:Y:S04]  /*12080*/  LDL.LU.64 R160, [R1+0x4f8] ;  /* 0x0004f80001a07983 */ /* 0x000ee80000300a00 */
[----:B------:R-:W-:Y:S04]  /*12090*/  STL [R1+0x3258], R22 ;  /* 0x0032581601007387 */ /* 0x000fe80000100800 */
[----:B------:R2:W-:Y:S04]  /*120a0*/  STL [R1+0x3254], R23 ;  /* 0x0032541701007387 */ /* 0x0005e80000100800 */
[----:B------:R2:W-:Y:S04]  /*120b0*/  LDGSTS.E [R0+0x54000], [R22.64], P0 ;  /* 0x5400000016007fae */ /* 0x0005e80008121844 */
[----:B------:R-:W3:Y:S01]  /*120c0*/  LDL.LU.64 R96, [R1+0x4e8] ;  /* 0x0004e80001607983 */ /* 0x000ee20000300a00 */
[----:B--2---:R-:W-:-:S03]  /*120d0*/  IMAD.WIDE R22, R3, 0x4, R32 ;  /* 0x0000000403167825 */ /* 0x004fc600078e0220 */
[----:B------:R-:W2:Y:S01]  /*120e0*/  LDL.LU.64 R32, [R1+0x4d8] ;  /* 0x0004d80001207983 */ /* 0x000ea20000300a00 */
[----:B------:R-:W-:-:S04]  /*120f0*/  IMAD.WIDE R120, R3, 0x4, R112 ;  /* 0x0000000403787825 */ /* 0x000fc800078e0270 */
[C---:B------:R-:W-:Y:S01]  /*12100*/  IMAD.WIDE R118, R3.reuse, 0x4, R48 ;  /* 0x0000000403767825 */ /* 0x040fe200078e0230 */
[----:B------:R1:W-:Y:S03]  /*12110*/  LDGSTS.E [R0+0x54400], [R120.64], P0 ;  /* 0x5440000078007fae */ /* 0x0003e60008121844 */
[C---:B------:R-:W-:Y:S01]  /*12120*/  IMAD.WIDE R116, R3.reuse, 0x4, R218 ;  /* 0x0000000403747825 */ /* 0x040fe200078e02da */
[----:B------:R1:W-:Y:S03]  /*12130*/  LDGSTS.E [R0+0x54800], [R118.64], P0 ;  /* 0x5480000076007fae */ /* 0x0003e60008121844 */
[C---:B------:R-:W-:Y:S01]  /*12140*/  IMAD.WIDE R114, R3.reuse, 0x4, R168 ;  /* 0x0000000403727825 */ /* 0x040fe200078e02a8 */
[----:B------:R-:W2:Y:S03]  /*12150*/  LDL.LU.64 R218, [R1+0x4c8] ;  /* 0x0004c80001da7983 */ /* 0x000ea60000300a00 */
[C---:B----4-:R-:W-:Y:S01]  /*12160*/  IMAD.WIDE R112, R3.reuse, 0x4, R152 ;  /* 0x0000000403707825 */ /* 0x050fe200078e0298 */
[----:B------:R-:W-:Y:S04]  /*12170*/  STL.64 [R1+0x30a8], R120 ;  /* 0x0030a87801007387 */ /* 0x000fe80000100a00 */
[----:B------:R-:W4:Y:S04]  /*12180*/  LDL.LU.64 R152, [R1+0x4b8] ;  /* 0x0004b80001987983 */ /* 0x000f280000300a00 */
[----:B------:R-:W-:Y:S01]  /*12190*/  STL.64 [R1+0x3098], R118 ;  /* 0x0030987601007387 */ /* 0x000fe20000100a00 */
[----:B------:R-:W-:-:S03]  /*121a0*/  IMAD.WIDE R110, R3, 0x4, R88 ;  /* 0x00000004036e7825 */ /* 0x000fc600078e0258 */
[----:B------:R1:W-:Y:S04]  /*121b0*/  LDGSTS.E [R0+0x54c00], [R116.64], P0 ;  /* 0x54c0000074007fae */ /* 0x0003e80008121844 */
[----:B------:R-:W4:Y:S01]  /*121c0*/  LDL.LU.64 R88, [R1+0x4a8] ;  /* 0x0004a80001587983 */ /* 0x000f220000300a00 */
[----:B------:R-:W-:-:S03]  /*121d0*/  IMAD.WIDE R108, R3, 0x4, R104 ;  /* 0x00000004036c7825 */ /* 0x000fc600078e0268 */
[----:B------:R-:W-:Y:S04]  /*121e0*/  STL.64 [R1+0x3088], R116 ;  /* 0x0030887401007387 */ /* 0x000fe80000100a00 */
[----:B------:R-:W-:Y:S01]  /*121f0*/  STL.64 [R1+0x3078], R114 ;  /* 0x0030787201007387 */ /* 0x000fe20000100a00 */
[----:B------:R-:W-:-:S03]  /*12200*/  IMAD.WIDE R106, R3, 0x4, R202 ;  /* 0x00000004036a7825 */ /* 0x000fc600078e02ca */
[----:B------:R2:W-:Y:S04]  /*12210*/  LDGSTS.E [R0+0x55000], [R114.64], P0 ;  /* 0x5500000072007fae */ /* 0x0005e80008121844 */
[----:B------:R-:W4:Y:S04]  /*12220*/  LDL.LU.64 R202, [R1+0x498] ;  /* 0x0004980001ca7983 */ /* 0x000f280000300a00 */
[----:B------:R-:W-:Y:S01]  /*12230*/  STL.64 [R1+0x3068], R112 ;  /* 0x0030687001007387 */ /* 0x000fe20000100a00 */
[----:B-1----:R-:W-:-:S03]  /*12240*/  IMAD.WIDE R24, R3, 0x4, R176 ;  /* 0x0000000403187825 */ /* 0x002fc600078e02b0 */
[----:B------:R1:W-:Y:S01]  /*12250*/  LDGSTS.E [R0+0x55400], [R112.64], P0 ;  /* 0x5540000070007fae */ /* 0x0003e20008121844 */
[----:B------:R-:W-:-:S03]  /*12260*/  IMAD.WIDE R52, R3, 0x4, R250 ;  /* 0x0000000403347825 */ /* 0x000fc600078e02fa */
[----:B------:R1:W-:Y:S01]  /*12270*/  LDGSTS.E [R0+0x55800], [R110.64], P0 ;  /* 0x558000006e007fae */ /* 0x0003e20008121844 */
[----:B------:R-:W-:-:S03]  /*12280*/  IMAD.WIDE R50, R3, 0x4, R246 ;  /* 0x0000000403327825 */ /* 0x000fc600078e02f6 */
[----:B------:R1:W-:Y:S01]  /*12290*/  LDGSTS.E [R0+0x55c00], [R108.64], P0 ;  /* 0x55c000006c007fae */ /* 0x0003e20008121844 */
[----:B------:R-:W-:-:S03]  /*122a0*/  IMAD.WIDE R46, R3, 0x4, R204 ;  /* 0x00000004032e7825 */ /* 0x000fc600078e02cc */
[----:B------:R1:W-:Y:S01]  /*122b0*/  LDGSTS.E [R0+0x56000], [R106.64], P0 ;  /* 0x560000006a007fae */ /* 0x0003e20008121844 */
[----:B---3--:R-:W-:-:S03]  /*122c0*/  IMAD.WIDE R104, R3, 0x4, R144 ;  /* 0x0000000403687825 */ /* 0x008fc600078e0290 */
[----:B------:R-:W3:Y:S04]  /*122d0*/  LDL.LU.64 R144, [R1+0x408] ;  /* 0x0004080001907983 */ /* 0x000ee80000300a00 */
[----:B------:R-:W-:Y:S04]  /*122e0*/  STL.64 [R1+0x3058], R110 ;  /* 0x0030586e01007387 */ /* 0x000fe80000100a00 */
[----:B------:R-:W-:Y:S01]  /*122f0*/  STL.64 [R1+0x3048], R108 ;  /* 0x0030486c01007387 */ /* 0x000fe20000100a00 */
[----:B------:R-:W-:-:S03]  /*12300*/  IMAD.WIDE R102, R3, 0x4, R40 ;  /* 0x0000000403667825 */ /* 0x000fc600078e0228 */
[----:B------:R-:W3:Y:S04]  /*12310*/  LDL.LU.64 R136, [R1+0x3f8] ;  /* 0x0003f80001887983 */ /* 0x000ee80000300a00 */
[----:B------:R-:W3:Y:S04]  /*12320*/  LDL.LU.64 R72, [R1+0x3d0] ;  /* 0x0003d00001487983 */ /* 0x000ee80000300a00 */
        /* <DEDUP_REMOVED lines=8> */
[----:B------:R-:W-:Y:S04]  /*123b0*/  STL.64 [R1+0x3018], R102 ;  /* 0x0030186601007387 */ /* 0x000fe80000100a00 */
[----:B------:R-:W3:Y:S01]  /*123c0*/  LDL.LU.64 R176, [R1+0x2d0] ;  /* 0x0002d00001b07983 */ /* 0x000ee20000300a00 */
[----:B------:R-:W-:-:S03]  /*123d0*/  IMAD.WIDE R44, R3, 0x4, R208 ;  /* 0x00000004032c7825 */ /* 0x000fc600078e02d0 */
[----:B------:R1:W-:Y:S01]  /*123e0*/  LDGSTS.E [R0+0x56400], [R104.64], P0 ;  /* 0x5640000068007fae */ /* 0x0003e20008121844 */
[----:B------:R-:W-:-:S03]  /*123f0*/  IMAD.WIDE R42, R3, 0x4, R212 ;  /* 0x00000004032a7825 */ /* 0x000fc600078e02d4 */
[----:B------:R1:W-:Y:S01]  /*12400*/  LDGSTS.E [R0+0x56800], [R102.64], P0 ;  /* 0x5680000066007fae */ /* 0x0003e20008121844 */
[----:B------:R-:W-:-:S03]  /*12410*/  IMAD.WIDE R38, R3, 0x4, R220 ;  /* 0x0000000403267825 */ /* 0x000fc600078e02dc */
[----:B------:R1:W-:Y:S01]  /*12420*/  LDGSTS.E [R0+0x56c00], [R100.64], P0 ;  /* 0x56c0000064007fae */ /* 0x0003e20008121844 */
[----:B--2---:R-:W-:-:S03]  /*12430*/  IMAD.WIDE R96, R3, 0x4, R32 ;  /* 0x0000000403607825 */ /* 0x004fc600078e0220 */
[----:B------:R-:W2:Y:S04]  /*12440*/  LDL.LU.64 R32, [R1+0x40] ;  /* 0x0000400001207983 */ /* 0x000ea80000300a00 */
[----:B------:R-:W-:Y:S04]  /*12450*/  STL.64 [R1+0x3008], R100 ;  /* 0x0030086401007387 */ /* 0x000fe80000100a00 */
[----:B------:R-:W2:Y:S04]  /*12460*/  LDL.LU.64 R48, [R1+0x38] ;  /* 0x0000380001307983 */ /* 0x000ea80000300a00 */
[----:B------:R-:W2:Y:S04]  /*12470*/  LDL.LU.64 R168, [R1+0x30] ;  /* 0x0000300001a87983 */ /* 0x000ea80000300a00 */
[----:B------:R-:W-:Y:S01]  /*12480*/  STL.64 [R1+0x2ff8], R98 ;  /* 0x002ff86201007387 */ /* 0x000fe20000100a00 */
[----:B------:R-:W-:-:S03]  /*12490*/  IMAD.WIDE R94, R3, 0x4, R218 ;  /* 0x00000004035e7825 */ /* 0x000fc600078e02da */
[----:B------:R-:W2:Y:S04]  /*124a0*/  LDL.LU.64 R40, [R1+0x28] ;  /* 0x0000280001287983 */ /* 0x000ea80000300a00 */
[----:B------:R-:W2:Y:S01]  /*124b0*/  LDL.LU.64 R160, [R1+0x20] ;  /* 0x0000200001a07983 */ /* 0x000ea20000300a00 */
[----:B----4-:R-:W-:-:S03]  /*124c0*/  IMAD.WIDE R92, R3, 0x4, R152 ;  /* 0x00000004035c7825 */ /* 0x010fc600078e0298 */
[----:B------:R-:W-:Y:S04]  /*124d0*/  STL.64 [R1+0x2fe8], R96 ;  /* 0x002fe86001007387 */ /* 0x000fe80000100a00 */
[----:B------:R-:W4:Y:S04]  /*124e0*/  LDL.LU.64 R218, [R1+0x18] ;  /* 0x0000180001da7983 */ /* 0x000f280000300a00 */
[----:B------:R-:W4:Y:S04]  /*124f0*/  LDL.LU.64 R152, [R1+0x10] ;  /* 0x0000100001987983 */ /* 0x000f280000300a00 */
[----:B------:R-:W-:Y:S01]  /*12500*/  STL.64 [R1+0x2fd8], R94 ;  /* 0x002fd85e01007387 */ /* 0x000fe20000100a00 */
[----:B------:R-:W-:-:S03]  /*12510*/  IMAD.WIDE R36, R3, 0x4, R224 ;  /* 0x0000000403247825 */ /* 0x000fc600078e02e0 */
[----:B------:R1:W-:Y:S01]  /*12520*/  LDGSTS.E [R0+0x57000], [R98.64], P0 ;  /* 0x5700000062007fae */ /* 0x0003e20008121844 */
[----:B------:R-:W-:-:S03]  /*12530*/  IMAD.WIDE R34, R3, 0x4, R228 ;  /* 0x0000000403227825 */ /* 0x000fc600078e02e4 */
[----:B------:R1:W-:Y:S04]  /*12540*/  LDGSTS.E [R0+0x57400], [R96.64], P0 ;  /* 0x5740000060007fae */ /* 0x0003e80008121844 */
[----:B------:R1:W-:Y:S01]  /*12550*/  LDGSTS.E [R0+0x57800], [R94.64], P0 ;  /* 0x578000005e007fae */ /* 0x0003e20008121844 */
[----:B------:R-:W-:-:S03]  /*12560*/  IMAD.WIDE R90, R3, 0x4, R88 ;  /* 0x00000004035a7825 */ /* 0x000fc600078e0258 */
[----:B------:R1:W-:Y:S04]  /*12570*/  LDGSTS.E [R0+0x57c00], [R92.64], P0 ;  /* 0x57c000005c007fae */ /* 0x0003e80008121844 */
[----:B------:R1:W-:Y:S01]  /*12580*/  LDGSTS.E [R0+0x58000], [R90.64], P0 ;  /* 0x580000005a007fae */ /* 0x0003e20008121844 */
[----:B------:R-:W-:-:S03]  /*12590*/  IMAD.WIDE R88, R3, 0x4, R202 ;  /* 0x0000000403587825 */ /* 0x000fc600078e02ca */
[----:B------:R-:W4:Y:S01]  /*125a0*/  LDL.LU.64 R202, [R1+0x8] ;  /* 0x0000080001ca7983 */ /* 0x000f220000300a00 */
[----:B------:R-:W-:-:S03]  /*125b0*/  IMAD.WIDE R30, R3, 0x4, R232 ;  /* 0x00000004031e7825 */ /* 0x000fc600078e02e8 */
[----:B------:R1:W-:Y:S01]  /*125c0*/  LDGSTS.E [R0+0x58400], [R88.64], P0 ;  /* 0x5840000058007fae */ /* 0x0003e20008121844 */
[----:B---3--:R-:W-:-:S03]  /*125d0*/  IMAD.WIDE R86, R3, 0x4, R144 ;  /* 0x0000000403567825 */ /* 0x008fc600078e0290 */
[----:B------:R-:W3:Y:S04]  /*125e0*/  LDL.LU.64 R144, [R1] ;  /* 0x0000000001907983 */ /* 0x000ee80000300a00 */
        /* <DEDUP_REMOVED lines=19> */
[----:B------:R1:W-:Y:S01]  /*12720*/  LDGSTS.E [R0+0x58800], [R86.64], P0 ;  /* 0x5880000056007fae */ /* 0x0003e20008121844 */
[----:B------:R-:W-:-:S03]  /*12730*/  IMAD.WIDE R26, R3, 0x4, R240 ;  /* 0x00000004031a7825 */ /* 0x000fc600078e02f0 */
[----:B------:R1:W-:Y:S01]  /*12740*/  LDGSTS.E [R0+0x58c00], [R84.64], P0 ;  /* 0x58c0000054007fae */ /* 0x0003e20008121844 */
[----:B--2---:R-:W-:-:S03]  /*12750*/  IMAD.WIDE R32, R3, 0x4, R32 ;  /* 0x0000000403207825 */ /* 0x004fc600078e0220 */
[----:B------:R2:W-:Y:S01]  /*12760*/  LDGSTS.E [R0+0x59000], [R82.64], P0 ;  /* 0x5900000052007fae */ /* 0x0005e20008121844 */
[----:B------:R-:W-:-:S03]  /*12770*/  IMAD.WIDE R68, R3, 0x4, R48 ;  /* 0x0000000403447825 */ /* 0x000fc600078e0230 */
[----:B------:R1:W-:Y:S01]  /*12780*/  STL.64 [R1+0x2f18], R32 ;  /* 0x002f182001007387 */ /* 0x0003e20000100a00 */
[----:B------:R-:W-:-:S03]  /*12790*/  IMAD.WIDE R66, R3, 0x4, R168 ;  /* 0x0000000403427825 */ /* 0x000fc600078e02a8 */
[----:B------:R-:W-:Y:S04]  /*127a0*/  STL.64 [R1+0x2f08], R68 ;  /* 0x002f084401007387 */ /* 0x000fe80000100a00 */
[----:B------:R-:W-:Y:S01]  /*127b0*/  STL.64 [R1+0x2ef8], R66 ;  /* 0x002ef84201007387 */ /* 0x000fe20000100a00 */
[----:B------:R-:W-:-:S03]  /*127c0*/  IMAD.WIDE R64, R3, 0x4, R40 ;  /* 0x0000000403407825 */ /* 0x000fc600078e0228 */
[----:B------:R1:W-:Y:S01]  /*127d0*/  LDGSTS.E [R0+0x59400], [R78.64], P0 ;  /* 0x594000004e007fae */ /* 0x0003e20008121844 */
[----:B------:R-:W-:-:S03]  /*127e0*/  IMAD.WIDE R62, R3, 0x4, R160 ;  /* 0x00000004033e7825 */ /* 0x000fc600078e02a0 */
[----:B------:R-:W-:Y:S01]  /*127f0*/  STL.64 [R1+0x2ee8], R64 ;  /* 0x002ee84001007387 */ /* 0x000fe20000100a00 */
[----:B----4-:R-:W-:-:S03]  /*12800*/  IMAD.WIDE R60, R3, 0x4, R218 ;  /* 0x00000004033c7825 */ /* 0x010fc600078e02da */
[----:B------:R-:W-:Y:S01]  /*12810*/  STL.64 [R1+0x2ed8], R62 ;  /* 0x002ed83e01007387 */ /* 0x000fe20000100a00 */
[----:B------:R-:W-:-:S03]  /*12820*/  IMAD.WIDE R58, R3, 0x4, R152 ;  /* 0x00000004033a7825 */ /* 0x000fc600078e0298 */
[----:B------:R-:W-:Y:S01]  /*12830*/  STL.64 [R1+0x2ec8], R60 ;  /* 0x002ec83c01007387 */ /* 0x000fe20000100a00 */
[----:B------:R-:W-:-:S03]  /*12840*/  IMAD.WIDE R48, R3, 0x4, R244 ;  /* 0x0000000403307825 */ /* 0x000fc600078e02f4 */
[----:B------:R-:W-:Y:S01]  /*12850*/  STL.64 [R1+0x2eb8], R58 ;  /* 0x002eb83a01007387 */ /* 0x000fe20000100a00 */
[----:B------:R-:W-:-:S03]  /*12860*/  IMAD.WIDE R40, R3, 0x4, R216 ;  /* 0x0000000403287825 */ /* 0x000fc600078e02d8 */
[----:B------:R4:W-:Y:S04]  /*12870*/  LDGSTS.E [R0+0x59800], [R76.64], P0 ;  /* 0x598000004c007fae */ /* 0x0009e80008121844 */
[----:B------:R1:W-:Y:S04]  /*12880*/  LDGSTS.E [R0+0x59c00], [R74.64], P0 ;  /* 0x59c000004a007fae */ /* 0x0003e80008121844 */
[----:B------:R1:W-:Y:S04]  /*12890*/  LDGSTS.E [R0+0x5a000], [R72.64], P0 ;  /* 0x5a00000048007fae */ /* 0x0003e80008121844 */
[----:B------:R1:W-:Y:S04]  /*128a0*/  LDGSTS.E [R0+0x5a400], [R70.64], P0 ;  /* 0x5a40000046007fae */ /* 0x0003e80008121844 */
[----:B------:R1:W-:Y:S01]  /*128b0*/  LDGSTS.E [R0+0x5a800], [R32.64], P0 ;  /* 0x5a80000020007fae */ /* 0x0003e20008121844 */
[----:B------:R-:W-:-:S03]  /*128c0*/  LOP3.LUT R2, R2, R81, RZ, 0x3c, !PT ;  /* 0x0000005102027212 */ /* 0x000fc600078e3cff */
[----:B------:R1:W-:Y:S04]  /*128d0*/  LDGSTS.E [R0+0x5ac00], [R68.64], P0 ;  /* 0x5ac0000044007fae */ /* 0x0003e80008121844 */
[----:B------:R1:W-:Y:S04]  /*128e0*/  LDGSTS.E [R0+0x5b000], [R66.64], P0 ;  /* 0x5b00000042007fae */ /* 0x0003e80008121844 */
[----:B------:R1:W-:Y:S01]  /*128f0*/  LDGSTS.E [R0+0x5b400], [R64.64], P0 ;  /* 0x5b40000040007fae */ /* 0x0003e20008121844 */
[----:B------:R-:W-:-:S03]  /*12900*/  IMAD.WIDE R56, R3, 0x4, R202 ;  /* 0x0000000403387825 */ /* 0x000fc600078e02ca */
[----:B------:R1:W-:Y:S04]  /*12910*/  LDGSTS.E [R0+0x5b800], [R62.64], P0 ;  /* 0x5b8000003e007fae */ /* 0x0003e80008121844 */
[----:B------:R-:W-:Y:S04]  /*12920*/  STL.64 [R1+0x2ea8], R56 ;  /* 0x002ea83801007387 */ /* 0x000fe80000100a00 */
[----:B------:R1:W-:Y:S04]  /*12930*/  LDGSTS.E [R0+0x5bc00], [R60.64], P0 ;  /* 0x5bc000003c007fae */ /* 0x0003e80008121844 */
[----:B------:R1:W-:Y:S04]  /*12940*/  LDGSTS.E [R0+0x5c000], [R58.64], P0 ;  /* 0x5c0000003a007fae */ /* 0x0003e80008121844 */
[----:B------:R1:W-:Y:S01]  /*12950*/  LDGSTS.E [R0+0x5c400], [R56.64], P0 ;  /* 0x5c40000038007fae */ /* 0x0003e20008121844 */
[----:B---3--:R-:W-:-:S05]  /*12960*/  IMAD.WIDE R54, R3, 0x4, R144 ;  /* 0x0000000403367825 */ /* 0x008fca00078e0290 */
[----:B------:R-:W-:Y:S04]  /*12970*/  STL.64 [R1+0x2e98], R54 ;  /* 0x002e983601007387 */ /* 0x000fe80000100a00 */
        /* <DEDUP_REMOVED lines=10> */
[----:B------:R-:W-:Y:S04]  /*12a20*/  STL [R1+0x3108], R24 ;  /* 0x0031081801007387 */ /* 0x000fe80000100800 */
[----:B------:R-:W-:Y:S04]  /*12a30*/  STL.64 [R1+0x2de8], R30 ;  /* 0x002de81e01007387 */ /* 0x000fe80000100a00 */
[----:B------:R-:W-:Y:S04]  /*12a40*/  STL [R1+0x3104], R25 ;  /* 0x0031041901007387 */ /* 0x000fe80000100800 */
[----:B------:R-:W-:Y:S04]  /*12a50*/  STL.64 [R1+0x2dd8], R28 ;  /* 0x002dd81c01007387 */ /* 0x000fe80000100a00 */
[----:B------:R3:W-:Y:S04]  /*12a60*/  STL.64 [R1+0x2dc8], R26 ;  /* 0x002dc81a01007387 */ /* 0x0007e80000100a00 */
[----:B-1----:R-:W3:Y:S04]  /*12a70*/  LDL.LU.64 R32, [R1+0x680] ;  /* 0x0006800001207983 */ /* 0x002ee80000300a00 */
[----:B------:R-:W2:Y:S04]  /*12a80*/  LDL.LU.64 R218, [R1+0x690] ;  /* 0x0006900001da7983 */ /* 0x000ea80000300a00 */
[----:B------:R-:W4:Y:S04]  /*12a90*/  LDL.LU.64 R152, [R1+0x6a0] ;  /* 0x0006a00001987983 */ /* 0x000f280000300a00 */
[----:B------:R-:W4:Y:S04]  /*12aa0*/  LDL.LU.64 R88, [R1+0x6b0] ;  /* 0x0006b00001587983 */ /* 0x000f280000300a00 */
[----:B------:R-:W4:Y:S04]  /*12ab0*/  LDL.LU.64 R202, [R1+0x6c0] ;  /* 0x0006c00001ca7983 */ /* 0x000f280000300a00 */
[----:B------:R-:W4:Y:S04]  /*12ac0*/  LDL.LU.64 R144, [R1+0x6d0] ;  /* 0x0006d00001907983 */ /* 0x000f280000300a00 */
[----:B------:R-:W4:Y:S04]  /*12ad0*/  LDL.LU.64 R80, [R1+0x6e0] ;  /* 0x0006e00001507983 */ /* 0x000f280000300a00 */
        /* <DEDUP_REMOVED lines=16> */
[----:B------:R-:W-:Y:S04]  /*12be0*/  STL [R1+0x3110], R22 ;  /* 0x0031101601007387 */ /* 0x000fe80000100800 */
[----:B------:R4:W-:Y:S04]  /*12bf0*/  STL [R1+0x310c], R23 ;  /* 0x00310c1701007387 */ /* 0x0009e80000100800 */
[----:B------:R4:W-:Y:S01]  /*12c00*/  LDGSTS.E [R2+0x50600], [R22.64], P0 ;  /* 0x5060000016027fae */ /* 0x0009e20008121844 */
[----:B---3--:R-:W-:-:S03]  /*12c10*/  IMAD.WIDE R26, R3, 0x4, R32 ;  /* 0x00000004031a7825 */ /* 0x008fc600078e0220 */
[----:B------:R-:W3:Y:S01]  /*12c20*/  LDL.LU.64 R32, [R1+0x6f0] ;  /* 0x0006f00001207983 */ /* 0x000ee20000300a00 */
[----:B--2---:R-:W-:-:S03]  /*12c30*/  IMAD.WIDE R24, R3, 0x4, R218 ;  /* 0x0000000403187825 */ /* 0x004fc600078e02da */
[----:B------:R-:W-:Y:S01]  /*12c40*/  STL [R1+0x3118], R26 ;  /* 0x0031181a01007387 */ /* 0x000fe20000100800 */
[----:B----4-:R-:W-:-:S03]  /*12c50*/  IMAD.WIDE R22, R3, 0x4, R152 ;  /* 0x0000000403167825 */ /* 0x010fc600078e0298 */
[----:B------:R-:W-:Y:S04]  /*12c60*/  STL [R1+0x3114], R27 ;  /* 0x0031141b01007387 */ /* 0x000fe80000100800 */
[----:B------:R-:W2:Y:S04]  /*12c70*/  LDL.LU.64 R218, [R1+0x700] ;  /* 0x0007000001da7983 */ /* 0x000ea80000300a00 */
[----:B------:R-:W-:Y:S04]  /*12c80*/  STL [R1+0x3120], R24 ;  /* 0x0031201801007387 */ /* 0x000fe80000100800 */
[----:B------:R4:W-:Y:S04]  /*12c90*/  LDGSTS.E [R2+0x50a00], [R26.64], P0 ;  /* 0x50a000001a027fae */ /* 0x0009e80008121844 */
[----:B------:R-:W4:Y:S04]  /*12ca0*/  LDL.LU.64 R152, [R1+0x710] ;  /* 0x0007100001987983 */ /* 0x000f280000300a00 */
[----:B------:R1:W-:Y:S04]  /*12cb0*/  STL [R1+0x311c], R25 ;  /* 0x00311c1901007387 */ /* 0x0003e80000100800 */
[----:B------:R1:W-:Y:S04]  /*12cc0*/  LDGSTS.E [R2+0x50e00], [R24.64], P0 ;  /* 0x50e0000018027fae */ /* 0x0003e80008121844 */
[----:B------:R-:W-:Y:S04]  /*12cd0*/  STL [R1+0x3128], R22 ;  /* 0x0031281601007387 */ /* 0x000fe80000100800 */
[----:B------:R1:W-:Y:S02]  /*12ce0*/  STL [R1+0x3124], R23 ;  /* 0x0031241701007387 */ /* 0x0003e40000100800 */
[----:B-1----:R-:W-:-:S02]  /*12cf0*/  IMAD.WIDE R24, R3, 0x4, R88 ;  /* 0x0000000403187825 */ /* 0x002fc400078e0258 */
[----:B------:R1:W-:Y:S04]  /*12d00*/  LDGSTS.E [R2+0x51200], [R22.64], P0 ;  /* 0x5120000016027fae */ /* 0x0003e80008121844 */
[----:B------:R-:W4:Y:S04]  /*12d10*/  LDL.LU.64 R88, [R1+0x720] ;  /* 0x0007200001587983 */ /* 0x000f280000300a00 */
[----:B------:R-:W-:Y:S01]  /*12d20*/  STL [R1+0x3130], R24 ;  /* 0x0031301801007387 */ /* 0x000fe20000100800 */
[----:B-1----:R-:W-:-:S03]  /*12d30*/  IMAD.WIDE R22, R3, 0x4, R202 ;  /* 0x0000000403167825 */ /* 0x002fc600078e02ca */
[----:B------:R1:W-:Y:S04]  /*12d40*/  STL [R1+0x312c], R25 ;  /* 0x00312c1901007387 */ /* 0x0003e80000100800 */
[----:B------:R1:W-:Y:S04]  /*12d50*/  LDGSTS.E [R2+0x51600], [R24.64], P0 ;  /* 0x5160000018027fae */ /* 0x0003e80008121844 */
[----:B------:R-:W4:Y:S04]  /*12d60*/  LDL.LU.64 R202, [R1+0x738] ;  /* 0x0007380001ca7983 */ /* 0x000f280000300a00 */
[----:B------:R-:W-:Y:S01]  /*12d70*/  STL [R1+0x3138], R22 ;  /* 0x0031381601007387 */ /* 0x000fe20000100800 */
[----:B-1----:R-:W-:-:S03]  /*12d80*/  IMAD.WIDE R24, R3, 0x4, R144 ;  /* 0x0000000403187825 */ /* 0x002fc600078e0290 */
[----:B------:R1:W-:Y:S04]  /*12d90*/  STL [R1+0x3134], R23 ;  /* 0x0031341701007387 */ /* 0x0003e80000100800 */
[----:B------:R1:W-:Y:S04]  /*12da0*/  LDGSTS.E [R2+0x51a00], [R22.64], P0 ;  /* 0x51a0000016027fae */ /* 0x0003e80008121844 */
[----:B------:R-:W-:Y:S04]  /*12db0*/  STL [R1+0x3140], R24 ;  /* 0x0031401801007387 */ /* 0x000fe80000100800 */
[----:B------:R-:W4:Y:S01]  /*12dc0*/  LDL.LU.64 R144, [R1+0x748] ;  /* 0x0007480001907983 */ /* 0x000f220000300a00 */
[----:B-1----:R-:W-:-:S03]  /*12dd0*/  IMAD.WIDE R22, R3, 0x4, R80 ;  /* 0x0000000403167825 */ /* 0x002fc600078e0250 */
[----:B------:R3:W-:Y:S04]  /*12de0*/  LDGSTS.E [R2+0x51e00], [R24.64], P0 ;  /* 0x51e0000018027fae */ /* 0x0007e80008121844 */
[----:B------:R-:W4:Y:S04]  /*12df0*/  LDL.LU.64 R80, [R1+0x730] ;  /* 0x0007300001507983 */ /* 0x000f280000300a00 */
[----:B------:R3:W-:Y:S04]  /*12e00*/  STL [R1+0x313c], R25 ;  /* 0x00313c1901007387 */ /* 0x0007e80000100800 */
[----:B------:R-:W-:Y:S04]  /*12e10*/  STL [R1+0x3148], R22 ;  /* 0x0031481601007387 */ /* 0x000fe80000100800 */
[----:B------:R2:W-:Y:S04]  /*12e20*/  STL [R1+0x3144], R23 ;  /* 0x0031441701007387 */ /* 0x0005e80000100800 */
[----:B------:R2:W-:Y:S01]  /*12e30*/  LDGSTS.E [R2+0x52200], [R22.64], P0 ;  /* 0x5220000016027fae */ /* 0x0005e20008121844 */
[----:B---3--:R-:W-:-:S05]  /*12e40*/  IMAD.WIDE R24, R3, 0x4, R32 ;  /* 0x0000000403187825 */ /* 0x008fca00078e0220 */
[----:B------:R-:W-:Y:S01]  /*12e50*/  STL [R1+0x3150], R24 ;  /* 0x0031501801007387 */ /* 0x000fe20000100800 */
[----:B--2---:R-:W-:-:S03]  /*12e60*/  IMAD.WIDE R22, R3, 0x4, R218 ;  /* 0x0000000403167825 */ /* 0x004fc600078e02da */
[----:B------:R4:W-:Y:S04]  /*12e70*/  STL [R1+0x314c], R25 ;  /* 0x00314c1901007387 */ /* 0x0009e80000100800 */
[----:B------:R4:W-:Y:S04]  /*12e80*/  LDGSTS.E [R2+0x52600], [R24.64], P0 ;  /* 0x5260000018027fae */ /* 0x0009e80008121844 */
[----:B------:R-:W-:Y:S04]  /*12e90*/  STL [R1+0x3158], R22 ;  /* 0x0031581601007387 */ /* 0x000fe80000100800 */
[----:B------:R1:W-:Y:S01]  /*12ea0*/  STL [R1+0x3154], R23 ;  /* 0x0031541701007387 */ /* 0x0003e20000100800 */
[----:B----4-:R-:W-:-:S03]  /*12eb0*/  IMAD.WIDE R24, R3, 0x4, R152 ;  /* 0x0000000403187825 */ /* 0x010fc600078e0298 */
[----:B------:R-:W2:Y:S04]  /*12ec0*/  LDL.LU.64 R104, [R1+0x768] ;  /* 0x0007680001687983 */ /* 0x000ea80000300a00 */
[----:B------:R-:W3:Y:S04]  /*12ed0*/  LDL.LU.64 R160, [R1+0x760] ;  /* 0x0007600001a07983 */ /* 0x000ee80000300a00 */
[----:B------:R1:W-:Y:S04]  /*12ee0*/  LDGSTS.E [R2+0x52a00], [R22.64], P0 ;  /* 0x52a0000016027fae */ /* 0x0003e80008121844 */
[----:B------:R-:W4:Y:S04]  /*12ef0*/  LDL.LU.64 R32, [R1+0x758] ;  /* 0x0007580001207983 */ /* 0x000f280000300a00 */
[----:B------:R-:W-:Y:S01]  /*12f00*/  STL [R1+0x3160], R24 ;  /* 0x0031601801007387 */ /* 0x000fe20000100800 */
[----:B-1----:R-:W-:-:S03]  /*12f10*/  IMAD.WIDE R22, R3, 0x4, R88 ;  /* 0x0000000403167825 */ /* 0x002fc600078e0258 */
[----:B------:R1:W-:Y:S04]  /*12f20*/  LDGSTS.E [R2+0x52e00], [R24.64], P0 ;  /* 0x52e0000018027fae */ /* 0x0003e80008121844 */
[----:B------:R-:W4:Y:S04]  /*12f30*/  LDL.LU.64 R88, [R1+0x750] ;  /* 0x0007500001587983 */ /* 0x000f280000300a00 */
[----:B------:R1:W-:Y:S04]  /*12f40*/  STL [R1+0x315c], R25 ;  /* 0x00315c1901007387 */ /* 0x0003e80000100800 */
[----:B------:R-:W4:Y:S01]  /*12f50*/  LDL.LU.64 R218, [R1+0x740] ;  /* 0x0007400001da7983 */ /* 0x000f220000300a00 */
[----:B------:R-:W-:-:S03]  /*12f60*/  IMAD.WIDE R26, R3, 0x4, R202 ;  /* 0x00000004031a7825 */ /* 0x000fc600078e02ca */
[----:B------:R-:W-:Y:S04]  /*12f70*/  STL [R1+0x3168], R22 ;  /* 0x0031681601007387 */ /* 0x000fe80000100800 */
[----:B------:R-:W4:Y:S04]  /*12f80*/  LDL.LU.64 R152, [R1+0x728] ;  /* 0x0007280001987983 */ /* 0x000f280000300a00 */
[----:B------:R1:W-:Y:S04]  /*12f90*/  STL [R1+0x3164], R23 ;  /* 0x0031641701007387 */ /* 0x0003e80000100800 */
[----:B------:R1:W-:Y:S04]  /*12fa0*/  LDGSTS.E [R2+0x53200], [R22.64], P0 ;  /* 0x5320000016027fae */ /* 0x0003e80008121844 */
[----:B------:R-:W4:Y:S01]  /*12fb0*/  LDL.LU.64 R202, [R1+0x718] ;  /* 0x0007180001ca7983 */ /* 0x000f220000300a00 */
[----:B-1----:R-:W-:-:S03]  /*12fc0*/  IMAD.WIDE R24, R3, 0x4, R144 ;  /* 0x0000000403187825 */ /* 0x002fc600078e0290 */
[----:B------:R1:W-:Y:S04]  /*12fd0*/  LDGSTS.E [R2+0x53600], [R26.64], P0 ;  /* 0x536000001a027fae */ /* 0x0003e80008121844 */
[----:B------:R1:W-:Y:S01]  /*12fe0*/  LDGSTS.E [R2+0x53a00], [R24.64], P0 ;  /* 0x53a0000018027fae */ /* 0x0003e20008121844 */
[----:B------:R-:W-:-:S03]  /*12ff0*/  IMAD.WIDE R22, R3, 0x4, R80 ;  /* 0x0000000403167825 */ /* 0x000fc600078e0250 */
[----:B------:R-:W4:Y:S04]  /*13000*/  LDL.LU.64 R80, [R1+0x708] ;  /* 0x0007080001507983 */ /* 0x000f280000300a00 */
[----:B------:R-:W-:Y:S04]  /*13010*/  STL [R1+0x3170], R26 ;  /* 0x0031701a01007387 */ /* 0x000fe80000100800 */
[----:B------:R-:W-:Y:S04]  /*13020*/  STL [R1+0x316c], R27 ;  /* 0x00316c1b01007387 */ /* 0x000fe80000100800 */
[----:B------:R-:W4:Y:S04]  /*13030*/  LDL.LU.64 R144, [R1+0x6f8] ;  /* 0x0006f80001907983 */ /* 0x000f280000300a00 */
[----:B------:R-:W-:Y:S04]  /*13040*/  STL [R1+0x3178], R24 ;  /* 0x0031781801007387 */ /* 0x000fe80000100800 */
[----:B------:R1:W-:Y:S04]  /*13050*/  STL [R1+0x3174], R25 ;  /* 0x0031741901007387 */ /* 0x0003e80000100800 */
[----:B------:R-:W4:Y:S04]  /*13060*/  LDL.LU.64 R168, [R1+0x6e8] ;  /* 0x0006e80001a87983 */ /* 0x000f280000300a00 */
[----:B------:R-:W-:Y:S04]  /*13070*/  STL [R1+0x3180], R22 ;  /* 0x0031801601007387 */ /* 0x000fe80000100800 */
[----:B------:R-:W4:Y:S04]  /*13080*/  LDL.LU.64 R96, [R1+0x6d8] ;  /* 0x0006d80001607983 */ /* 0x000f280000300a00 */
[----:B------:R1:W-:Y:S04]  /*13090*/  STL [R1+0x317c], R23 ;  /* 0x00317c1701007387 */ /* 0x0003e80000100800 */
[----:B------:R-:W4:Y:S04]  /*130a0*/  LDL.LU.64 R40, [R1+0x6c8] ;  /* 0x0006c80001287983 */ /* 0x000f280000300a00 */
[----:B------:R1:W-:Y:S01]  /*130b0*/  LDGSTS.E [R2+0x53e00], [R22.64], P0 ;  /* 0x53e0000016027fae */ /* 0x0003e20008121844 */
[----:B--2---:R-:W-:-:S04]  /*130c0*/  IMAD.WIDE R116, R3, 0x4, R104 ;  /* 0x0000000403747825 */ /* 0x004fc800078e0268 */
[C---:B---3--:R-:W-:Y:S01]  /*130d0*/  IMAD.WIDE R114, R3.reuse, 0x4, R160 ;  /* 0x0000000403727825 */ /* 0x048fe200078e02a0 */
[----:B------:R2:W-:Y:S04]  /*130e0*/  LDGSTS.E [R2+0x54200], [R116.64], P0 ;  /* 0x5420000074027fae */ /* 0x0005e80008121844 */
[----:B------:R-:W3:Y:S01]  /*130f0*/  LDL.LU.64 R160, [R1+0x6b8] ;  /* 0x0006b80001a07983 */ /* 0x000ee20000300a00 */
[----:B----4-:R-:W-:-:S03]  /*13100*/  IMAD.WIDE R112, R3, 0x4, R32 ;  /* 0x0000000403707825 */ /* 0x010fc600078e0220 */
[----:B------:R2:W-:Y:S04]  /*13110*/  LDGSTS.E [R2+0x54600], [R114.64], P0 ;  /* 0x5460000072027fae */ /* 0x0005e80008121844 */
[----:B------:R-:W4:Y:S04]  /*13120*/  LDL.LU.64 R32, [R1+0x6a8] ;  /* 0x0006a80001207983 */ /* 0x000f280000300a00 */
[----:B------:R2:W-:Y:S01]  /*13130*/  LDGSTS.E [R2+0x54a00], [R112.64], P0 ;  /* 0x54a0000070027fae */ /* 0x0005e20008121844 */
[----:B------:R-:W-:-:S03]  /*13140*/  IMAD.WIDE R110, R3, 0x4, R88 ;  /* 0x00000004036e7825 */ /* 0x000fc600078e0258 */
[----:B------:R-:W2:Y:S04]  /*13150*/  LDL.LU.64 R88, [R1+0x698] ;  /* 0x0006980001587983 */ /* 0x000ea80000300a00 */
[----:B------:R-:W-:Y:S01]  /*13160*/  STL.64 [R1+0x30b0], R116 ;  /* 0x0030b07401007387 */ /* 0x000fe20000100a00 */
[----:B------:R-:W-:-:S03]  /*13170*/  IMAD.WIDE R108, R3, 0x4, R218 ;  /* 0x00000004036c7825 */ /* 0x000fc600078e02da */
[----:B------:R-:W2:Y:S04]  /*13180*/  LDL.LU.64 R176, [R1+0x688] ;  /* 0x0006880001b07983 */ /* 0x000ea80000300a00 */
[----:B------:R-:W-:Y:S01]  /*13190*/  STL.64 [R1+0x30a0], R114 ;  /* 0x0030a07201007387 */ /* 0x000fe20000100a00 */
[----:B------:R-:W-:-:S03]  /*131a0*/  IMAD.WIDE R106, R3, 0x4, R152 ;  /* 0x00000004036a7825 */ /* 0x000fc600078e0298 */
[----:B------:R-:W2:Y:S04]  /*131b0*/  LDL.LU.64 R218, [R1+0x678] ;  /* 0x0006780001da7983 */ /* 0x000ea80000300a00 */
[----:B------:R-:W-:Y:S04]  /*131c0*/  STL.64 [R1+0x3090], R112 ;  /* 0x0030907001007387 */ /* 0x000fe80000100a00 */
[----:B------:R-:W2:Y:S01]  /*131d0*/  LDL.LU.64 R152, [R1+0x670] ;  /* 0x0006700001987983 */ /* 0x000ea20000300a00 */
[----:B------:R-:W-:-:S03]  /*131e0*/  IMAD.WIDE R104, R3, 0x4, R202 ;  /* 0x0000000403687825 */ /* 0x000fc600078e02ca */
[----:B------:R-:W-:Y:S04]  /*131f0*/  STL.64 [R1+0x3080], R110 ;  /* 0x0030806e01007387 */ /* 0x000fe80000100a00 */
[----:B------:R1:W-:Y:S04]  /*13200*/  LDGSTS.E [R2+0x54e00], [R110.64], P0 ;  /* 0x54e000006e027fae */ /* 0x0003e80008121844 */
[----:B------:R1:W-:Y:S01]  /*13210*/  LDGSTS.E [R2+0x55200], [R108.64], P0 ;  /* 0x552000006c027fae */ /* 0x0003e20008121844 */
[----:B------:R-:W-:-:S03]  /*13220*/  IMAD.WIDE R102, R3, 0x4, R80 ;  /* 0x0000000403667825 */ /* 0x000fc600078e0250 */
[----:B------:R1:W-:Y:S04]  /*13230*/  LDGSTS.E [R2+0x55600], [R106.64], P0 ;  /* 0x556000006a027fae */ /* 0x0003e80008121844 */
[----:B------:R-:W2:Y:S04]  /*13240*/  LDL.LU.64 R80, [R1+0x668] ;  /* 0x0006680001507983 */ /* 0x000ea80000300a00 */
[----:B------:R-:W2:Y:S01]  /*13250*/  LDL.LU.64 R202, [R1+0x660] ;  /* 0x0006600001ca7983 */ /* 0x000ea20000300a00 */
[----:B------:R-:W-:-:S03]  /*13260*/  IMAD.WIDE R100, R3, 0x4, R144 ;  /* 0x0000000403647825 */ /* 0x000fc600078e0290 */
[----:B------:R-:W-:Y:S04]  /*13270*/  STL.64 [R1+0x3070], R108 ;  /* 0x0030706c01007387 */ /* 0x000fe80000100a00 */
[----:B------:R-:W2:Y:S04]  /*13280*/  LDL.LU.64 R144, [R1+0x658] ;  /* 0x0006580001907983 */ /* 0x000ea80000300a00 */
[----:B------:R-:W-:Y:S01]  /*13290*/  STL.64 [R1+0x3060], R106 ;  /* 0x0030606a01007387 */ /* 0x000fe20000100a00 */
[----:B------:R-:W-:-:S03]  /*132a0*/  IMAD.WIDE R98, R3, 0x4, R168 ;  /* 0x0000000403627825 */ /* 0x000fc600078e02a8 */
[----:B------:R-:W2:Y:S04]  /*132b0*/  LDL.LU.64 R48, [R1+0x650] ;  /* 0x0006500001307983 */ /* 0x000ea80000300a00 */
[----:B------:R-:W-:Y:S01]  /*132c0*/  STL.64 [R1+0x3050], R104 ;  /* 0x0030506801007387 */ /* 0x000fe20000100a00 */
[----:B------:R-:W-:-:S03]  /*132d0*/  IMAD.WIDE R96, R3, 0x4, R96 ;  /* 0x0000000403607825 */ /* 0x000fc600078e0260 */
[----:B------:R-:W2:Y:S04]  /*132e0*/  LDL.LU.64 R168, [R1+0x648] ;  /* 0x0006480001a87983 */ /* 0x000ea80000300a00 */
[----:B------:R-:W-:Y:S01]  /*132f0*/  STL.64 [R1+0x3040], R102 ;  /* 0x0030406601007387 */ /* 0x000fe20000100a00 */
[----:B------:R-:W-:-:S03]  /*13300*/  IMAD.WIDE R94, R3, 0x4, R40 ;  /* 0x00000004035e7825 */ /* 0x000fc600078e0228 */
[----:B------:R1:W-:Y:S04]  /*13310*/  LDGSTS.E [R2+0x55a00], [R104.64], P0 ;  /* 0x55a0000068027fae */ /* 0x0003e80008121844 */
[----:B------:R-:W2:Y:S04]  /*13320*/  LDL.LU.64 R40, [R1+0x640] ;  /* 0x0006400001287983 */ /* 0x000ea80000300a00 */
[----:B------:R-:W-:Y:S04]  /*13330*/  STL.64 [R1+0x3030], R100 ;  /* 0x0030306401007387 */ /* 0x000fe80000100a00 */
[----:B------:R-:W-:Y:S01]  /*13340*/  STL.64 [R1+0x3020], R98 ;  /* 0x0030206201007387 */ /* 0x000fe20000100a00 */
[----:B-1----:R-:W-:-:S03]  /*13350*/  IMAD.WIDE R24, R3, 0x4, R238 ;  /* 0x0000000403187825 */ /* 0x002fc600078e02ee */
[----:B------:R1:W-:Y:S01]  /*13360*/  LDGSTS.E [R2+0x55e00], [R102.64], P0 ;  /* 0x55e0000066027fae */ /* 0x0003e20008121844 */
[----:B------:R-:W-:-:S03]  /*13370*/  IMAD.WIDE R22, R3, 0x4, R234 ;  /* 0x0000000403167825 */ /* 0x000fc600078e02ea */
[----:B------:R1:W-:Y:S04]  /*13380*/  LDGSTS.E [R2+0x56200], [R100.64], P0 ;  /* 0x5620000064027fae */ /* 0x0003e80008121844 */
[----:B------:R1:W-:Y:S04]  /*13390*/  LDGSTS.E [R2+0x56600], [R98.64], P0 ;  /* 0x5660000062027fae */ /* 0x0003e80008121844 */
[----:B------:R1:W-:Y:S04]  /*133a0*/  LDGSTS.E [R2+0x56a00], [R96.64], P0 ;  /* 0x56a0000060027fae */ /* 0x0003e80008121844 */
[----:B------:R1:W-:Y:S01]  /*133b0*/  LDGSTS.E [R2+0x56e00], [R94.64], P0 ;  /* 0x56e000005e027fae */ /* 0x0003e20008121844 */
[----:B---3--:R-:W-:-:S03]  /*133c0*/  IMAD.WIDE R92, R3, 0x4, R160 ;  /* 0x00000004035c7825 */ /* 0x008fc600078e02a0 */
[----:B------:R-:W3:Y:S04]  /*133d0*/  LDL.LU.64 R160, [R1+0x638] ;  /* 0x0006380001a07983 */ /* 0x000ee80000300a00 */
[----:B------:R-:W-:Y:S01]  /*133e0*/  STL.64 [R1+0x3010], R96 ;  /* 0x0030106001007387 */ /* 0x000fe20000100a00 */
[----:B----4-:R-:W-:-:S03]  /*133f0*/  IMAD.WIDE R90, R3, 0x4, R32 ;  /* 0x00000004035a7825 */ /* 0x010fc600078e0220 */
[----:B------:R-:W4:Y:S04]  /*13400*/  LDL.LU.64 R32, [R1+0x630] ;  /* 0x0006300001207983 */ /* 0x000f280000300a00 */
[----:B------:R-:W-:Y:S01]  /*13410*/  STL.64 [R1+0x3000], R94 ;  /* 0x0030005e01007387 */ /* 0x000fe20000100a00 */
[----:B--2---:R-:W-:-:S03]  /*13420*/  IMAD.WIDE R88, R3, 0x4, R88 ;  /* 0x0000000403587825 */ /* 0x004fc600078e0258 */
[----:B------:R-:W-:Y:S04]  /*13430*/  STL.64 [R1+0x2ff0], R92 ;  /* 0x002ff05c01007387 */ /* 0x000fe80000100a00 */
[----:B------:R1:W-:Y:S01]  /*13440*/  LDGSTS.E [R2+0x57200], [R92.64], P0 ;  /* 0x572000005c027fae */ /* 0x0003e20008121844 */
[----:B------:R-:W-:-:S03]  /*13450*/  IMAD.WIDE R86, R3, 0x4, R176 ;  /* 0x0000000403567825 */ /* 0x000fc600078e02b0 */
[----:B------:R1:W-:Y:S04]  /*13460*/  LDGSTS.E [R2+0x57600], [R90.64], P0 ;  /* 0x576000005a027fae */ /* 0x0003e80008121844 */
[----:B------:R1:W-:Y:S01]  /*13470*/  LDGSTS.E [R2+0x57a00], [R88.64], P0 ;  /* 0x57a0000058027fae */ /* 0x0003e20008121844 */
[----:B------:R-:W-:-:S03]  /*13480*/  IMAD.WIDE R84, R3, 0x4, R218 ;  /* 0x0000000403547825 */ /* 0x000fc600078e02da */
[----:B------:R1:W-:Y:S04]  /*13490*/  LDGSTS.E [R2+0x57e00], [R86.64], P0 ;  /* 0x57e0000056027fae */ /* 0x0003e80008121844 */
[----:B------:R-:W2:Y:S01]  /*134a0*/  LDL.LU.64 R218, [R1+0x628] ;  /* 0x0006280001da7983 */ /* 0x000ea20000300a00 */
[----:B------:R-:W-:-:S03]  /*134b0*/  IMAD.WIDE R82, R3, 0x4, R152 ;  /* 0x0000000403527825 */ /* 0x000fc600078e0298 */
[----:B------:R-:W-:Y:S04]  /*134c0*/  STL.64 [R1+0x2fe0], R90 ;  /* 0x002fe05a01007387 */ /* 0x000fe80000100a00 */
[----:B------:R-:W2:Y:S04]  /*134d0*/  LDL.LU.64 R152, [R1+0x620] ;  /* 0x0006200001987983 */ /* 0x000ea80000300a00 */
[----:B------:R-:W-:Y:S04]  /*134e0*/  STL.64 [R1+0x2fd0], R88 ;  /* 0x002fd05801007387 */ /* 0x000fe80000100a00 */
[----:B------:R-:W-:Y:S04]  /*134f0*/  STL.64 [R1+0x2fc0], R86 ;  /* 0x002fc05601007387 */ /* 0x000fe80000100a00 */
[----:B------:R1:W-:Y:S04]  /*13500*/  LDGSTS.E [R2+0x58200], [R84.64], P0 ;  /* 0x5820000054027fae */ /* 0x0003e80008121844 */
[----:B------:R1:W-:Y:S01]  /*13510*/  LDGSTS.E [R2+0x58600], [R82.64], P0 ;  /* 0x5860000052027fae */ /* 0x0003e20008121844 */
[----:B------:R-:W-:-:S03]  /*13520*/  IMAD.WIDE R78, R3, 0x4, R202 ;  /* 0x00000004034e7825 */ /* 0x000fc600078e02ca */
[----:B------:R-:W2:Y:S04]  /*13530*/  LDL.LU.64 R202, [R1+0x618] ;  /* 0x0006180001ca7983 */ /* 0x000ea80000300a00 */
[----:B------:R-:W-:Y:S01]  /*13540*/  STL.64 [R1+0x2fb0], R84 ;  /* 0x002fb05401007387 */ /* 0x000fe20000100a00 */
[----:B------:R-:W-:-:S03]  /*13550*/  IMAD.WIDE R76, R3, 0x4, R144 ;  /* 0x00000004034c7825 */ /* 0x000fc600078e0290 */
[----:B------:R-:W2:Y:S01]  /*13560*/  LDL.LU.64 R144, [R1+0x610] ;  /* 0x0006100001907983 */ /* 0x000ea20000300a00 */
[----:B------:R-:W-:-:S03]  /*13570*/  IMAD.WIDE R80, R3, 0x4, R80 ;  /* 0x0000000403507825 */ /* 0x000fc600078e0250 */
[----:B------:R-:W-:Y:S04]  /*13580*/  STL.64 [R1+0x2fa0], R82 ;  /* 0x002fa05201007387 */ /* 0x000fe80000100a00 */
[----:B------:R1:W-:Y:S01]  /*13590*/  STL.64 [R1+0x2f90], R80 ;  /* 0x002f905001007387 */ /* 0x0003e20000100a00 */
[----:B------:R-:W-:-:S03]  /*135a0*/  IMAD.WIDE R74, R3, 0x4, R48 ;  /* 0x00000004034a7825 */ /* 0x000fc600078e0230 */
[----:B------:R-:W2:Y:S04]  /*135b0*/  LDL.LU.64 R56, [R1+0x608] ;  /* 0x0006080001387983 */ /* 0x000ea80000300a00 */
[----:B------:R-:W2:Y:S04]  /*135c0*/  LDL.LU.64 R192, [R1+0x600] ;  /* 0x0006000001c07983 */ /* 0x000ea80000300a00 */
        /* <DEDUP_REMOVED lines=8> */
[----:B------:R1:W-:Y:S04]  /*13650*/  STL.64 [R1+0x2f60], R74 ;  /* 0x002f604a01007387 */ /* 0x0003e80000100a00 */
[----:B------:R-:W2:Y:S04]  /*13660*/  LDL.LU.64 R120, [R1+0x5d8] ;  /* 0x0005d80001787983 */ /* 0x000ea80000300a00 */
[----:B------:R-:W2:Y:S04]  /*13670*/  LDL.LU.64 R176, [R1+0x5d0] ;  /* 0x0005d00001b07983 */ /* 0x000ea80000300a00 */
[----:B------:R1:W-:Y:S04]  /*13680*/  STL.64 [R1+0x2f50], R72 ;  /* 0x002f504801007387 */ /* 0x0003e80000100a00 */
[----:B------:R-:W2:Y:S04]  /*13690*/  LDL.LU.64 R40, [R1+0x5c8] ;  /* 0x0005c80001287983 */ /* 0x000ea80000300a00 */
[----:B------:R-:W2:Y:S04]  /*136a0*/  LDL.LU.64 R168, [R1+0x5c0] ;  /* 0x0005c00001a87983 */ /* 0x000ea80000300a00 */
[----:B------:R1:W-:Y:S04]  /*136b0*/  STL.64 [R1+0x2f40], R70 ;  /* 0x002f404601007387 */ /* 0x0003e80000100a00 */
[----:B------:R1:W-:Y:S04]  /*136c0*/  LDGSTS.E [R2+0x58a00], [R80.64], P0 ;  /* 0x58a0000050027fae */ /* 0x0003e80008121844 */
[----:B------:R1:W-:Y:S04]  /*136d0*/  LDGSTS.E [R2+0x58e00], [R78.64], P0 ;  /* 0x58e000004e027fae */ /* 0x0003e80008121844 */
[----:B------:R1:W-:Y:S04]  /*136e0*/  LDGSTS.E [R2+0x59200], [R76.64], P0 ;  /* 0x592000004c027fae */ /* 0x0003e80008121844 */
[----:B------:R1:W-:Y:S04]  /*136f0*/  LDGSTS.E [R2+0x59600], [R74.64], P0 ;  /* 0x596000004a027fae */ /* 0x0003e80008121844 */
[----:B------:R1:W-:Y:S04]  /*13700*/  LDGSTS.E [R2+0x59a00], [R72.64], P0 ;  /* 0x59a0000048027fae */ /* 0x0003e80008121844 */
[----:B------:R1:W-:Y:S01]  /*13710*/  LDGSTS.E [R2+0x59e00], [R70.64], P0 ;  /* 0x59e0000046027fae */ /* 0x0003e20008121844 */
[----:B---3--:R-:W-:-:S03]  /*13720*/  IMAD.WIDE R68, R3, 0x4, R160 ;  /* 0x0000000403447825 */ /* 0x008fc600078e02a0 */
[----:B------:R-:W3:Y:S04]  /*13730*/  LDL.LU.64 R160, [R1+0x5b8] ;  /* 0x0005b80001a07983 */ /* 0x000ee80000300a00 */
[----:B------:R1:W-:Y:S01]  /*13740*/  LDGSTS.E [R2+0x5a200], [R68.64], P0 ;  /* 0x5a20000044027fae */ /* 0x0003e20008121844 */
[----:B----4-:R-:W-:-:S03]  /*13750*/  IMAD.WIDE R66, R3, 0x4, R32 ;  /* 0x0000000403427825 */ /* 0x010fc600078e0220 */
[----:B------:R-:W4:Y:S04]  /*13760*/  LDL.LU.64 R32, [R1+0x5b0] ;  /* 0x0005b00001207983 */ /* 0x000f280000300a00 */
[----:B------:R1:W-:Y:S04]  /*13770*/  STL.64 [R1+0x2f30], R68 ;  /* 0x002f304401007387 */ /* 0x0003e80000100a00 */
[----:B------:R1:W-:Y:S01]  /*13780*/  LDGSTS.E [R2+0x5a600], [R66.64], P0 ;  /* 0x5a60000042027fae */ /* 0x0003e20008121844 */
[----:B--2---:R-:W-:-:S03]  /*13790*/  IMAD.WIDE R64, R3, 0x4, R218 ;  /* 0x0000000403407825 */ /* 0x004fc600078e02da */
[----:B------:R-:W2:Y:S04]  /*137a0*/  LDL.LU.64 R218, [R1+0x5a8] ;  /* 0x0005a80001da7983 */ /* 0x000ea80000300a00 */
[----:B------:R1:W-:Y:S01]  /*137b0*/  LDGSTS.E [R2+0x5aa00], [R64.64], P0 ;  /* 0x5aa0000040027fae */ /* 0x0003e20008121844 */
[----:B------:R-:W-:-:S03]  /*137c0*/  IMAD.WIDE R62, R3, 0x4, R152 ;  /* 0x00000004033e7825 */ /* 0x000fc600078e0298 */
[----:B------:R-:W2:Y:S04]  /*137d0*/  LDL.LU.64 R152, [R1+0x5a0] ;  /* 0x0005a00001987983 */ /* 0x000ea80000300a00 */
[----:B------:R1:W-:Y:S04]  /*137e0*/  STL.64 [R1+0x2f20], R66 ;  /* 0x002f204201007387 */ /* 0x0003e80000100a00 */
[----:B------:R1:W-:Y:S01]  /*137f0*/  LDGSTS.E [R2+0x5ae00], [R62.64], P0 ;  /* 0x5ae000003e027fae */ /* 0x0003e20008121844 */
[----:B------:R-:W-:-:S03]  /*13800*/  IMAD.WIDE R60, R3, 0x4, R202 ;  /* 0x00000004033c7825 */ /* 0x000fc600078e02ca */
[----:B------:R-:W2:Y:S04]  /*13810*/  LDL.LU.64 R202, [R1+0x598] ;  /* 0x0005980001ca7983 */ /* 0x000ea80000300a00 */
[----:B------:R1:W-:Y:S01]  /*13820*/  LDGSTS.E [R2+0x5b200], [R60.64], P0 ;  /* 0x5b2000003c027fae */ /* 0x0003e20008121844 */
[----:B------:R-:W-:-:S03]  /*13830*/  IMAD.WIDE R58, R3, 0x4, R144 ;  /* 0x00000004033a7825 */ /* 0x000fc600078e0290 */
[----:B------:R-:W2:Y:S04]  /*13840*/  LDL.LU.64 R144, [R1+0x590] ;  /* 0x0005900001907983 */ /* 0x000ea80000300a00 */
[----:B------:R1:W-:Y:S04]  /*13850*/  STL.64 [R1+0x2f10], R64 ;  /* 0x002f104001007387 */ /* 0x0003e80000100a00 */
[----:B------:R1:W-:Y:S01]  /*13860*/  STL.64 [R1+0x2f00], R62 ;  /* 0x002f003e01007387 */ /* 0x0003e20000100a00 */
[----:B------:R-:W-:-:S03]  /*13870*/  IMAD.WIDE R56, R3, 0x4, R56 ;  /* 0x0000000403387825 */ /* 0x000fc600078e0238 */
[----:B------:R1:W-:Y:S01]  /*13880*/  STL.64 [R1+0x2ef0], R60 ;  /* 0x002ef03c01007387 */ /* 0x0003e20000100a00 */
[----:B------:R-:W-:-:S03]  /*13890*/  IMAD.WIDE R54, R3, 0x4, R192 ;  /* 0x0000000403367825 */ /* 0x000fc600078e02c0 */
[----:B------:R1:W-:Y:S01]  /*138a0*/  STL.64 [R1+0x2ee0], R58 ;  /* 0x002ee03a01007387 */ /* 0x0003e20000100a00 */
[----:B------:R-:W-:-:S03]  /*138b0*/  IMAD.WIDE R52, R3, 0x4, R136 ;  /* 0x0000000403347825 */ /* 0x000fc600078e0288 */
[----:B------:R1:W-:Y:S01]  /*138c0*/  STL.64 [R1+0x2ed0], R56 ;  /* 0x002ed03801007387 */ /* 0x0003e20000100a00 */
[----:B------:R-:W-:-:S03]  /*138d0*/  IMAD.WIDE R50, R3, 0x4, R128 ;  /* 0x0000000403327825 */ /* 0x000fc600078e0280 */
        /* <DEDUP_REMOVED lines=14> */
[----:B------:R1:W-:Y:S04]  /*139c0*/  STL.64 [R1+0x2e40], R38 ;  /* 0x002e402601007387 */ /* 0x0003e80000100a00 */
[----:B------:R1:W-:Y:S04]  /*139d0*/  LDGSTS.E [R2+0x5b600], [R58.64], P0 ;  /* 0x5b6000003a027fae */ /* 0x0003e80008121844 */
[----:B------:R2:W-:Y:S04]  /*139e0*/  LDGSTS.E [R2+0x5ba00], [R56.64], P0 ;  /* 0x5ba0000038027fae */ /* 0x0005e80008121844 */
[----:B------:R2:W-:Y:S04]  /*139f0*/  LDGSTS.E [R2+0x5be00], [R54.64], P0 ;  /* 0x5be0000036027fae */ /* 0x0005e80008121844 */
[----:B-1----:R-:W1:Y:S04]  /*13a00*/  S2R R81, SR_TID.X ;  /* 0x0000000000517919 */ /* 0x002e680000002100 */
        /* <DEDUP_REMOVED lines=8> */
[----:B---3--:R-:W-:-:S04]  /*13a90*/  IMAD.WIDE R36, R3, 0x4, R160 ;  /* 0x0000000403247825 */ /* 0x008fc800078e02a0 */
[C---:B----4-:R-:W-:Y:S01]  /*13aa0*/  IMAD.WIDE R34, R3.reuse, 0x4, R32 ;  /* 0x0000000403227825 */ /* 0x050fe200078e0220 */
[----:B------:R3:W-:Y:S04]  /*13ab0*/  STL.64 [R1+0x2e30], R36 ;  /* 0x002e302401007387 */ /* 0x0007e80000100a00 */
[----:B------:R3:W-:Y:S04]  /*13ac0*/  STL.64 [R1+0x2e20], R34 ;  /* 0x002e202201007387 */ /* 0x0007e80000100a00 */
[----:B------:R3:W-:Y:S04]  /*13ad0*/  LDGSTS.E [R2+0x5e200], [R36.64], P0 ;  /* 0x5e20000024027fae */ /* 0x0007e80008121844 */
[----:B------:R3:W-:Y:S01]  /*13ae0*/  LDGSTS.E [R2+0x5e600], [R34.64], P0 ;  /* 0x5e60000022027fae */ /* 0x0007e20008121844 */
[----:B--2---:R-:W-:-:S04]  /*13af0*/  IMAD.WIDE R32, R3, 0x4, R218 ;  /* 0x0000000403207825 */ /* 0x004fc800078e02da */
[C---:B------:R-:W-:Y:S01]  /*13b00*/  IMAD.WIDE R30, R3.reuse, 0x4, R152 ;  /* 0x00000004031e7825 */ /* 0x040fe200078e0298 */
[----:B------:R3:W-:Y:S04]  /*13b10*/  STL.64 [R1+0x2e10], R32 ;  /* 0x002e102001007387 */ /* 0x0007e80000100a00 */
[----:B------:R3:W-:Y:S04]  /*13b20*/  STL.64 [R1+0x2e00], R30 ;  /* 0x002e001e01007387 */ /* 0x0007e80000100a00 */
[----:B------:R3:W-:Y:S04]  /*13b30*/  LDGSTS.E [R2+0x5ea00], [R32.64], P0 ;  /* 0x5ea0000020027fae */ /* 0x0007e80008121844 */
[----:B------:R3:W-:Y:S01]  /*13b40*/  LDGSTS.E [R2+0x5ee00], [R30.64], P0 ;  /* 0x5ee000001e027fae */ /* 0x0007e20008121844 */
[----:B------:R-:W-:-:S05]  /*13b50*/  IMAD.WIDE R28, R3, 0x4, R202 ;  /* 0x00000004031c7825 */ /* 0x000fca00078e02ca */
[----:B------:R3:W-:Y:S01]  /*13b60*/  STL.64 [R1+0x2df0], R28 ;  /* 0x002df01c01007387 */ /* 0x0007e20000100a00 */
[----:B------:R-:W-:-:S03]  /*13b70*/  IMAD.WIDE R26, R3, 0x4, R144 ;  /* 0x00000004031a7825 */ /* 0x000fc600078e0290 */
[----:B------:R3:W-:Y:S04]  /*13b80*/  STL [R1+0x3100], R8 ;  /* 0x0031000801007387 */ /* 0x0007e80000100800 */
[----:B------:R3:W-:Y:S04]  /*13b90*/  STL.64 [R1+0x2de0], R26 ;  /* 0x002de01a01007387 */ /* 0x0007e80000100a00 */
[----:B------:R3:W-:Y:S04]  /*13ba0*/  STL.64 [R1+0x2dd0], R24 ;  /* 0x002dd01801007387 */ /* 0x0007e80000100a00 */
[----:B------:R3:W-:Y:S04]  /*13bb0*/  STL.64 [R1+0x2dc0], R22 ;  /* 0x002dc01601007387 */ /* 0x0007e80000100a00 */
[----:B------:R3:W-:Y:S04]  /*13bc0*/  STL [R1+0x30f8], R9 ;  /* 0x0030f80901007387 */ /* 0x0007e80000100800 */
        /* <DEDUP_REMOVED lines=16> */
[----:B------:R3:W-:Y:S04]  /*13cd0*/  LDGSTS.E [R2+0x5f200], [R28.64], P0 ;  /* 0x5f2000001c027fae */ /* 0x0007e80008121844 */
[----:B------:R3:W-:Y:S04]  /*13ce0*/  LDGSTS.E [R2+0x5f600], [R26.64], P0 ;  /* 0x5f6000001a027fae */ /* 0x0007e80008121844 */
[----:B------:R3:W-:Y:S04]  /*13cf0*/  LDGSTS.E [R2+0x5fa00], [R24.64], P0 ;  /* 0x5fa0000018027fae */ /* 0x0007e80008121844 */
[----:B------:R3:W-:Y:S04]  /*13d00*/  LDGSTS.E [R2+0x5fe00], [R22.64], P0 ;  /* 0x5fe0000016027fae */ /* 0x0007e80008121844 */
[----:B------:R-:W0:Y:S01]  /*13d10*/  LDGDEPBAR ;  /* 0x00000000000079af */ /* 0x000e220000000000 */
[----:B------:R-:W-:Y:S05]  /*13d20*/  @P1 BRA `(.L_x_0) ;  /* 0x00007c9000001947 */ /* 0x000fea0003800000 */
[----:B-1----:R-:W-:Y:S01]  /*13d30*/  IMAD.SHL.U32 R0, R81, 0x20, RZ ;  /* 0x0000002051007824 */ /* 0x002fe200078e00ff */
[----:B------:R1:W-:Y:S01]  /*13d40*/  STL [R1+0x18e0], RZ ;  /* 0x0018e0ff01007387 */ /* 0x0003e20000100800 */
[----:B------:R-:W-:Y:S01]  /*13d50*/  CS2R R224, SRZ ;  /* 0x0000000000e07805 */ /* 0x000fe2000001ff00 */
[----:B------:R-:W-:Y:S01]  /*13d60*/  CS2R R226, SRZ ;  /* 0x0000000000e27805 */ /* 0x000fe2000001ff00 */
[----:B------:R-:W-:Y:S01]  /*13d70*/  CS2R R220, SRZ ;  /* 0x0000000000dc7805 */ /* 0x000fe2000001ff00 */
[----:B------:R1:W-:Y:S01]  /*13d80*/  STL [R1+0x35e4], R0 ;  /* 0x0035e40001007387 */ /* 0x0003e20000100800 */
[----:B------:R-:W-:Y:S01]  /*13d90*/  CS2R R222, SRZ ;  /* 0x0000000000de7805 */ /* 0x000fe2000001ff00 */
[----:B------:R-:W-:Y:S01]  /*13da0*/  CS2R R216, SRZ ;  /* 0x0000000000d87805 */ /* 0x000fe2000001ff00 */
[----:B------:R-:W-:Y:S01]  /*13db0*/  CS2R R218, SRZ ;  /* 0x0000000000da7805 */ /* 0x000fe2000001ff00 */
[----:B------:R1:W-:Y:S01]  /*13dc0*/  STL [R1+0x18e4], RZ ;  /* 0x0018e4ff01007387 */ /* 0x0003e20000100800 */
        /* <DEDUP_REMOVED lines=45> */
[----:B---3--:R-:W-:Y:S01]  /*140a0*/  CS2R R36, SRZ ;  /* 0x0000000000247805 */ /* 0x008fe2000001ff00 */
        /* <DEDUP_REMOVED lines=22> */
[----:B------:R-:W-:-:S03]  /*14210*/  CS2R R6, SRZ ;  /* 0x0000000000067805 */ /* 0x000fc6000001ff00 */
[----:B------:R1:W-:Y:S04]  /*14220*/  STL [R1+0x18fc], RZ ;  /* 0x0018fcff01007387 */ /* 0x0003e80000100800 */
        /* <DEDUP_REMOVED lines=1504> */
[----:B------:R1:W-:Y:S04]  /*1a030*/  STL [R1], RZ ;  /* 0x000000ff01007387 */ /* 0x0003e80000100800 */
        /* <DEDUP_REMOVED lines=406> */
[----:B------:R1:W-:Y:S01]  /*1b9a0*/  STL [R1+0x148c], RZ ;  /* 0x00148cff01007387 */ /* 0x0003e20000100800 */
[----:B------:R-:W-:Y:S05]  /*1b9b0*/  BRA `(.L_x_1) ;  /* 0x0004d3a000007947 */ /* 0x000fea0003800000 */
.L_x_0:
[C---:B-1-3--:R-:W-:Y:S01]  /*1b9c0*/  LOP3.LUT R5, R81.reuse, 0x7, RZ, 0xc0, !PT ;  /* 0x0000000751057812 */ /* 0x04afe200078ec0ff */
[----:B------:R-:W-:Y:S01]  /*1b9d0*/  IMAD.SHL.U32 R6, R81, 0x2, RZ ;  /* 0x0000000251067824 */ /* 0x000fe200078e00ff */
[----:B------:R-:W-:Y:S01]  /*1b9e0*/  STL [R1+0x2dbc], RZ ;  /* 0x002dbcff01007387 */ /* 0x000fe20000100800 */
[----:B------:R-:W-:Y:S01]  /*1b9f0*/  IMAD.MOV.U32 R8, RZ, RZ, 0x2 ;  /* 0x00000002ff087424 */ /* 0x000fe200078e00ff */
[----:B------:R-:W-:Y:S01]  /*1ba00*/  CS2R R224, SRZ ;  /* 0x0000000000e07805 */ /* 0x000fe2000001ff00 */
[----:B------:R-:W-:Y:S01]  /*1ba10*/  IMAD R5, R5, 0x90, RZ ;  /* 0x0000009005057824 */ /* 0x000fe200078e02ff */
[----:B------:R-:W-:Y:S01]  /*1ba20*/  CS2R R226, SRZ ;  /* 0x0000000000e27805 */ /* 0x000fe2000001ff00 */
[----:B------:R-:W-:Y:S01]  /*1ba30*/  IMAD.MOV.U32 R7, RZ, RZ, -0x1 ;  /* 0xffffffffff077424 */ /* 0x000fe200078e00ff */
[----:B------:R-:W-:Y:S01]  /*1ba40*/  CS2R R220, SRZ ;  /* 0x0000000000dc7805 */ /* 0x000fe2000001ff00 */
[----:B------:R-:W-:Y:S01]  /*1ba50*/  IMAD.MOV.U32 R0, RZ, RZ, 0x1f ;  /* 0x0000001fff007424 */ /* 0x000fe200078e00ff */
[----:B------:R-:W-:Y:S01]  /*1ba60*/  LOP3.LUT R5, R5, 0x30, R6, 0x78, !PT ;  /* 0x0000003005057812 */ /* 0x000fe200078e7806 */
[----:B------:R-:W-:Y:S01]  /*1ba70*/  IMAD.SHL.U32 R6, R81, 0x20, RZ ;  /* 0x0000002051067824 */ /* 0x000fe200078e00ff */
[----:B------:R-:W-:Y:S01]  /*1ba80*/  CS2R R222, SRZ ;  /* 0x0000000000de7805 */ /* 0x000fe2000001ff00 */
[----:B------:R-:W-:Y:S01]  /*1ba90*/  CS2R R216, SRZ ;  /* 0x0000000000d87805 */ /* 0x000fe2000001ff00 */
[----:B------:R-:W-:Y:S01]  /*1baa0*/  IADD3 R2, R0, c[0x0][0x180], RZ ;  /* 0x0000600000027a10 */ /* 0x000fe20007ffe0ff */
[----:B------:R-:W-:Y:S01]  /*1bab0*/  CS2R R218, SRZ ;  /* 0x0000000000da7805 */ /* 0x000fe2000001ff00 */
[----:B------:R-:W-:Y:S01]  /*1bac0*/  STL [R1+0x35e4], R6 ;  /* 0x0035e40601007387 */ /* 0x000fe20000100800 */
[----:B------:R-:W-:Y:S01]  /*1bad0*/  LOP3.LUT R68, R5, 0x400, R6, 0xf8, !PT ;  /* 0x0000040005447812 */ /* 0x000fe200078ef806 */
[----:B------:R-:W-:Y:S01]  /*1bae0*/  CS2R R156, SRZ ;  /* 0x00000000009c7805 */ /* 0x000fe2000001ff00 */
[----:B------:R-:W-:Y:S01]  /*1baf0*/  SHF.R.S32.HI R4, RZ, 0x1f, R2 ;  /* 0x0000001fff047819 */ /* 0x000fe20000011402 */
[----:B------:R1:W-:Y:S01]  /*1bb00*/  STL [R1+0x18a8], R8 ;  /* 0x0018a80801007387 */ /* 0x0003e20000100800 */
[----:B------:R-:W-:Y:S01]  /*1bb10*/  SHF.R.S32.HI R0, RZ, 0x1f, R248 ;  /* 0x0000001fff007819 */ /* 0x000fe200000114f8 */
[----:B------:R-:W-:Y:S01]  /*1bb20*/  CS2R R158, SRZ ;  /* 0x00000000009e7805 */ /* 0x000fe2000001ff00 */
[----:B------:R-:W-:Y:S01]  /*1bb30*/  LEA.HI R4, R4, R2, RZ, 0x5 ;  /* 0x0000000204047211 */ /* 0x000fe200078f28ff */
[----:B------:R2:W-:Y:S01]  /*1bb40*/  STL [R1+0x18ac], R7 ;  /* 0x0018ac0701007387 */ /* 0x0005e20000100800 */
[----:B------:R-:W-:Y:S01]  /*1bb50*/  SHF.R.S32.HI R2, RZ, 0x1f, R3 ;  /* 0x0000001fff027819 */ /* 0x000fe20000011403 */
[----:B------:R-:W-:Y:S01]  /*1bb60*/  CS2R R250, SRZ ;  /* 0x0000000000fa7805 */ /* 0x000fe2000001ff00 */
[----:B------:R-:W-:Y:S01]  /*1bb70*/  SHF.R.S32.HI R70, RZ, 0x5, R4 ;  /* 0x00000005ff467819 */ /* 0x000fe20000011404 */
[----:B------:R3:W-:Y:S01]  /*1bb80*/  STL [R1+0x18e0], RZ ;  /* 0x0018e0ff01007387 */ /* 0x0007e20000100800 */
[----:B------:R-:W-:Y:S01]  /*1bb90*/  SHF.L.U64.HI R2, R3, 0x2, R2 ;  /* 0x0000000203027819 */ /* 0x000fe20000010202 */
[----:B------:R-:W-:Y:S01]  /*1bba0*/  CS2R R152, SRZ ;  /* 0x0000000000987805 */ /* 0x000fe2000001ff00 */
[----:B------:R-:W-:Y:S01]  /*1bbb0*/  LOP3.LUT R3, R81, 0x3, RZ, 0xc0, !PT ;  /* 0x0000000351037812 */ /* 0x000fe200078ec0ff */
[----:B------:R3:W-:Y:S01]  /*1bbc0*/  STL [R1+0x18e4], RZ ;  /* 0x0018e4ff01007387 */ /* 0x0007e20000100800 */
[----:B------:R-:W-:Y:S01]  /*1bbd0*/  SHF.L.U64.HI R0, R248, 0x2, R0 ;  /* 0x00000002f8007819 */ /* 0x000fe20000010200 */
[----:B------:R-:W-:Y:S01]  /*1bbe0*/  CS2R R154, SRZ ;  /* 0x00000000009a7805 */ /* 0x000fe2000001ff00 */
[----:B------:R-:W-:Y:S01]  /*1bbf0*/  CS2R R248, SRZ ;  /* 0x0000000000f87805 */ /* 0x000fe2000001ff00 */
[----:B------:R3:W-:Y:S01]  /*1bc00*/  STL [R1+0x18e8], RZ ;  /* 0x0018e8ff01007387 */ /* 0x0007e20000100800 */
[----:B------:R-:W-:Y:S01]  /*1bc10*/  IMAD R3, R3, 0x820, RZ ;  /* 0x0000082003037824 */ /* 0x000fe200078e02ff */
[----:B------:R-:W-:Y:S01]  /*1bc20*/  CS2R R244, SRZ ;  /* 0x0000000000f47805 */ /* 0x000fe2000001ff00 */
[----:B------:R-:W-:Y:S01]  /*1bc30*/  CS2R R246, SRZ ;  /* 0x0000000000f67805 */ /* 0x000fe2000001ff00 */
[----:B------:R3:W-:Y:S01]  /*1bc40*/  STL [R1+0x18ec], RZ ;  /* 0x0018ecff01007387 */ /* 0x0007e20000100800 */
[----:B------:R-:W-:Y:S01]  /*1bc50*/  CS2R R236, SRZ ;  /* 0x0000000000ec7805 */ /* 0x000fe2000001ff00 */
[----:B------:R-:W-:Y:S01]  /*1bc60*/  LOP3.LUT R69, R3, 0x5c, R81, 0x78, !PT ;  /* 0x0000005c03457812 */ /* 0x000fe200078e7851 */
[----:B------:R-:W-:Y:S01]  /*1bc70*/  CS2R R238, SRZ ;  /* 0x0000000000ee7805 */ /* 0x000fe2000001ff00 */
[----:B------:R3:W-:Y:S01]  /*1bc80*/  STL [R1+0x1740], RZ ;  /* 0x001740ff01007387 */ /* 0x0007e20000100800 */
[----:B------:R-:W-:Y:S01]  /*1bc90*/  LOP3.LUT R3, R68, 0x40, RZ, 0x3c, !PT ;  /* 0x0000004044037812 */ /* 0x000fe200078e3cff */
        /* <DEDUP_REMOVED lines=51> */
[----:B-1----:R-:W-:Y:S01]  /*1bfd0*/  CS2R R8, SRZ ;  /* 0x0000000000087805 */ /* 0x002fe2000001ff00 */
[----:B------:R-:W-:Y:S01]  /*1bfe0*/  CS2R R10, SRZ ;  /* 0x00000000000a7805 */ /* 0x000fe2000001ff00 */
[----:B------:R-:W-:Y:S01]  /*1bff0*/  CS2R R4, SRZ ;  /* 0x0000000000047805 */ /* 0x000fe2000001ff00 */
[----:B------:R3:W-:Y:S01]  /*1c000*/  STL [R1+0x18f8], RZ ;  /* 0x0018f8ff01007387 */ /* 0x0007e20000100800 */
[----:B--2---:R-:W-:Y:S01]  /*1c010*/  CS2R R6, SRZ ;  /* 0x0000000000067805 */ /* 0x004fe2000001ff00 */
[----:B------:R-:W-:-:S02]  /*1c020*/  IADD3 R70, R70, -0x3, RZ ;  /* 0xfffffffd46467810 */ /* 0x000fc40007ffe0ff */
[----:B------:R3:W-:Y:S01]  /*1c030*/  STL [R1+0x18fc], RZ ;  /* 0x0018fcff01007387 */ /* 0x0007e20000100800 */
[----:B------:R-:W-:-:S03]  /*1c040*/  LOP3.LUT R69, R69, 0x20, RZ, 0x3c, !PT ;  /* 0x0000002045457812 */ /* 0x000fc600078e3cff */
        /* <DEDUP_REMOVED lines=1834> */
[----:B------:R3:W-:Y:S04]  /*232f0*/  STL [R1+0x35c8], R68 ;  /* 0x0035c84401007387 */ /* 0x0007e80000100800 */
        /* <DEDUP_REMOVED lines=78> */
[----:B------:R3:W-:Y:S02]  /*237e0*/  STL [R1+0x35e0], R3 ;  /* 0x0035e00301007387 */ /* 0x0007e40000100800 */
.L_x_2:
[----:B---3--:R-:W2:Y:S01]  /*237f0*/  LDL.LU R3, [R1+0x18ac] ;  /* 0x0018ac0001037983 */ /* 0x008ea20000300800 */
[----:B------:R-:W-:-:S04]  /*23800*/  DEPBAR.LE SB0, 0x4 ;  /* 0x000081000000791a */ /* 0x000fc80000000000 */
[----:B------:R-:W3:Y:S04]  /*23810*/  LDL R68, [R1+0x35c8] ;  /* 0x0035c80001447983 */ /* 0x000ee80000100800 */
[----:B------:R-:W-:Y:S04]  /*23820*/  STL [R1+0x3670], R0 ;  /* 0x0036700001007387 */ /* 0x000fe80000100800 */
[----:B------:R-:W-:Y:S04]  /*23830*/  STL [R1+0x366c], R2 ;  /* 0x00366c0201007387 */ /* 0x000fe80000100800 */
[----:B-----5:R-:W-:Y:S04]  /*23840*/  STL [R1+0x3668], R252 ;  /* 0x003668fc01007387 */ /* 0x020fe80000100800 */
[----:B------:R-:W-:Y:S04]  /*23850*/  STL [R1+0x3664], R243 ;  /* 0x003664f301007387 */ /* 0x000fe80000100800 */
[----:B------:R-:W-:Y:S04]  /*23860*/  STL [R1+0x3660], R242 ;  /* 0x003660f201007387 */ /* 0x000fe80000100800 */
[----:B------:R-:W1:Y:S02]  /*23870*/  S2R R71, SR_TID.X ;  /* 0x0000000000477919 */ /* 0x000e640000002100 */
[----:B-1----:R-:W-:-:S02]  /*23880*/  LOP3.LUT R69, R71, 0x3, RZ, 0xc0, !PT ;  /* 0x0000000347457812 */ /* 0x002fc400078ec0ff */
[----:B------:R-:W-:-:S03]  /*23890*/  LOP3.LUT R70, R71, 0x3, RZ, 0xc0, !PT ;  /* 0x0000000347467812 */ /* 0x000fc600078ec0ff */
[----:B------:R-:W-:Y:S02]  /*238a0*/  IMAD R69, R69, 0x820, RZ ;  /* 0x0000082045457824 */ /* 0x000fe400078e02ff */
[----:B------:R-:W-:-:S03]  /*238b0*/  IMAD R70, R70, 0x820, RZ ;  /* 0x0000082046467824 */ /* 0x000fc600078e02ff */
[--C-:B------:R-:W-:Y:S02]  /*238c0*/  LOP3.LUT R69, R69, 0x5c, R71.reuse, 0x78, !PT ;  /* 0x0000005c45457812 */ /* 0x100fe400078e7847 */
[----:B------:R-:W-:Y:S02]  /*238d0*/  LOP3.LUT R70, R70, 0x5c, R71, 0x78, !PT ;  /* 0x0000005c46467812 */ /* 0x000fe400078e7847 */
[----:B------:R-:W-:Y:S01]  /*238e0*/  LOP3.LUT R69, R69, 0x20, RZ, 0x3c, !PT ;  /* 0x0000002045457812 */ /* 0x000fe200078e3cff */
[----:B------:R-:W-:Y:S01]  /*238f0*/  BAR.SYNC.DEFER_BLOCKING 0x0 ;  /* 0x0000000000007b1d */ /* 0x000fe20000010000 */
[----:B--2---:R-:W-:-:S04]  /*23900*/  IADD3 R3, R3, 0x1, RZ ;  /* 0x0000000103037810 */ /* 0x004fc80007ffe0ff */
[----:B------:R-:W-:-:S04]  /*23910*/  ISETP.GT.AND P0, PT, R3, 0x2, PT ;  /* 0x000000020300780c */ /* 0x000fc80003f04270 */
[----:B------:R-:W-:-:S05]  /*23920*/  SEL R241, R3, RZ, !P0 ;  /* 0x000000ff03f17207 */ /* 0x000fca0004000000 */
[----:B------:R-:W-:Y:S01]  /*23930*/  STL [R1+0x18ac], R241 ;  /* 0x0018acf101007387 */ /* 0x000fe20000100800 */
[C---:B------:R-:W-:Y:S02]  /*23940*/  IMAD R3, R241.reuse, 0x10000, R70 ;  /* 0x00010000f1037824 */ /* 0x040fe400078e0246 */
[C---:B------:R-:W-:Y:S01]  /*23950*/  IMAD R240, R241.reuse, 0x10000, R69 ;  /* 0x00010000f1f07824 */ /* 0x040fe200078e0245 */
[----:B------:R-:W2:Y:S01]  /*23960*/  LDL.LU.64 R192, [R1+0x18e0] ;  /* 0x0018e00001c07983 */ /* 0x000ea20000300a00 */
[----:B---3--:R-:W-:-:S03]  /*23970*/  IMAD R196, R241, 0x10000, R68 ;  /* 0x00010000f1c47824 */ /* 0x008fc600078e0244 */
[----:B------:R-:W2:Y:S04]  /*23980*/  LDL.LU.64 R194, [R1+0x18e8] ;  /* 0x0018e80001c27983 */ /* 0x000ea80000300a00 */
[----:B------:R-:W3:Y:S04]  /*23990*/  LDL.LU.64 R188, [R1+0x1190] ;  /* 0x0011900001bc7983 */ /* 0x000ee80000300a00 */
[----:B------:R-:W3:Y:S04]  /*239a0*/  LDL.LU.64 R190, [R1+0x1198] ;  /* 0x0011980001be7983 */ /* 0x000ee80000300a00 */
[----:B------:R-:W4:Y:S04]  /*239b0*/  LDL.LU.64 R184, [R1+0xed0] ;  /* 0x000ed00001b87983 */ /* 0x000f280000300a00 */
[----:B------:R-:W4:Y:S04]  /*239c0*/  LDL.LU.64 R186, [R1+0xed8] ;  /* 0x000ed80001ba7983 */ /* 0x000f280000300a00 */
[----:B------:R-:W3:Y:S04]  /*239d0*/  LDL.LU.64 R164, [R1+0xc50] ;  /* 0x000c500001a47983 */ /* 0x000ee80000300a00 */
[----:B------:R-:W3:Y:S04]  /*239e0*/  LDL.LU.64 R166, [R1+0xc58] ;  /* 0x000c580001a67983 */ /* 0x000ee80000300a00 */
[----:B------:R-:W3:Y:S04]  /*239f0*/  LDL.LU.64 R160, [R1+0xb40] ;  /* 0x000b400001a07983 */ /* 0x000ee80000300a00 */
[----:B------:R-:W3:Y:S04]  /*23a00*/  LDL.LU.64 R162, [R1+0xb48] ;  /* 0x000b480001a27983 */ /* 0x000ee80000300a00 */
[----:B------:R-:W-:Y:S04]  /*23a10*/  LDS R88, [R3] ;  /* 0x0000000003587984 */ /* 0x000fe80000000800 */
[----:B------:R-:W-:Y:S04]  /*23a20*/  LDS R90, [R3+0x2000] ;  /* 0x00200000035a7984 */ /* 0x000fe80000000800 */
[----:B------:R-:W-:Y:S04]  /*23a30*/  LDS R89, [R240] ;  /* 0x00000000f0597984 */ /* 0x000fe80000000800 */
[----:B------:R-:W-:Y:S04]  /*23a40*/  LDS R91, [R240+0x2000] ;  /* 0x00200000f05b7984 */ /* 0x000fe80000000800 */
[----:B------:R-:W-:Y:S04]  /*23a50*/  LDSM.16.M88.4 R76, [R196+0x30000] ;  /* 0x03000000c44c783b */ /* 0x000fe80000000200 */
[----:B------:R-:W1:Y:S04]  /*23a60*/  LDSM.16.M88.4 R68, [R196+0x30800] ;  /* 0x03080000c444783b */ /* 0x000e680000000200 */
[----:B------:R-:W4:Y:S04]  /*23a70*/  LDL.LU.64 R180, [R1+0x940] ;  /* 0x0009400001b47983 */ /* 0x000f280000300a00 */
[----:B------:R-:W4:Y:S04]  /*23a80*/  LDL.LU.64 R182, [R1+0x948] ;  /* 0x0009480001b67983 */ /* 0x000f280000300a00 */
[----:B------:R-:W-:Y:S04]  /*23a90*/  LDS R92, [R3+0x80] ;  /* 0x00008000035c7984 */ /* 0x000fe80000000800 */
[----:B------:R-:W-:Y:S04]  /*23aa0*/  LDS R94, [R3+0x2080] ;  /* 0x00208000035e7984 */ /* 0x000fe80000000800 */
[----:B------:R-:W-:Y:S04]  /*23ab0*/  LDS R93, [R240+0x80] ;  /* 0x00008000f05d7984 */ /* 0x000fe80000000800 */
[----:B------:R-:W3:Y:S04]  /*23ac0*/  LDS R95, [R240+0x2080] ;  /* 0x00208000f05f7984 */ /* 0x000ee80000000800 */
[----:B------:R-:W4:Y:S04]  /*23ad0*/  LDL.LU.64 R176, [R1+0x7d0] ;  /* 0x0007d00001b07983 */ /* 0x000f280000300a00 */
[----:B------:R-:W4:Y:S04]  /*23ae0*/  LDL.LU.64 R178, [R1+0x7d8] ;  /* 0x0007d80001b27983 */ /* 0x000f280000300a00 */
[----:B------:R-:W-:Y:S04]  /*23af0*/  LDS R96, [R3+0x100] ;  /* 0x0001000003607984 */ /* 0x000fe80000000800 */
[----:B------:R-:W-:Y:S04]  /*23b00*/  LDS R98, [R3+0x2100] ;  /* 0x0021000003627984 */ /* 0x000fe80000000800 */
[----:B------:R-:W-:Y:S04]  /*23b10*/  LDS R97, [R240+0x100] ;  /* 0x00010000f0617984 */ /* 0x000fe80000000800 */
[----:B------:R-:W4:Y:S04]  /*23b20*/  LDS R99, [R240+0x2100] ;  /* 0x00210000f0637984 */ /* 0x000f280000000800 */
[----:B------:R-:W4:Y:S04]  /*23b30*/  LDL.LU.64 R172, [R1+0x6c0] ;  /* 0x0006c00001ac7983 */ /* 0x000f280000300a00 */
[----:B------:R-:W4:Y:S04]  /*23b40*/  LDL.LU.64 R174, [R1+0x6c8] ;  /* 0x0006c80001ae7983 */ /* 0x000f280000300a00 */
[----:B------:R-:W4:Y:S04]  /*23b50*/  LDL.LU.64 R168, [R1+0x5a0] ;  /* 0x0005a00001a87983 */ /* 0x000f280000300a00 */
[----:B------:R-:W4:Y:S04]  /*23b60*/  LDL.LU.64 R170, [R1+0x5a8] ;  /* 0x0005a80001aa7983 */ /* 0x000f280000300a00 */
[----:B------:R-:W-:Y:S04]  /*23b70*/  LDS R100, [R3+0x180] ;  /* 0x0001800003647984 */ /* 0x000fe80000000800 */
[----:B------:R-:W-:Y:S04]  /*23b80*/  LDS R102, [R3+0x2180] ;  /* 0x0021800003667984 */ /* 0x000fe80000000800 */
[----:B------:R-:W-:Y:S04]  /*23b90*/  LDS R101, [R240+0x180] ;  /* 0x00018000f0657984 */ /* 0x000fe80000000800 */
[----:B------:R-:W2:Y:S04]  /*23ba0*/  LDS R103, [R240+0x2180] ;  /* 0x00218000f0677984 */ /* 0x000ea80000000800 */
[----:B------:R2:W-:Y:S04]  /*23bb0*/  STL [R1+0x3ff8], R241 ;  /* 0x003ff8f101007387 */ /* 0x0005e80000100800 */
[----:B-1----:R-:W-:Y:S04]  /*23bc0*/  STL [R1+0x42f8], R70 ;  /* 0x0042f84601007387 */ /* 0x002fe80000100800 */
[----:B------:R-:W-:Y:S04]  /*23bd0*/  STL [R1+0x42f4], R71 ;  /* 0x0042f44701007387 */ /* 0x000fe80000100800 */
[----:B------:R-:W-:Y:S04]  /*23be0*/  LDS R104, [R3+0x200] ;  /* 0x0002000003687984 */ /* 0x000fe80000000800 */
[----:B------:R-:W-:Y:S04]  /*23bf0*/  LDS R106, [R3+0x2200] ;  /* 0x00220000036a7984 */ /* 0x000fe80000000800 */
[----:B------:R-:W-:Y:S04]  /*23c00*/  LDS R105, [R240+0x200] ;  /* 0x00020000f0697984 */ /* 0x000fe80000000800 */
[----:B------:R-:W-:Y:S04]  /*23c10*/  LDS R107, [R240+0x2200] ;  /* 0x00220000f06b7984 */ /* 0x000fe80000000800 */
[----:B------:R-:W-:Y:S04]  /*23c20*/  LDS R140, [R3+0x280] ;  /* 0x00028000038c7984 */ /* 0x000fe80000000800 */
[----:B------:R-:W-:Y:S04]  /*23c30*/  LDS R142, [R3+0x2280] ;  /* 0x00228000038e7984 */ /* 0x000fe80000000800 */
[----:B------:R-:W-:Y:S04]  /*23c40*/  LDS R141, [R240+0x280] ;  /* 0x00028000f08d7984 */ /* 0x000fe80000000800 */
[----:B------:R-:W1:Y:S04]  /*23c50*/  LDS R143, [R240+0x2280] ;  /* 0x00228000f08f7984 */ /* 0x000e680000000800 */
        /* <DEDUP_REMOVED lines=28> */
[----:B------:R-:W-:Y:S01]  /*23e20*/  LDS R108, [R3+0x680] ;  /* 0x00068000036c7984 */ /* 0x000fe20000000800 */
[----:B--2---:R-:W-:Y:S03]  /*23e30*/  HMMA.1688.F32.TF32 R192, R88, R76, R192 ;  /* 0x0000004c58c0723c */ /* 0x004fe600000810c0 */
[----:B------:R-:W-:Y:S04]  /*23e40*/  LDS R110, [R3+0x2680] ;  /* 0x00268000036e7984 */ /* 0x000fe80000000800 */
[----:B------:R-:W-:Y:S04]  /*23e50*/  LDS R109, [R240+0x680] ;  /* 0x00068000f06d7984 */ /* 0x000fe80000000800 */
[----:B------:R-:W2:Y:S04]  /*23e60*/  LDS R111, [R240+0x2680] ;  /* 0x00268000f06f7984 */ /* 0x000ea80000000800 */
[----:B------:R-:W-:Y:S04]  /*23e70*/  LDS R80, [R3+0x700] ;  /* 0x0007000003507984 */ /* 0x000fe80000000800 */
[----:B------:R-:W-:Y:S04]  /*23e80*/  LDS R82, [R3+0x2700] ;  /* 0x0027000003527984 */ /* 0x000fe80000000800 */
[----:B------:R-:W-:Y:S01]  /*23e90*/  LDS R81, [R240+0x700] ;  /* 0x00070000f0517984 */ /* 0x000fe20000000800 */
[----:B------:R-:W-:-:S03]  /*23ea0*/  IMAD.MOV.U32 R241, RZ, RZ, R195 ;  /* 0x000000fffff17224 */ /* 0x000fc600078e00c3 */
[----:B------:R-:W-:Y:S04]  /*23eb0*/  STL.64 [R1+0x1c70], R192 ;  /* 0x001c70c001007387 */ /* 0x000fe80000100a00 */
[----:B------:R3:W-:Y:S04]  /*23ec0*/  STL [R1+0x1c78], R194 ;  /* 0x001c78c201007387 */ /* 0x0007e80000100800 */
[----:B------:R-:W1:Y:S04]  /*23ed0*/  LDS R83, [R240+0x2700] ;  /* 0x00270000f0537984 */ /* 0x000e680000000800 */
[----:B------:R-:W-:Y:S01]  /*23ee0*/  LDS R84, [R3+0x780] ;  /* 0x0007800003547984 */ /* 0x000fe20000000800 */
[-C--:B---3--:R-:W-:Y:S03]  /*23ef0*/  HMMA.1688.F32.TF32 R192, R92, R76.reuse, R188 ;  /* 0x0000004c5cc0723c */ /* 0x088fe600000810bc */
[----:B------:R-:W-:Y:S04]  /*23f00*/  LDS R86, [R3+0x2780] ;  /* 0x0027800003567984 */ /* 0x000fe80000000800 */
[----:B------:R-:W-:Y:S01]  /*23f10*/  LDS R85, [R240+0x780] ;  /* 0x00078000f0557984 */ /* 0x000fe20000000800 */
[-C--:B----4-:R-:W-:Y:S03]  /*23f20*/  HMMA.1688.F32.TF32 R188, R96, R76.reuse, R184 ;  /* 0x0000004c60bc723c */ /* 0x090fe600000810b8 */
[----:B------:R-:W3:Y:S05]  /*23f30*/  LDS R87, [R240+0x2780] ;  /* 0x00278000f0577984 */ /* 0x000eea0000000800 */
[-C--:B------:R-:W-:Y:S07]  /*23f40*/  HMMA.1688.F32.TF32 R184, R100, R76.reuse, R164 ;  /* 0x0000004c64b8723c */ /* 0x080fee00000810a4 */
[----:B------:R-:W-:Y:S04]  /*23f50*/  STL.64 [R1+0x1cc0], R192 ;  /* 0x001cc0c001007387 */ /* 0x000fe80000100a00 */
[----:B------:R-:W-:Y:S04]  /*23f60*/  STL.64 [R1+0x1cc8], R194 ;  /* 0x001cc8c201007387 */ /* 0x000fe80000100a00 */
[----:B------:R-:W4:Y:S04]  /*23f70*/  LDL.LU.64 R164, [R1+0x1740] ;  /* 0x0017400001a47983 */ /* 0x000f280000300a00 */
[----:B------:R-:W-:Y:S04]  /*23f80*/  STL.64 [R1+0x1e20], R188 ;  /* 0x001e20bc01007387 */ /* 0x000fe80000100a00 */
[----:B------:R-:W-:Y:S04]  /*23f90*/  STL.64 [R1+0x1e28], R190 ;  /* 0x001e28be01007387 */ /* 0x000fe80000100a00 */
[----:B------:R-:W4:Y:S04]  /*23fa0*/  LDL.LU.64 R166, [R1+0x1748] ;  /* 0x0017480001a67983 */ /* 0x000f280000300a00 */
[----:B------:R-:W-:Y:S04]  /*23fb0*/  STL.64 [R1+0x1fa0], R184 ;  /* 0x001fa0b801007387 */ /* 0x000fe80000100a00 */
[----:B------:R2:W-:Y:S01]  /*23fc0*/  STL.64 [R1+0x1fa8], R186 ;  /* 0x001fa8ba01007387 */ /* 0x0005e20000100a00 */
[-C--:B-1----:R-:W-:Y:S03]  /*23fd0*/  HMMA.1688.F32.TF32 R180, R140, R76.reuse, R180 ;  /* 0x0000004c8cb4723c */ /* 0x082fe600000810b4 */
[----:B------:R-:W-:Y:S05]  /*23fe0*/  LDSM.16.M88.4 R192, [R196+0x39000] ;  /* 0x03900000c4c0783b */ /* 0x000fea0000000200 */
[-C--:B--2---:R-:W-:Y:S01]  /*23ff0*/  HMMA.1688.F32.TF32 R184, R104, R76.reuse, R160 ;  /* 0x0000004c68b8723c */ /* 0x084fe200000810a0 */
[----:B------:R-:W2:Y:S04]  /*24000*/  LDL.LU.64 R160, [R1+0x1170] ;  /* 0x0011700001a07983 */ /* 0x000ea80000300a00 */
[----:B------:R-:W2:Y:S03]  /*24010*/  LDL.LU.64 R162, [R1+0x1178] ;  /* 0x0011780001a27983 */ /* 0x000ea60000300a00 */
[-C--:B------:R-:W-:Y:S08]  /*24020*/  HMMA.1688.F32.TF32 R176, R136, R76.reuse, R176 ;  /* 0x0000004c88b0723c */ /* 0x080ff000000810b0 */
[-C--:B------:R-:W-:Y:S08]  /*24030*/  HMMA.1688.F32.TF32 R172, R132, R76.reuse, R172 ;  /* 0x0000004c84ac723c */ /* 0x080ff000000810ac */
[-C--:B------:R-:W-:Y:S01]  /*24040*/  HMMA.1688.F32.TF32 R168, R128, R76.reuse, R168 ;  /* 0x0000004c80a8723c */ /* 0x080fe200000810a8 */
[----:B------:R-:W-:Y:S04]  /*24050*/  STL.64 [R1+0x20f0], R184 ;  /* 0x0020f0b801007387 */ /* 0x000fe80000100a00 */
[----:B------:R-:W-:Y:S04]  /*24060*/  STL.64 [R1+0x20f8], R186 ;  /* 0x0020f8ba01007387 */ /* 0x000fe80000100a00 */
[----:B------:R-:W-:Y:S04]  /*24070*/  STL.64 [R1+0x2440], R180 ;  /* 0x002440b401007387 */ /* 0x000fe80000100a00 */
[----:B------:R-:W-:Y:S04]  /*24080*/  STL.64 [R1+0x2448], R182 ;  /* 0x002448b601007387 */ /* 0x000fe80000100a00 */
[----:B------:R-:W-:Y:S04]  /*24090*/  STL.64 [R1+0x25b0], R176 ;  /* 0x0025b0b001007387 */ /* 0x000fe80000100a00 */
[----:B------:R1:W-:Y:S04]  /*240a0*/  STL.64 [R1+0x25b8], R178 ;  /* 0x0025b8b201007387 */ /* 0x0003e80000100a00 */
[----:B------:R-:W-:Y:S04]  /*240b0*/  STL.64 [R1+0x27b0], R172 ;  /* 0x0027b0ac01007387 */ /* 0x000fe80000100a00 */
[----:B------:R3:W-:Y:S01]  /*240c0*/  STL.64 [R1+0x27b8], R174 ;  /* 0x0027b8ae01007387 */ /* 0x0007e20000100a00 */
[-C--:B-1----:R-:W-:Y:S03]  /*240d0*/  HMMA.1688.F32.TF32 R176, R124, R76.reuse, R224 ;  /* 0x0000004c7cb0723c */ /* 0x082fe600000810e0 */
[----:B------:R-:W-:Y:S04]  /*240e0*/  STL.64 [R1+0x29b0], R168 ;  /* 0x0029b0a801007387 */ /* 0x000fe80000100a00 */
[----:B------:R1:W-:Y:S01]  /*240f0*/  STL.64 [R1+0x29b8], R170 ;  /* 0x0029b8aa01007387 */ /* 0x0003e20000100a00 */
[-C--:B---3--:R-:W-:Y:S08]  /*24100*/  HMMA.1688.F32.TF32 R172, R120, R76.reuse, R220 ;  /* 0x0000004c78ac723c */ /* 0x088ff000000810dc */
[-C--:B-1----:R-:W-:Y:S07]  /*24110*/  HMMA.1688.F32.TF32 R168, R116, R76.reuse, R216 ;  /* 0x0000004c74a8723c */ /* 0x082fee00000810d8 */
[----:B------:R-:W-:Y:S04]  /*24120*/  STL.64 [R1+0x2aa0], R176 ;  /* 0x002aa0b001007387 */ /* 0x000fe80000100a00 */
[----:B------:R-:W-:Y:S04]  /*24130*/  STL.64 [R1+0x2aa8], R178 ;  /* 0x002aa8b201007387 */ /* 0x000fe80000100a00 */
[----:B------:R-:W3:Y:S04]  /*24140*/  LDL.LU.64 R184, [R1+0xec0] ;  /* 0x000ec00001b87983 */ /* 0x000ee80000300a00 */
[----:B------:R-:W-:Y:S04]  /*24150*/  STL.64 [R1+0x2b70], R172 ;  /* 0x002b70ac01007387 */ /* 0x000fe80000100a00 */
[----:B------:R-:W-:Y:S04]  /*24160*/  STL.64 [R1+0x2b78], R174 ;  /* 0x002b78ae01007387 */ /* 0x000fe80000100a00 */
[----:B------:R-:W3:Y:S04]  /*24170*/  LDL.LU.64 R186, [R1+0xec8] ;  /* 0x000ec80001ba7983 */ /* 0x000ee80000300a00 */
[----:B------:R-:W-:Y:S04]  /*24180*/  STL.64 [R1+0x2c20], R168 ;  /* 0x002c20a801007387 */ /* 0x000fe80000100a00 */
[----:B------:R1:W-:Y:S02]  /*24190*/  STL.64 [R1+0x2c28], R170 ;  /* 0x002c28aa01007387 */ /* 0x0003e40000100a00 */
[-C--:B-1----:R-:W-:Y:S08]  /*241a0*/  HMMA.1688.F32.TF32 R168, R112, R76.reuse, R156 ;  /* 0x0000004c70a8723c */ /* 0x082ff0000008109c */
[-C--:B------:R-:W-:Y:S08]  /*241b0*/  HMMA.1688.F32.TF32 R156, R108, R76.reuse, R152 ;  /* 0x0000004c6c9c723c */ /* 0x080ff00000081098 */
[-C--:B------:R-:W-:Y:S08]  /*241c0*/  HMMA.1688.F32.TF32 R152, R80, R76.reuse, R144 ;  /* 0x0000004c5098723c */ /* 0x080ff00000081090 */
[----:B------:R-:W-:Y:S01]  /*241d0*/  HMMA.1688.F32.TF32 R144, R84, R76, R72 ;  /* 0x0000004c5490723c */ /* 0x000fe20000081048 */
[----:B------:R-:W-:Y:S04]  /*241e0*/  STL.64 [R1+0x2cb0], R168 ;  /* 0x002cb0a801007387 */ /* 0x000fe80000100a00 */
[----:B------:R-:W-:Y:S04]  /*241f0*/  STL.64 [R1+0x2cb8], R170 ;  /* 0x002cb8aa01007387 */ /* 0x000fe80000100a00 */
[----:B------:R-:W-:Y:S04]  /*24200*/  STL.64 [R1+0x2d20], R156 ;  /* 0x002d209c01007387 */ /* 0x000fe80000100a00 */
[----:B------:R-:W-:Y:S04]  /*24210*/  STL.64 [R1+0x2d28], R158 ;  /* 0x002d289e01007387 */ /* 0x000fe80000100a00 */
[----:B------:R-:W-:Y:S04]  /*24220*/  STL.64 [R1+0x2d70], R152 ;  /* 0x002d709801007387 */ /* 0x000fe80000100a00 */
[----:B------:R-:W-:Y:S04]  /*24230*/  STL.64 [R1+0x2d78], R154 ;  /* 0x002d789a01007387 */ /* 0x000fe80000100a00 */
[----:B------:R-:W3:Y:S04]  /*24240*/  LDL.LU.64 R180, [R1+0xc30] ;  /* 0x000c300001b47983 */ /* 0x000ee80000300a00 */
[----:B------:R-:W-:Y:S04]  /*24250*/  STL.64 [R1+0x2da0], R144 ;  /* 0x002da09001007387 */ /* 0x000fe80000100a00 */
[----:B------:R-:W-:Y:S04]  /*24260*/  STL.64 [R1+0x2da8], R146 ;  /* 0x002da89201007387 */ /* 0x000fe80000100a00 */
[----:B------:R-:W3:Y:S01]  /*24270*/  LDL.LU.64 R182, [R1+0xc38] ;  /* 0x000c380001b67983 */ /* 0x000ee20000300a00 */
[-C--:B----4-:R-:W-:Y:S11]  /*24280*/  HMMA.1688.F32.TF32 R72, R88, R68.reuse, R164 ;  /* 0x000000445848723c */ /* 0x090ff600000810a4 */
[----:B------:R-:W-:Y:S11]  /*24290*/  @!UPT UIADD3 URZ, URZ, URZ, URZ ;  /* 0x0000003f3f3ff290 */ /* 0x000ff6000fffe03f */
[----:B------:R-:W-:Y:S01]  /*242a0*/  @!UPT UIADD3 URZ, URZ, URZ, URZ ;  /* 0x0000003f3f3ff290 */ /* 0x000fe2000fffe03f */
[----:B------:R-:W-:Y:S04]  /*242b0*/  STL.64 [R1+0x1af0], R72 ;  /* 0x001af04801007387 */ /* 0x000fe80000100a00 */
[----:B------:R2:W-:Y:S04]  /*242c0*/  STL.64 [R1+0x1af8], R74 ;  /* 0x001af84a01007387 */ /* 0x0005e80000100a00 */
[----:B------:R-:W4:Y:S04]  /*242d0*/  LDL.LU.64 R176, [R1+0xa30] ;  /* 0x000a300001b07983 */ /* 0x000f280000300a00 */
[----:B------:R-:W4:Y:S01]  /*242e0*/  LDL.LU.64 R178, [R1+0xa38] ;  /* 0x000a380001b27983 */ /* 0x000f220000300a00 */
[-C--:B--2---:R-:W-:Y:S11]  /*242f0*/  HMMA.1688.F32.TF32 R72, R92, R68.reuse, R160 ;  /* 0x000000445c48723c */ /* 0x084ff600000810a0 */
[----:B------:R-:W-:Y:S11]  /*24300*/  @!UPT UIADD3 URZ, URZ, URZ, URZ ;  /* 0x0000003f3f3ff290 */ /* 0x000ff6000fffe03f */
[----:B------:R-:W-:Y:S01]  /*24310*/  @!UPT UIADD3 URZ, URZ, URZ, URZ ;  /* 0x0000003f3f3ff290 */ /* 0x000fe2000fffe03f */
[----:B------:R1:W-:Y:S04]  /*24320*/  STL.64 [R1+0x1b60], R72 ;  /* 0x001b604801007387 */ /* 0x0003e80000100a00 */
[----:B------:R2:W-:Y:S04]  /*24330*/  STL.64 [R1+0x1b68], R74 ;  /* 0x001b684a01007387 */ /* 0x0005e80000100a00 */
[----:B------:R-:W4:Y:S04]  /*24340*/  LDL.LU.64 R144, [R1+0x930] ;  /* 0x0009300001907983 */ /* 0x000f280000300a00 */
[----:B------:R-:W4:Y:S04]  /*24350*/  LDL.LU.64 R146, [R1+0x938] ;  /* 0x0009380001927983 */ /* 0x000f280000300a00 */
[----:B-1----:R-:W4:Y:S04]  /*24360*/  LDL.LU.64 R72, [R1+0x7f0] ;  /* 0x0007f00001487983 */ /* 0x002f280000300a00 */
[----:B--2---:R-:W2:Y:S04]  /*24370*/  LDL.LU.64 R74, [R1+0x7f8] ;  /* 0x0007f800014a7983 */ /* 0x004ea80000300a00 */
[----:B------:R-:W2:Y:S04]  /*24380*/  LDL.LU.64 R172, [R1+0x6e0] ;  /* 0x0006e00001ac7983 */ /* 0x000ea80000300a00 */
        /* <DEDUP_REMOVED lines=9> */
[----:B------:R-:W2:Y:S04]  /*24420*/  LDL.LU.64 R152, [R1] ;  /* 0x0000000001987983 */ /* 0x000ea80000300a00 */
[----:B------:R-:W2:Y:S01]  /*24430*/  LDL.LU.64 R154, [R1+0x8] ;  /* 0x00000800019a7983 */ /* 0x000ea20000300a00 */
[-C--:B---3--:R-:W-:Y:S11]  /*24440*/  HMMA.1688.F32.TF32 R188, R96, R68.reuse, R184 ;  /* 0x0000004460bc723c */ /* 0x088ff600000810b8 */
[----:B------:R-:W-:Y:S11]  /*24450*/  @!UPT UIADD3 URZ, URZ, URZ, URZ ;  /* 0x0000003f3f3ff290 */ /* 0x000ff6000fffe03f */
[----:B------:R-:W-:Y:S01]  /*24460*/  @!UPT UIADD3 URZ, URZ, URZ, URZ ;  /* 0x0000003f3f3ff290 */ /* 0x000fe2000fffe03f */
[----:B------:R-:W-:Y:S04]  /*24470*/  STL.64 [R1+0x1cb0], R188 ;  /* 0x001cb0bc01007387 */ /* 0x000fe80000100a00 */
[----:B------:R-:W-:Y:S01]  /*24480*/  STL.64 [R1+0x1cb8], R190 ;  /* 0x001cb8be01007387 */ /* 0x000fe20000100a00 */
[-C--:B------:R-:W-:Y:S11]  /*24490*/  HMMA.1688.F32.TF32 R184, R100, R68.reuse, R180 ;  /* 0x0000004464b8723c */ /* 0x080ff600000810b4 */
[----:B------:R-:W-:Y:S11]  /*244a0*/  @!UPT UIADD3 URZ, URZ, URZ, URZ ;  /* 0x0000003f3f3ff290 */ /* 0x000ff6000fffe03f */
[----:B------:R-:W-:Y:S01]  /*244b0*/  @!UPT UIADD3 URZ, URZ, URZ, URZ ;  /* 0x0000003f3f3ff290 */ /* 0x000fe2000fffe03f */
[----:B------:R-:W-:Y:S04]  /*244c0*/  STL.64 [R1+0x1e40], R184 ;  /* 0x001e40b801007387 */ /* 0x000fe80000100a00 */
[----:B------:R-:W-:Y:S01]  /*244d0*/  STL.64 [R1+0x1e48], R186 ;  /* 0x001e48ba01007387 */ /* 0x000fe20000100a00 */
[-C--:B----4-:R-:W-:Y:S08]  /*244e0*/  HMMA.1688.F32.TF32 R180, R104, R68.reuse, R176 ;  /* 0x0000004468b4723c */ /* 0x090ff000000810b0 */
[-C--:B------:R-:W-:Y:S01]  /*244f0*/  HMMA.1688.F32.TF32 R176, R140, R68.reuse, R144 ;  /* 0x000000448cb0723c */ /* 0x080fe20000081090 */
[----:B------:R-:W1:Y:S11]  /*24500*/  LDSM.16.M88.4 R144, [R196+0x31000] ;  /* 0x03100000c490783b */ /* 0x000e760000000200 */
[----:B------:R-:W-:Y:S03]  /*24510*/  @!UPT UIADD3 URZ, URZ, URZ, URZ ;  /* 0x0000003f3f3ff290 */ /* 0x000fe6000fffe03f */
[----:B------:R-:W-:Y:S04]  /*24520*/  STL.64 [R1+0x1fc0], R180 ;  /* 0x001fc0b401007387 */ /* 0x000fe80000100a00 */
[----:B------:R-:W-:Y:S01]  /*24530*/  STL.64 [R1+0x1fc8], R182 ;  /* 0x001fc8b601007387 */ /* 0x000fe20000100a00 */
[-C--:B--2---:R-:W-:Y:S03]  /*24540*/  HMMA.1688.F32.TF32 R172, R132, R68.reuse, R172 ;  /* 0x0000004484ac723c */ /* 0x084fe600000810ac */
[----:B-1----:R-:W-:Y:S04]  /*24550*/  STL [R1+0x4300], R146 ;  /* 0x0043009201007387 */ /* 0x002fe80000100800 */
[----:B------:R-:W-:Y:S04]  /*24560*/  STL.64 [R1+0x23a0], R176 ;  /* 0x0023a0b001007387 */ /* 0x000fe80000100a00 */
[----:B------:R1:W-:Y:S02]  /*24570*/  STL.64 [R1+0x23a8], R178 ;  /* 0x0023a8b201007387 */ /* 0x0003e40000100a00 */
[-C--:B-1----:R-:W-:Y:S02]  /*24580*/  HMMA.1688.F32.TF32 R176, R136, R68.reuse, R72 ;  /* 0x0000004488b0723c */ /* 0x082fe40000081048 */
[----:B------:R-:W1:Y:S06]  /*24590*/  LDSM.16.M88.4 R72, [R196+0x31800] ;  /* 0x03180000c448783b */ /* 0x000e6c0000000200 */
[-C--:B------:R-:W-:Y:S08]  /*245a0*/  HMMA.1688.F32.TF32 R168, R128, R68.reuse, R168 ;  /* 0x0000004480a8723c */ /* 0x080ff000000810a8 */
[-C--:B------:R-:W-:Y:S08]  /*245b0*/  HMMA.1688.F32.TF32 R164, R124, R68.reuse, R164 ;  /* 0x000000447ca4723c */ /* 0x080ff000000810a4 */
[-C--:B------:R-:W-:Y:S08]  /*245c0*/  HMMA.1688.F32.TF32 R160, R120, R68.reuse, R160 ;  /* 0x0000004478a0723c */ /* 0x080ff000000810a0 */
[-C--:B------:R-:W-:Y:S01]  /*245d0*/  HMMA.1688.F32.TF32 R156, R116, R68.reuse, R156 ;  /* 0x00000044749c723c */ /* 0x080fe2000008109c */
[----:B------:R-:W-:Y:S04]  /*245e0*/  STL [R1+0x42fc], R147 ;  /* 0x0042fc9301007387 */ /* 0x000fe80000100800 */
[----:B-1----:R-:W-:Y:S04]  /*245f0*/  STL [R1+0x4304], R74 ;  /* 0x0043044a01007387 */ /* 0x002fe80000100800 */
[----:B------:R-:W-:Y:S04]  /*24600*/  STL.64 [R1+0x2520], R176 ;  /* 0x002520b001007387 */ /* 0x000fe80000100a00 */
[----:B------:R-:W-:Y:S04]  /*24610*/  STL.64 [R1+0x2528], R178 ;  /* 0x002528b201007387 */ /* 0x000fe80000100a00 */
[----:B------:R-:W-:Y:S04]  /*24620*/  STL [R1+0x42f0], R75 ;  /* 0x0042f04b01007387 */ /* 0x000fe80000100800 */
        /* <DEDUP_REMOVED lines=8> */
[----:B------:R-:W2:Y:S04]  /*246b0*/  LDL.LU.64 R188, [R1+0x18c0] ;  /* 0x0018c00001bc7983 */ /* 0x000ea80000300a00 */
[----:B------:R-:W-:Y:S04]  /*246c0*/  STL.64 [R1+0x2bd0], R156 ;  /* 0x002bd09c01007387 */ /* 0x000fe80000100a00 */
[----:B------:R-:W-:Y:S04]  /*246d0*/  STL.64 [R1+0x2bd8], R158 ;  /* 0x002bd89e01007387 */ /* 0x000fe80000100a00 */
[----:B------:R-:W2:Y:S01]  /*246e0*/  LDL.LU.64 R190, [R1+0x18c8] ;  /* 0x0018c80001be7983 */ /* 0x000ea20000300a00 */
[-C--:B------:R-:W-:Y:S11]  /*246f0*/  HMMA.1688.F32.TF32 R152, R112, R68.reuse, R152 ;  /* 0x000000447098723c */ /* 0x080ff60000081098 */
[----:B------:R-:W-:Y:S11]  /*24700*/  @!UPT UIADD3 URZ, URZ, URZ, URZ ;  /* 0x0000003f3f3ff290 */ /* 0x000ff6000fffe03f */
[----:B------:R-:W-:Y:S01]  /*24710*/  @!UPT UIADD3 URZ, URZ, URZ, URZ ;  /* 0x0000003f3f3ff290 */ /* 0x000fe2000fffe03f */
[----:B------:R-:W-:Y:S04]  /*24720*/  STL.64 [R1+0x2c70], R152 ;  /* 0x002c709801007387 */ /* 0x000fe80000100a00 */
[----:B------:R1:W-:Y:S04]  /*24730*/  STL.64 [R1+0x2c78], R154 ;  /* 0x002c789a01007387 */ /* 0x0003e80000100a00 */
[----:B------:R-:W3:Y:S04]  /*24740*/  LDL.LU.64 R184, [R1+0x1270] ;  /* 0x0012700001b87983 */ /* 0x000ee80000300a00 */
[----:B------:R-:W3:Y:S01]  /*24750*/  LDL.LU.64 R186, [R1+0x1278] ;  /* 0x0012780001ba7983 */ /* 0x000ee20000300a00 */
[-C--:B-1----:R-:W-:Y:S03]  /*24760*/  HMMA.1688.F32.TF32 R152, R108, R68.reuse, R244 ;  /* 0x000000446c98723c */ /* 0x082fe600000810f4 */
        /* <DEDUP_REMOVED lines=10> */
[----:B------:R-:W-:Y:S04]  /*24810*/  STL.64 [R1+0x2cf0], R152 ;  /* 0x002cf09801007387 */ /* 0x000fe80000100a00 */
[----:B------:R1:W-:Y:S04]  /*24820*/  STL.64 [R1+0x2cf8], R154 ;  /* 0x002cf89a01007387 */ /* 0x0003e80000100a00 */
[----:B------:R-:W4:Y:S04]  /*24830*/  LDL.LU.64 R160, [R1+0x6d0] ;  /* 0x0006d00001a07983 */ /* 0x000f280000300a00 */
[----:B------:R-:W4:Y:S01]  /*24840*/  LDL.LU.64 R162, [R1+0x6d8] ;  /* 0x0006d80001a27983 */ /* 0x000f220000300a00 */
[-C--:B-1----:R-:W-:Y:S03]  /*24850*/  HMMA.1688.F32.TF32 R152, R80, R68.reuse, R232 ;  /* 0x000000445098723c */ /* 0x082fe600000810e8 */
[----:B------:R-:W4:Y:S04]  /*24860*/  LDL.LU.64 R156, [R1+0x5d0] ;  /* 0x0005d000019c7983 */ /* 0x000f280000300a00 */
[----:B------:R-:W4:Y:S11]  /*24870*/  LDL.LU.64 R158, [R1+0x5d8] ;  /* 0x0005d800019e7983 */ /* 0x000f360000300a00 */
[----:B------:R-:W-:Y:S05]  /*24880*/  @!UPT UIADD3 URZ, URZ, URZ, URZ ;  /* 0x0000003f3f3ff290 */ /* 0x000fea000fffe03f */
[----:B------:R1:W-:Y:S04]  /*24890*/  STL.64 [R1+0x2d50], R152 ;  /* 0x002d509801007387 */ /* 0x0003e80000100a00 */
[----:B------:R1:W-:Y:S04]  /*248a0*/  STL.64 [R1+0x2d58], R154 ;  /* 0x002d589a01007387 */ /* 0x0003e80000100a00 */
[----:B-1----:R-:W4:Y:S04]  /*248b0*/  LDL.LU.64 R152, [R1+0x50] ;  /* 0x0000500001987983 */ /* 0x002f280000300a00 */
[----:B------:R-:W4:Y:S01]  /*248c0*/  LDL.LU.64 R154, [R1+0x58] ;  /* 0x00005800019a7983 */ /* 0x000f220000300a00 */
[----:B------:R-:W-:Y:S11]  /*248d0*/  HMMA.1688.F32.TF32 R148, R84, R68, R148 ;  /* 0x000000445494723c */ /* 0x000ff60000081094 */
[----:B------:R-:W-:Y:S11]  /*248e0*/  @!UPT UIADD3 URZ, URZ, URZ, URZ ;  /* 0x0000003f3f3ff290 */ /* 0x000ff6000fffe03f */
[----:B------:R-:W-:Y:S02]  /*248f0*/  @!UPT UIADD3 URZ, URZ, URZ, URZ ;  /* 0x0000003f3f3ff290 */ /* 0x000fe4000fffe03f */
[----:B------:R-:W-:Y:S01]  /*24900*/  IMAD.MOV.U32 R0, RZ, RZ, R151 ;  /* 0x000000ffff007224 */ /* 0x000fe200078e0097 */
[----:B------:R1:W-:Y:S04]  /*24910*/  STL.64 [R1+0x2d90], R148 ;  /* 0x002d909401007387 */ /* 0x0003e80000100a00 */
[----:B------:R2:W-:Y:S04]  /*24920*/  STL [R1+0x2d98], R150 ;  /* 0x002d989601007387 */ /* 0x0005e80000100800 */
[----:B------:R-:W-:Y:S04]  /*24930*/  STL [R1+0x4008], R0 ;  /* 0x0040080001007387 */ /* 0x000fe80000100800 */
[----:B-1----:R-:W4:Y:S01]  /*24940*/  LDL.LU.64 R148, [R1+0x30] ;  /* 0x0000300001947983 */ /* 0x002f220000300a00 */
[-C--:B--2---:R-:W-:Y:S11]  /*24950*/  HMMA.1688.F32.TF32 R188, R88, R144.reuse, R188 ;  /* 0x0000009058bc723c */ /* 0x084ff600000810bc */
[----:B------:R-:W-:Y:S11]  /*24960*/  @!UPT UIADD3 URZ, URZ, URZ, URZ ;  /* 0x0000003f3f3ff290 */ /* 0x000ff6000fffe03f */
[----:B------:R-:W-:Y:S01]  /*24970*/  @!UPT UIADD3 URZ, URZ, URZ, URZ ;  /* 0x0000003f3f3ff290 */ /* 0x000fe2000fffe03f */
[----:B------:R-:W-:Y:S04]  /*24980*/  STL.64 [R1+0x1940], R188 ;  /* 0x001940bc01007387 */ /* 0x000fe80000100a00 */
[----:B------:R-:W-:Y:S04]  /*24990*/  STL.64 [R1+0x1948], R190 ;  /* 0x001948be01007387 */ /* 0x000fe80000100a00 */
[----:B------:R-:W2:Y:S04]  /*249a0*/  LDL.LU.64 R150, [R1+0x38] ;  /* 0x0000380001967983 */ /* 0x000ea80000300a00 */
[----:B------:R-:W-:Y:S01]  /*249b0*/  LDSM.16.M88.4 R188, [R196+0x39800] ;  /* 0x03980000c4bc783b */ /* 0x000fe20000000200 */
[-C--:B---3--:R-:W-:Y:S11]  /*249c0*/  HMMA.1688.F32.TF32 R68, R92, R144.reuse, R184 ;  /* 0x000000905c44723c */ /* 0x088ff600000810b8 */
[----:B------:R-:W-:Y:S11]  /*249d0*/  @!UPT UIADD3 URZ, URZ, URZ, URZ ;  /* 0x0000003f3f3ff290 */ /* 0x000ff6000fffe03f */
[----:B------:R-:W-:Y:S01]  /*249e0*/  @!UPT UIADD3 URZ, URZ, URZ, URZ ;  /* 0x0000003f3f3ff290 */ /* 0x000fe2000fffe03f */
[----:B------:R1:W-:Y:S04]  /*249f0*/  STL.64 [R1+0x1ab0], R68 ;  /* 0x001ab04401007387 */ /* 0x0003e80000100a00 */
[----:B------:R3:W-:Y:S04]  /*24a00*/  STL.64 [R1+0x1ab8], R70 ;  /* 0x001ab84601007387 */ /* 0x0007e80000100a00 */
[----:B-1----:R-:W2:Y:S04]  /*24a10*/  LDL.LU.64 R68, [R1+0x10] ;  /* 0x0000100001447983 */ /* 0x002ea80000300a00 */
[----:B---3--:R-:W3:Y:S01]  /*24a20*/  LDL.LU.64 R70, [R1+0x18] ;  /* 0x0000180001467983 */ /* 0x008ee20000300a00 */
[-C--:B----4-:R-:W-:Y:S08]  /*24a30*/  HMMA.1688.F32.TF32 R180, R96, R144.reuse, R180 ;  /* 0x0000009060b4723c */ /* 0x090ff000000810b4 */
[-C--:B------:R-:W-:Y:S08]  /*24a40*/  HMMA.1688.F32.TF32 R176, R100, R144.reuse, R176 ;  /* 0x0000009064b0723c */ /* 0x080ff000000810b0 */
[-C--:B------:R-:W-:Y:S08]  /*24a50*/  HMMA.1688.F32.TF32 R172, R104, R144.reuse, R172 ;  /* 0x0000009068ac723c */ /* 0x080ff000000810ac */
[-C--:B------:R-:W-:Y:S08]  /*24a60*/  HMMA.1688.F32.TF32 R168, R140, R144.reuse, R168 ;  /* 0x000000908ca8723c */ /* 0x080ff000000810a8 */
        /* <DEDUP_REMOVED lines=8> */
[----:B------:R-:W-:Y:S04]  /*24af0*/  STL.64 [R1+0x1e68], R174 ;  /* 0x001e68ae01007387 */ /* 0x000fe80000100a00 */
[----:B------:R-:W-:Y:S04]  /*24b00*/  STL.64 [R1+0x1fd0], R168 ;  /* 0x001fd0a801007387 */ /* 0x000fe80000100a00 */
[----:B------:R-:W-:Y:S01]  /*24b10*/  STL.64 [R1+0x1fd8], R170 ;  /* 0x001fd8aa01007387 */ /* 0x000fe20000100a00 */
[-C--:B------:R-:W-:Y:S03]  /*24b20*/  HMMA.1688.F32.TF32 R152, R124, R144.reuse, R152 ;  /* 0x000000907c98723c */ /* 0x080fe60000081098 */
[----:B------:R1:W-:Y:S04]  /*24b30*/  STL.64 [R1+0x2460], R164 ;  /* 0x002460a401007387 */ /* 0x0003e80000100a00 */
[----:B------:R4:W-:Y:S04]  /*24b40*/  STL.64 [R1+0x2468], R166 ;  /* 0x002468a601007387 */ /* 0x0009e80000100a00 */
[----:B------:R4:W-:Y:S04]  /*24b50*/  STL.64 [R1+0x25d0], R160 ;  /* 0x0025d0a001007387 */ /* 0x0009e80000100a00 */
[----:B------:R4:W-:Y:S04]  /*24b60*/  STL.64 [R1+0x25d8], R162 ;  /* 0x0025d8a201007387 */ /* 0x0009e80000100a00 */
[----:B-1----:R-:W3:Y:S04]  /*24b70*/  LDL.LU.64 R164, [R1+0x1680] ;  /* 0x0016800001a47983 */ /* 0x002ee80000300a00 */
[----:B------:R1:W-:Y:S04]  /*24b80*/  STL.64 [R1+0x27d0], R156 ;  /* 0x0027d09c01007387 */ /* 0x0003e80000100a00 */
[----:B------:R1:W-:Y:S04]  /*24b90*/  STL.64 [R1+0x27d8], R158 ;  /* 0x0027d89e01007387 */ /* 0x0003e80000100a00 */
[----:B----4-:R-:W3:Y:S04]  /*24ba0*/  LDL.LU.64 R166, [R1+0x1688] ;  /* 0x0016880001a67983 */ /* 0x010ee80000300a00 */
[----:B------:R1:W-:Y:S04]  /*24bb0*/  STL.64 [R1+0x29c0], R152 ;  /* 0x0029c09801007387 */ /* 0x0003e80000100a00 */
[----:B------:R1:W-:Y:S04]  /*24bc0*/  STL.64 [R1+0x29c8], R154 ;  /* 0x0029c89a01007387 */ /* 0x0003e80000100a00 */
[----:B------:R-:W3:Y:S04]  /*24bd0*/  LDL.LU.64 R160, [R1+0x11d0] ;  /* 0x0011d00001a07983 */ /* 0x000ee80000300a00 */
[----:B------:R-:W3:Y:S04]  /*24be0*/  LDL.LU.64 R162, [R1+0x11d8] ;  /* 0x0011d80001a27983 */ /* 0x000ee80000300a00 */
[----:B-1----:R-:W3:Y:S04]  /*24bf0*/  LDL.LU.64 R156, [R1+0xf40] ;  /* 0x000f4000019c7983 */ /* 0x002ee80000300a00 */
[----:B------:R-:W3:Y:S04]  /*24c00*/  LDL.LU.64 R158, [R1+0xf48] ;  /* 0x000f4800019e7983 */ /* 0x000ee80000300a00 */
[----:B------:R-:W3:Y:S04]  /*24c10*/  LDL.LU.64 R152, [R1+0xd80] ;  /* 0x000d800001987983 */ /* 0x000ee80000300a00 */
[----:B------:R-:W3:Y:S01]  /*24c20*/  LDL.LU.64 R154, [R1+0xd88] ;  /* 0x000d8800019a7983 */ /* 0x000ee20000300a00 */
[-C--:B------:R-:W-:Y:S08]  /*24c30*/  HMMA.1688.F32.TF32 R168, R112, R144.reuse, R248 ;  /* 0x0000009070a8723c */ /* 0x080ff000000810f8 */
[-C--:B------:R-:W-:Y:S08]  /*24c40*/  HMMA.1688.F32.TF32 R176, R108, R144.reuse, R236 ;  /* 0x000000906cb0723c */ /* 0x080ff000000810ec */
[-C--:B------:R-:W-:Y:S08]  /*24c50*/  HMMA.1688.F32.TF32 R172, R80, R144.reuse, R228 ;  /* 0x0000009050ac723c */ /* 0x080ff000000810e4 */
[-C--:B--2---:R-:W-:Y:S11]  /*24c60*/  HMMA.1688.F32.TF32 R148, R120, R144.reuse, R148 ;  /* 0x000000907894723c */ /* 0x084ff60000081094 */
[----:B------:R-:W-:Y:S11]  /*24c70*/  @!UPT UIADD3 URZ, URZ, URZ, URZ ;  /* 0x0000003f3f3ff290 */ /* 0x000ff6000fffe03f */
[----:B------:R-:W-:Y:S01]  /*24c80*/  @!UPT UIADD3 URZ, URZ, URZ, URZ ;  /* 0x0000003f3f3ff290 */ /* 0x000fe2000fffe03f */
[----:B------:R1:W-:Y:S04]  /*24c90*/  STL.64 [R1+0x2ab0], R148 ;  /* 0x002ab09401007387 */ /* 0x0003e80000100a00 */
[----:B------:R2:W-:Y:S04]  /*24ca0*/  STL.64 [R1+0x2ab8], R150 ;  /* 0x002ab89601007387 */ /* 0x0005e80000100a00 */
[----:B-1----:R-:W4:Y:S04]  /*24cb0*/  LDL.LU.64 R148, [R1+0xb50] ;  /* 0x000b500001947983 */ /* 0x002f280000300a00 */
[----:B--2---:R-:W4:Y:S01]  /*24cc0*/  LDL.LU.64 R150, [R1+0xb58] ;  /* 0x000b580001967983 */ /* 0x004f220000300a00 */
[-C--:B---3--:R-:W-:Y:S11]  /*24cd0*/  HMMA.1688.F32.TF32 R68, R116, R144.reuse, R68 ;  /* 0x000000907444723c */ /* 0x088ff60000081044 */
[----:B------:R-:W-:Y:S11]  /*24ce0*/  @!UPT UIADD3 URZ, URZ, URZ, URZ ;  /* 0x0000003f3f3ff290 */ /* 0x000ff6000fffe03f */
[----:B------:R-:W-:Y:S01]  /*24cf0*/  @!UPT UIADD3 URZ, URZ, URZ, URZ ;  /* 0x0000003f3f3ff290 */ /* 0x000fe2000fffe03f */
[----:B------:R1:W-:Y:S04]  /*24d00*/  STL.64 [R1+0x2b80], R68 ;  /* 0x002b804401007387 */ /* 0x0003e80000100a00 */
[----:B------:R2:W-:Y:S04]  /*24d10*/  STL.64 [R1+0x2b88], R70 ;  /* 0x002b884601007387 */ /* 0x0005e80000100a00 */
[----:B-1----:R-:W3:Y:S04]  /*24d20*/  LDL.LU.64 R68, [R1+0x950] ;  /* 0x0009500001447983 */ /* 0x002ee80000300a00 */
[----:B--2---:R-:W3:Y:S04]  /*24d30*/  LDL.LU.64 R70, [R1+0x958] ;  /* 0x0009580001467983 */ /* 0x004ee80000300a00 */
[----:B------:R-:W-:Y:S04]  /*24d40*/  STL.64 [R1+0x2c30], R168 ;  /* 0x002c30a801007387 */ /* 0x000fe80000100a00 */
[----:B------:R1:W-:Y:S02]  /*24d50*/  STL.64 [R1+0x2c38], R170 ;  /* 0x002c38aa01007387 */ /* 0x0003e40000100a00 */
[----:B-1----:R-:W-:Y:S02]  /*24d60*/  HMMA.1688.F32.TF32 R168, R84, R144, R64 ;  /* 0x0000009054a8723c */ /* 0x002fe40000081040 */
[----:B------:R-:W-:Y:S04]  /*24d70*/  STL.64 [R1+0x2cc0], R176 ;  /* 0x002cc0b001007387 */ /* 0x000fe80000100a00 */
[----:B------:R-:W-:Y:S04]  /*24d80*/  STL.64 [R1+0x2cc8], R178 ;  /* 0x002cc8b201007387 */ /* 0x000fe80000100a00 */
[----:B------:R1:W-:Y:S04]  /*24d90*/  STL.64 [R1+0x2d30], R172 ;  /* 0x002d30ac01007387 */ /* 0x0003e80000100a00 */
[----:B------:R-:W-:Y:S04]  /*24da0*/  STL.64 [R1+0x2d38], R174 ;  /* 0x002d38ae01007387 */ /* 0x000fe80000100a00 */
[----:B------:R-:W2:Y:S05]  /*24db0*/  LDL.LU.64 R64, [R1+0x820] ;  /* 0x0008200001407983 */ /* 0x000eaa0000300a00 */
[----:B------:R-:W-:Y:S04]  /*24dc0*/  STL.64 [R1+0x2d80], R168 ;  /* 0x002d80a801007387 */ /* 0x000fe80000100a00 */
[----:B------:R-:W-:Y:S04]  /*24dd0*/  STL.64 [R1+0x2d88], R170 ;  /* 0x002d88aa01007387 */ /* 0x000fe80000100a00 */
[----:B------:R-:W2:Y:S01]  /*24de0*/  LDL.LU.64 R66, [R1+0x828] ;  /* 0x0008280001427983 */ /* 0x000ea20000300a00 */
[-C--:B------:R-:W-:Y:S08]  /*24df0*/  HMMA.1688.F32.TF32 R144, R88, R72.reuse, R164 ;  /* 0x000000485890723c */ /* 0x080ff000000810a4 */
[-C--:B------:R-:W-:Y:S11]  /*24e00*/  HMMA.1688.F32.TF32 R160, R92, R72.reuse, R160 ;  /* 0x000000485ca0723c */ /* 0x080ff600000810a0 */
[----:B------:R-:W-:Y:S04]  /*24e10*/  @!UPT UIADD3 URZ, URZ, URZ, URZ ;  /* 0x0000003f3f3ff290 */ /* 0x000fe8000fffe03f */
[----:B------:R-:W-:Y:S04]  /*24e20*/  STL.64 [R1+0x1740], R144 ;  /* 0x0017409001007387 */ /* 0x000fe80000100a00 */
[----:B------:R1:W-:Y:S04]  /*24e30*/  STL.64 [R1+0x1748], R146 ;  /* 0x0017489201007387 */ /* 0x0003e80000100a00 */
[----:B-1----:R-:W2:Y:S01]  /*24e40*/  LDL.LU.64 R172, [R1+0x700] ;  /* 0x0007000001ac7983 */ /* 0x002ea20000300a00 */
[-C--:B------:R-:W-:Y:S03]  /*24e50*/  HMMA.1688.F32.TF32 R144, R96, R72.reuse, R156 ;  /* 0x000000486090723c */ /* 0x080fe6000008109c */
[----:B------:R-:W-:Y:S04]  /*24e60*/  STL.64 [R1+0x18c0], R160 ;  /* 0x0018c0a001007387 */ /* 0x000fe80000100a00 */
[----:B------:R-:W-:Y:S04]  /*24e70*/  STL.64 [R1+0x18c8], R162 ;  /* 0x0018c8a201007387 */ /* 0x000fe80000100a00 */
[----:B------:R-:W2:Y:S11]  /*24e80*/  LDL.LU.64 R174, [R1+0x708] ;  /* 0x0007080001ae7983 */ /* 0x000eb60000300a00 */
[----:B------:R-:W-:Y:S01]  /*24e90*/  @!UPT UIADD3 URZ, URZ, URZ, URZ ;  /* 0x0000003f3f3ff290 */ /* 0x000fe2000fffe03f */
[----:B------:R-:W-:Y:S04]  /*24ea0*/  STL.64 [R1+0x1980], R144 ;  /* 0x0019809001007387 */ /* 0x000fe80000100a00 */
[----:B------:R1:W-:Y:S04]  /*24eb0*/  STL.64 [R1+0x1988], R146 ;  /* 0x0019889201007387 */ /* 0x0003e80000100a00 */
[----:B------:R-:W2:Y:S04]  /*24ec0*/  LDL.LU.64 R168, [R1+0x600] ;  /* 0x0006000001a87983 */ /* 0x000ea80000300a00 */
[----:B------:R-:W2:Y:S01]  /*24ed0*/  LDL.LU.64 R170, [R1+0x608] ;  /* 0x0006080001aa7983 */ /* 0x000ea20000300a00 */
[-C--:B-1----:R-:W-:Y:S11]  /*24ee0*/  HMMA.1688.F32.TF32 R144, R100, R72.reuse, R152 ;  /* 0x000000486490723c */ /* 0x082ff60000081098 */
[----:B------:R-:W-:Y:S11]  /*24ef0*/  @!UPT UIADD3 URZ, URZ, URZ, URZ ;  /* 0x0000003f3f3ff290 */ /* 0x000ff6000fffe03f */
[----:B------:R-:W-:Y:S01]  /*24f00*/  @!UPT UIADD3 URZ, URZ, URZ, URZ ;  /* 0x0000003f3f3ff290 */ /* 0x000fe2000fffe03f */
[----:B------:R1:W-:Y:S04]  /*24f10*/  STL.64 [R1+0x1ae0], R144 ;  /* 0x001ae09001007387 */ /* 0x0003e80000100a00 */
[----:B------:R1:W-:Y:S04]  /*24f20*/  STL.64 [R1+0x1ae8], R146 ;  /* 0x001ae89201007387 */ /* 0x0003e80000100a00 */
[----:B-1----:R-:W2:Y:S04]  /*24f30*/  LDL.LU.64 R144, [R1+0x120] ;  /* 0x0001200001907983 */ /* 0x002ea80000300a00 */
[----:B------:R-:W2:Y:S01]  /*24f40*/  LDL.LU.64 R146, [R1+0x128] ;  /* 0x0001280001927983 */ /* 0x000ea20000300a00 */
[-C--:B----4-:R-:W-:Y:S11]  /*24f50*/  HMMA.1688.F32.TF32 R148, R104, R72.reuse, R148 ;  /* 0x000000486894723c */ /* 0x090ff60000081094 */
[----:B------:R-:W-:Y:S11]  /*24f60*/  @!UPT UIADD3 URZ, URZ, URZ, URZ ;  /* 0x0000003f3f3ff290 */ /* 0x000ff6000fffe03f */
[----:B------:R-:W-:Y:S01]  /*24f70*/  @!UPT UIADD3 URZ, URZ, URZ, URZ ;  /* 0x0000003f3f3ff290 */ /* 0x000fe2000fffe03f */
[----:B------:R-:W-:Y:S04]  /*24f80*/  STL.64 [R1+0x1ca0], R148 ;  /* 0x001ca09401007387 */ /* 0x000fe80000100a00 */
[----:B------:R-:W-:Y:S04]  /*24f90*/  STL.64 [R1+0x1ca8], R150 ;  /* 0x001ca89601007387 */ /* 0x000fe80000100a00 */
[----:B------:R-:W1:Y:S04]  /*24fa0*/  LDSM.16.M88.4 R148, [R196+0x32000] ;  /* 0x03200000c494783b */ /* 0x000e680000000200 */
[----:B------:R-:W4:Y:S04]  /*24fb0*/  LDL.LU.64 R160, [R1+0x100] ;  /* 0x0001000001a07983 */ /* 0x000f280000300a00 */
[----:B------:R-:W4:Y:S01]  /*24fc0*/  LDL.LU.64 R162, [R1+0x108] ;  /* 0x0001080001a27983 */ /* 0x000f220000300a00 */
[-C--:B---3--:R-:W-:Y:S11]  /*24fd0*/  HMMA.1688.F32.TF32 R68, R140, R72.reuse, R68 ;  /* 0x000000488c44723c */ /* 0x088ff60000081044 */
[----:B------:R-:W-:Y:S11]  /*24fe0*/  @!UPT UIADD3 URZ, URZ, URZ, URZ ;  /* 0x0000003f3f3ff290 */ /* 0x000ff6000fffe03f */
[----:B------:R-:W-:Y:S01]  /*24ff0*/  @!UPT UIADD3 URZ, URZ, URZ, URZ ;  /* 0x0000003f3f3ff290 */ /* 0x000fe2000fffe03f */
[----:B------:R3:W-:Y:S04]  /*25000*/  STL.64 [R1+0x1e70], R68 ;  /* 0x001e704401007387 */ /* 0x0007e80000100a00 */
[----:B------:R2:W-:Y:S04]  /*25010*/  STL.64 [R1+0x1e78], R70 ;  /* 0x001e784601007387 */ /* 0x0005e80000100a00 */
[----:B-1----:R-:W-:Y:S04]  /*25020*/  STL [R1+0x430c], R150 ;  /* 0x00430c9601007387 */ /* 0x002fe80000100800 */
[----:B------:R-:W-:Y:S04]  /*25030*/  STL [R1+0x4308], R151 ;  /* 0x0043089701007387 */ /* 0x000fe80000100800 */
[----:B------:R-:W4:Y:S04]  /*25040*/  LDL.LU.64 R156, [R1+0xe0] ;  /* 0x0000e000019c7983 */ /* 0x000f280000300a00 */
[----:B------:R-:W4:Y:S01]  /*25050*/  LDL.LU.64 R158, [R1+0xe8] ;  /* 0x0000e800019e7983 */ /* 0x000f220000300a00 */
[-C--:B--2---:R-:W-:Y:S11]  /*25060*/  HMMA.1688.F32.TF32 R64, R136, R72.reuse, R64 ;  /* 0x000000488840723c */ /* 0x084ff60000081040 */
[----:B------:R-:W-:Y:S11]  /*25070*/  @!UPT UIADD3 URZ, URZ, URZ, URZ ;  /* 0x0000003f3f3ff290 */ /* 0x000ff6000fffe03f */
[----:B------:R-:W-:Y:S01]  /*25080*/  @!UPT UIADD3 URZ, URZ, URZ, URZ ;  /* 0x0000003f3f3ff290 */ /* 0x000fe2000fffe03f */
[----:B------:R-:W-:Y:S04]  /*25090*/  STL.64 [R1+0x23b0], R64 ;  /* 0x0023b04001007387 */ /* 0x000fe80000100a00 */
[----:B------:R-:W-:Y:S04]  /*250a0*/  STL.64 [R1+0x23b8], R66 ;  /* 0x0023b84201007387 */ /* 0x000fe80000100a00 */
[----:B------:R-:W2:Y:S04]  /*250b0*/  LDL.LU.64 R164, [R1+0xc0] ;  /* 0x0000c00001a47983 */ /* 0x000ea80000300a00 */
[----:B------:R-:W2:Y:S04]  /*250c0*/  LDL.LU.64 R166, [R1+0xc8] ;  /* 0x0000c80001a67983 */ /* 0x000ea80000300a00 */
[----:B------:R-:W2:Y:S04]  /*250d0*/  LDL.LU.64 R152, [R1+0xa0] ;  /* 0x0000a00001987983 */ /* 0x000ea80000300a00 */
[----:B------:R-:W2:Y:S04]  /*250e0*/  LDL.LU.64 R154, [R1+0xa8] ;  /* 0x0000a800019a7983 */ /* 0x000ea80000300a00 */
[----:B---3--:R-:W3:Y:S04]  /*250f0*/  LDL.LU.64 R68, [R1+0x80] ;  /* 0x0000800001447983 */ /* 0x008ee80000300a00 */
[----:B------:R-:W3:Y:S04]  /*25100*/  LDL.LU.64 R70, [R1+0x88] ;  /* 0x0000880001467983 */ /* 0x000ee80000300a00 */
[----:B------:R-:W1:Y:S01]  /*25110*/  LDSM.16.M88.4 R64, [R196+0x32800] ;  /* 0x03280000c440783b */ /* 0x000e620000000200 */
[-C--:B------:R-:W-:Y:S08]  /*25120*/  HMMA.1688.F32.TF32 R176, R132, R72.reuse, R172 ;  /* 0x0000004884b0723c */ /* 0x080ff000000810ac */
[-C--:B------:R-:W-:Y:S01]  /*25130*/  HMMA.1688.F32.TF32 R172, R128, R72.reuse, R168 ;  /* 0x0000004880ac723c */ /* 0x080fe200000810a8 */
[----:B-1----:R-:W-:Y:S04]  /*25140*/  STL [R1+0x4314], R66 ;  /* 0x0043144201007387 */ /* 0x002fe80000100800 */
[----:B------:R-:W-:Y:S10]  /*25150*/  STL [R1+0x4310], R67 ;  /* 0x0043104301007387 */ /* 0x000ff40000100800 */
[----:B------:R-:W-:Y:S04]  /*25160*/  STL.64 [R1+0x2530], R176 ;  /* 0x002530b001007387 */ /* 0x000fe80000100a00 */
[----:B------:R-:W-:Y:S01]  /*25170*/  STL.64 [R1+0x2538], R178 ;  /* 0x002538b201007387 */ /* 0x000fe20000100a00 */
[-C--:B------:R-:W-:Y:S03]  /*25180*/  HMMA.1688.F32.TF32 R168, R124, R72.reuse, R144 ;  /* 0x000000487ca8723c */ /* 0x080fe60000081090 */
[----:B------:R-:W3:Y:S04]  /*25190*/  LDL.LU.64 R144, [R1+0x18f0] ;  /* 0x0018f00001907983 */ /* 0x000ee80000300a00 */
[----:B------:R-:W-:Y:S04]  /*251a0*/  STL.64 [R1+0x2740], R172 ;  /* 0x002740ac01007387 */ /* 0x000fe80000100a00 */
[----:B------:R-:W-:Y:S04]  /*251b0*/  STL.64 [R1+0x2748], R174 ;  /* 0x002748ae01007387 */ /* 0x000fe80000100a00 */
[----:B------:R-:W3:Y:S08]  /*251c0*/  LDL.LU.64 R146, [R1+0x18f8] ;  /* 0x0018f80001927983 */ /* 0x000ef00000300a00 */
[----:B------:R-:W-:Y:S04]  /*251d0*/  STL.64 [R1+0x2860], R168 ;  /* 0x002860a801007387 */ /* 0x000fe80000100a00 */
[----:B------:R4:W-:Y:S02]  /*251e0*/  STL.64 [R1+0x2868], R170 ;  /* 0x002868aa01007387 */ /* 0x0009e40000100a00 */
[-C--:B----4-:R-:W-:Y:S02]  /*251f0*/  HMMA.1688.F32.TF32 R168, R120, R72.reuse, R160 ;  /* 0x0000004878a8723c */ /* 0x090fe400000810a0 */
[----:B------:R-:W4:Y:S04]  /*25200*/  LDL.LU.64 R160, [R1+0x1280] ;  /* 0x0012800001a07983 */ /* 0x000f280000300a00 */
[----:B------:R-:W4:Y:S11]  /*25210*/  LDL.LU.64 R162, [R1+0x1288] ;  /* 0x0012880001a27983 */ /* 0x000f360000300a00 */
[----:B------:R-:W-:Y:S06]  /*25220*/  @!UPT UIADD3 URZ, URZ, URZ, URZ ;  /* 0x0000003f3f3ff290 */ /* 0x000fec000fffe03f */
[----:B------:R-:W-:Y:S04]  /*25230*/  STL.64 [R1+0x2a40], R168 ;  /* 0x002a40a801007387 */ /* 0x000fe80000100a00 */
[----:B------:R1:W-:Y:S02]  /*25240*/  STL.64 [R1+0x2a48], R170 ;  /* 0x002a48aa01007387 */ /* 0x0003e40000100a00 */
[-C--:B-1----:R-:W-:Y:S02]  /*25250*/  HMMA.1688.F32.TF32 R168, R116, R72.reuse, R156 ;  /* 0x0000004874a8723c */ /* 0x082fe4000008109c */
[----:B------:R-:W4:Y:S04]  /*25260*/  LDL.LU.64 R156, [R1+0xfe0] ;  /* 0x000fe000019c7983 */ /* 0x000f280000300a00 */
[----:B------:R-:W4:Y:S11]  /*25270*/  LDL.LU.64 R158, [R1+0xfe8] ;  /* 0x000fe800019e7983 */ /* 0x000f360000300a00 */
[----:B------:R-:W-:Y:S06]  /*25280*/  @!UPT UIADD3 URZ, URZ, URZ, URZ ;  /* 0x0000003f3f3ff290 */ /* 0x000fec000fffe03f */
[----:B------:R-:W-:Y:S04]  /*25290*/  STL.64 [R1+0x2b20], R168 ;  /* 0x002b20a801007387 */ /* 0x000fe80000100a00 */
[----:B------:R2:W-:Y:S02]  /*252a0*/  STL.64 [R1+0x2b28], R170 ;  /* 0x002b28aa01007387 */ /* 0x0005e40000100a00 */
[-C--:B--2---:R-:W-:Y:S02]  /*252b0*/  HMMA.1688.F32.TF32 R168, R112, R72.reuse, R164 ;  /* 0x0000004870a8723c */ /* 0x084fe400000810a4 */
[----:B------:R-:W2:Y:S06]  /*252c0*/  LDL.LU.64 R164, [R1+0xdc0] ;  /* 0x000dc00001a47983 */ /* 0x000eac0000300a00 */
[-C--:B------:R-:W-:Y:S11]  /*252d0*/  HMMA.1688.F32.TF32 R152, R108, R72.reuse, R152 ;  /* 0x000000486c98723c */ /* 0x080ff60000081098 */
[----:B------:R-:W-:Y:S04]  /*252e0*/  @!UPT UIADD3 URZ, URZ, URZ, URZ ;  /* 0x0000003f3f3ff290 */ /* 0x000fe8000fffe03f */
[----:B------:R-:W-:Y:S04]  /*252f0*/  STL.64 [R1+0x2be0], R168 ;  /* 0x002be0a801007387 */ /* 0x000fe80000100a00 */
[----:B------:R-:W-:Y:S04]  /*25300*/  STL.64 [R1+0x2be8], R170 ;  /* 0x002be8aa01007387 */ /* 0x000fe80000100a00 */
[----:B------:R-:W2:Y:S01]  /*25310*/  LDL.LU.64 R166, [R1+0xdc8] ;  /* 0x000dc80001a67983 */ /* 0x000ea20000300a00 */
[-C--:B---3--:R-:W-:Y:S03]  /*25320*/  HMMA.1688.F32.TF32 R68, R80, R72.reuse, R68 ;  /* 0x000000485044723c */ /* 0x088fe60000081044 */
[----:B------:R1:W-:Y:S04]  /*25330*/  STL.64 [R1+0x2c80], R152 ;  /* 0x002c809801007387 */ /* 0x0003e80000100a00 */
[----:B------:R3:W-:Y:S04]  /*25340*/  STL.64 [R1+0x2c88], R154 ;  /* 0x002c889a01007387 */ /* 0x0007e80000100a00 */
[----:B-1----:R-:W2:Y:S04]  /*25350*/  LDL.LU.64 R152, [R1+0xbb0] ;  /* 0x000bb00001987983 */ /* 0x002ea80000300a00 */
[----:B---3--:R-:W3:Y:S08]  /*25360*/  LDL.LU.64 R154, [R1+0xbb8] ;  /* 0x000bb800019a7983 */ /* 0x008ef00000300a00 */
[----:B------:R1:W-:Y:S04]  /*25370*/  STL.64 [R1+0x2d00], R68 ;  /* 0x002d004401007387 */ /* 0x0003e80000100a00 */
[----:B------:R1:W-:Y:S04]  /*25380*/  STL.64 [R1+0x2d08], R70 ;  /* 0x002d084601007387 */ /* 0x0003e80000100a00 */
[----:B-1----:R-:W3:Y:S04]  /*25390*/  LDL.LU.64 R68, [R1+0x9b0] ;  /* 0x0009b00001447983 */ /* 0x002ee80000300a00 */
[----:B------:R-:W3:Y:S01]  /*253a0*/  LDL.LU.64 R70, [R1+0x9b8] ;  /* 0x0009b80001467983 */ /* 0x000ee20000300a00 */
[----:B------:R-:W-:Y:S08]  /*253b0*/  HMMA.1688.F32.TF32 R72, R84, R72, R60 ;  /* 0x000000485448723c */ /* 0x000ff0000008103c */
[-C--:B------:R-:W-:Y:S01]  /*253c0*/  HMMA.1688.F32.TF32 R60, R88, R148.reuse, R144 ;  /* 0x00000094583c723c */ /* 0x080fe20000081090 */
[----:B------:R-:W3:Y:S11]  /*253d0*/  LDL.LU.64 R144, [R1+0x830] ;  /* 0x0008300001907983 */ /* 0x000ef60000300a00 */
[----:B------:R-:W-:Y:S03]  /*253e0*/  @!UPT UIADD3 URZ, URZ, URZ, URZ ;  /* 0x0000003f3f3ff290 */ /* 0x000fe6000fffe03f */
[----:B------:R-:W-:Y:S04]  /*253f0*/  STL.64 [R1+0x2d60], R72 ;  /* 0x002d604801007387 */ /* 0x000fe80000100a00 */
[----:B------:R-:W-:Y:S04]  /*25400*/  STL.64 [R1+0x2d68], R74 ;  /* 0x002d684a01007387 */ /* 0x000fe80000100a00 */
[----:B------:R-:W3:Y:S04]  /*25410*/  LDL.LU.64 R146, [R1+0x838] ;  /* 0x0008380001927983 */ /* 0x000ee80000300a00 */
[----:B------:R1:W-:Y:S04]  /*25420*/  STL.64 [R1+0x11c0], R60 ;  /* 0x0011c03c01007387 */ /* 0x0003e80000100a00 */
[----:B------:R1:W-:Y:S04]  /*25430*/  STL.64 [R1+0x11c8], R62 ;  /* 0x0011c83e01007387 */ /* 0x0003e80000100a00 */
[----:B-1----:R-:W3:Y:S04]  /*25440*/  LDL.LU.64 R60, [R1+0x6f0] ;  /* 0x0006f000013c7983 */ /* 0x002ee80000300a00 */
        /* <DEDUP_REMOVED lines=8> */
[-C--:B-1----:R-:W-:Y:S11]  /*254d0*/  HMMA.1688.F32.TF32 R72, R96, R148.reuse, R156 ;  /* 0x000000946048723c */ /* 0x082ff6000008109c */
[----:B------:R-:W-:Y:S11]  /*254e0*/  @!UPT UIADD3 URZ, URZ, URZ, URZ ;  /* 0x0000003f3f3ff290 */ /* 0x000ff6000fffe03f */
[----:B------:R-:W-:Y:S01]  /*254f0*/  @!UPT UIADD3 URZ, URZ, URZ, URZ ;  /* 0x0000003f3f3ff290 */ /* 0x000fe2000fffe03f */
[----:B------:R1:W-:Y:S04]  /*25500*/  STL.64 [R1+0x1700], R72 ;  /* 0x0017004801007387 */ /* 0x0003e80000100a00 */
[----:B------:R1:W-:Y:S04]  /*25510*/  STL.64 [R1+0x1708], R74 ;  /* 0x0017084a01007387 */ /* 0x0003e80000100a00 */
[----:B------:R-:W4:Y:S04]  /*25520*/  LDL.LU.64 R156, [R1+0x110] ;  /* 0x00011000019c7983 */ /* 0x000f280000300a00 */
[----:B------:R-:W4:Y:S04]  /*25530*/  LDL.LU.64 R158, [R1+0x118] ;  /* 0x00011800019e7983 */ /* 0x000f280000300a00 */
[----:B-1----:R-:W4:Y:S04]  /*25540*/  LDL.LU.64 R72, [R1+0xf0] ;  /* 0x0000f00001487983 */ /* 0x002f280000300a00 */
[----:B------:R-:W4:Y:S01]  /*25550*/  LDL.LU.64 R74, [R1+0xf8] ;  /* 0x0000f800014a7983 */ /* 0x000f220000300a00 */
[-C--:B--2---:R-:W-:Y:S11]  /*25560*/  HMMA.1688.F32.TF32 R164, R100, R148.reuse, R164 ;  /* 0x0000009464a4723c */ /* 0x084ff600000810a4 */
[----:B------:R-:W-:Y:S11]  /*25570*/  @!UPT UIADD3 URZ, URZ, URZ, URZ ;  /* 0x0000003f3f3ff290 */ /* 0x000ff6000fffe03f */
[----:B------:R-:W-:Y:S01]  /*25580*/  @!UPT UIADD3 URZ, URZ, URZ, URZ ;  /* 0x0000003f3f3ff290 */ /* 0x000fe2000fffe03f */
[----:B------:R-:W-:Y:S04]  /*25590*/  STL.64 [R1+0x1930], R164 ;  /* 0x001930a401007387 */ /* 0x000fe80000100a00 */
[----:B------:R3:W-:Y:S02]  /*255a0*/  STL.64 [R1+0x1938], R166 ;  /* 0x001938a601007387 */ /* 0x0007e40000100a00 */
[-C--:B---3--:R-:W-:Y:S02]  /*255b0*/  HMMA.1688.F32.TF32 R164, R104, R148.reuse, R152 ;  /* 0x0000009468a4723c */ /* 0x088fe40000081098 */
[----:B------:R-:W2:Y:S04]  /*255c0*/  LDL.LU.64 R152, [R1+0xd0] ;  /* 0x0000d00001987983 */ /* 0x000ea80000300a00 */
[----:B------:R-:W2:Y:S11]  /*255d0*/  LDL.LU.64 R154, [R1+0xd8] ;  /* 0x0000d800019a7983 */ /* 0x000eb60000300a00 */
[----:B------:R-:W-:Y:S06]  /*255e0*/  @!UPT UIADD3 URZ, URZ, URZ, URZ ;  /* 0x0000003f3f3ff290 */ /* 0x000fec000fffe03f */
[----:B------:R-:W-:Y:S04]  /*255f0*/  STL.64 [R1+0x1b00], R164 ;  /* 0x001b00a401007387 */ /* 0x000fe80000100a00 */
[----:B------:R1:W-:Y:S02]  /*25600*/  STL.64 [R1+0x1b08], R166 ;  /* 0x001b08a601007387 */ /* 0x0003e40000100a00 */
[-C--:B-1----:R-:W-:Y:S02]  /*25610*/  HMMA.1688.F32.TF32 R164, R140, R148.reuse, R68 ;  /* 0x000000948ca4723c */ /* 0x082fe40000081044 */
[----:B------:R-:W3:Y:S04]  /*25620*/  LDL.LU.64 R68, [R1+0xb0] ;  /* 0x0000b00001447983 */ /* 0x000ee80000300a00 */
[----:B------:R-:W3:Y:S11]  /*25630*/  LDL.LU.64 R70, [R1+0xb8] ;  /* 0x0000b80001467983 */ /* 0x000ef60000300a00 */
        /* <DEDUP_REMOVED lines=15> */
[-C--:B----4-:R-:W-:Y:S08]  /*25730*/  HMMA.1688.F32.TF32 R164, R128, R148.reuse, R160 ;  /* 0x0000009480a4723c */ /* 0x090ff000000810a0 */
[-C--:B------:R-:W-:Y:S01]  /*25740*/  HMMA.1688.F32.TF32 R160, R124, R148.reuse, R156 ;  /* 0x000000947ca0723c */ /* 0x080fe2000008109c */
[----:B------:R-:W4:Y:S11]  /*25750*/  LDL.LU.64 R156, [R1+0x1910] ;  /* 0x00191000019c7983 */ /* 0x000f360000300a00 */
[----:B------:R-:W-:Y:S03]  /*25760*/  @!UPT UIADD3 URZ, URZ, URZ, URZ ;  /* 0x0000003f3f3ff290 */ /* 0x000fe6000fffe03f */
[----:B------:R-:W-:Y:S04]  /*25770*/  STL.64 [R1+0x25e0], R164 ;  /* 0x0025e0a401007387 */ /* 0x000fe80000100a00 */
[----:B------:R-:W-:Y:S04]  /*25780*/  STL.64 [R1+0x25e8], R166 ;  /* 0x0025e8a601007387 */ /* 0x000fe80000100a00 */
[----:B------:R-:W4:Y:S04]  /*25790*/  LDL.LU.64 R158, [R1+0x1918] ;  /* 0x00191800019e7983 */ /* 0x000f280000300a00 */
        /* <DEDUP_REMOVED lines=9> */
[----:B------:R-:W2:Y:S04]  /*25830*/  LDL.LU.64 R152, [R1+0xfa0] ;  /* 0x000fa00001987983 */ /* 0x000ea80000300a00 */
[----:B------:R-:W2:Y:S11]  /*25840*/  LDL.LU.64 R154, [R1+0xfa8] ;  /* 0x000fa800019a7983 */ /* 0x000eb60000300a00 */
[----:B------:R-:W-:Y:S06]  /*25850*/  @!UPT UIADD3 URZ, URZ, URZ, URZ ;  /* 0x0000003f3f3ff290 */ /* 0x000fec000fffe03f */
[----:B------:R-:W-:Y:S04]  /*25860*/  STL.64 [R1+0x2ac0], R160 ;  /* 0x002ac0a001007387 */ /* 0x000fe80000100a00 */
[----:B------:R3:W-:Y:S02]  /*25870*/  STL.64 [R1+0x2ac8], R162 ;  /* 0x002ac8a201007387 */ /* 0x0007e40000100a00 */
[-C--:B---3--:R-:W-:Y:S02]  /*25880*/  HMMA.1688.F32.TF32 R160, R112, R148.reuse, R68 ;  /* 0x0000009470a0723c */ /* 0x088fe40000081044 */
        /* <DEDUP_REMOVED lines=17> */
[----:B-1----:R-:W-:Y:S02]  /*259a0*/  HMMA.1688.F32.TF32 R160, R84, R148, R56 ;  /* 0x0000009454a0723c */ /* 0x002fe40000081038 */
[----:B------:R-:W3:Y:S11]  /*259b0*/  LDL.LU.64 R56, [R1+0x860] ;  /* 0x0008600001387983 */ /* 0x000ef60000300a00 */
[----:B------:R-:W-:Y:S10]  /*259c0*/  @!UPT UIADD3 URZ, URZ, URZ, URZ ;  /* 0x0000003f3f3ff290 */ /* 0x000ff4000fffe03f */
[----:B------:R-:W-:Y:S04]  /*259d0*/  STL.64 [R1+0x2d40], R160 ;  /* 0x002d40a001007387 */ /* 0x000fe80000100a00 */
[----:B------:R-:W-:Y:S04]  /*259e0*/  STL.64 [R1+0x2d48], R162 ;  /* 0x002d48a201007387 */ /* 0x000fe80000100a00 */
[----:B------:R-:W3:Y:S01]  /*259f0*/  LDL.LU.64 R58, [R1+0x868] ;  /* 0x00086800013a7983 */ /* 0x000ee20000300a00 */
[-C--:B----4-:R-:W-:Y:S11]  /*25a00*/  HMMA.1688.F32.TF32 R148, R88, R64.reuse, R156 ;  /* 0x000000405894723c */ /* 0x090ff6000008109c */
[----:B------:R-:W-:Y:S11]  /*25a10*/  @!UPT UIADD3 URZ, URZ, URZ, URZ ;  /* 0x0000003f3f3ff290 */ /* 0x000ff6000fffe03f */
[----:B------:R-:W-:Y:S01]  /*25a20*/  @!UPT UIADD3 URZ, URZ, URZ, URZ ;  /* 0x0000003f3f3ff290 */ /* 0x000fe2000fffe03f */
[----:B------:R-:W-:Y:S04]  /*25a30*/  STL.64 [R1+0xf40], R148 ;  /* 0x000f409401007387 */ /* 0x000fe80000100a00 */
[----:B------:R1:W-:Y:S02]  /*25a40*/  STL.64 [R1+0xf48], R150 ;  /* 0x000f489601007387 */ /* 0x0003e40000100a00 */
[-C--:B-1----:R-:W-:Y:S02]  /*25a50*/  HMMA.1688.F32.TF32 R148, R92, R64.reuse, R72 ;  /* 0x000000405c94723c */ /* 0x082fe40000081048 */
[----:B------:R-:W4:Y:S04]  /*25a60*/  LDL.LU.64 R72, [R1+0x730] ;  /* 0x0007300001487983 */ /* 0x000f280000300a00 */
[----:B------:R-:W4:Y:S11]  /*25a70*/  LDL.LU.64 R74, [R1+0x738] ;  /* 0x00073800014a7983 */ /* 0x000f360000300a00 */
[----:B------:R-:W-:Y:S06]  /*25a80*/  @!UPT UIADD3 URZ, URZ, URZ, URZ ;  /* 0x0000003f3f3ff290 */ /* 0x000fec000fffe03f */
[----:B------:R-:W-:Y:S04]  /*25a90*/  STL.64 [R1+0x10a0], R148 ;  /* 0x0010a09401007387 */ /* 0x000fe80000100a00 */
[----:B------:R2:W-:Y:S04]  /*25aa0*/  STL.64 [R1+0x10a8], R150 ;  /* 0x0010a89601007387 */ /* 0x0005e80000100a00 */
[----:B------:R-:W4:Y:S04]  /*25ab0*/  LDL.LU.64 R160, [R1+0x620] ;  /* 0x0006200001a07983 */ /* 0x000f280000300a00 */
        /* <DEDUP_REMOVED lines=10> */
[----:B------:R1:W-:Y:S01]  /*25b60*/  STL.64 [R1+0x16b0], R148 ;  /* 0x0016b09401007387 */ /* 0x0003e20000100a00 */
[-C--:B------:R-:W-:Y:S03]  /*25b70*/  HMMA.1688.F32.TF32 R144, R104, R64.reuse, R144 ;  /* 0x000000406890723c */ /* 0x080fe60000081090 */
[----:B------:R3:W-:Y:S04]  /*25b80*/  STL.64 [R1+0x16b8], R150 ;  /* 0x0016b89601007387 */ /* 0x0007e80000100a00 */
[----:B------:R-:W2:Y:S04]  /*25b90*/  LDL.LU.64 R152, [R1+0x1e0] ;  /* 0x0001e00001987983 */ /* 0x000ea80000300a00 */
[----:B------:R-:W2:Y:S01]  /*25ba0*/  LDL.LU.64 R154, [R1+0x1e8] ;  /* 0x0001e800019a7983 */ /* 0x000ea20000300a00 */
[-C--:B------:R-:W-:Y:S11]  /*25bb0*/  HMMA.1688.F32.TF32 R60, R140, R64.reuse, R60 ;  /* 0x000000408c3c723c */ /* 0x080ff6000008103c */
[----:B------:R-:W-:Y:S04]  /*25bc0*/  STL.64 [R1+0x1960], R144 ;  /* 0x0019609001007387 */ /* 0x000fe80000100a00 */
[----:B------:R-:W-:Y:S04]  /*25bd0*/  STL.64 [R1+0x1968], R146 ;  /* 0x0019689201007387 */ /* 0x000fe80000100a00 */
[----:B-1----:R-:W2:Y:S04]  /*25be0*/  LDL.LU.64 R148, [R1+0x1a0] ;  /* 0x0001a00001947983 */ /* 0x002ea80000300a00 */
[----:B---3--:R-:W3:Y:S04]  /*25bf0*/  LDL.LU.64 R150, [R1+0x1a8] ;  /* 0x0001a80001967983 */ /* 0x008ee80000300a00 */
[----:B------:R-:W-:Y:S04]  /*25c00*/  STL.64 [R1+0x1b30], R60 ;  /* 0x001b303c01007387 */ /* 0x000fe80000100a00 */
[----:B------:R-:W-:Y:S04]  /*25c10*/  STL.64 [R1+0x1b38], R62 ;  /* 0x001b383e01007387 */ /* 0x000fe80000100a00 */
[----:B------:R-:W1:Y:S01]  /*25c20*/  LDSM.16.M88.4 R60, [R196+0x33000] ;  /* 0x03300000c43c783b */ /* 0x000e620000000200 */
[-C--:B------:R-:W-:Y:S03]  /*25c30*/  HMMA.1688.F32.TF32 R56, R136, R64.reuse, R56 ;  /* 0x000000408838723c */ /* 0x080fe60000081038 */
[----:B-1----:R-:W-:Y:S04]  /*25c40*/  STL [R1+0x431c], R62 ;  /* 0x00431c3e01007387 */ /* 0x002fe80000100800 */
[----:B------:R-:W-:Y:S04]  /*25c50*/  STL [R1+0x4318], R63 ;  /* 0x0043183f01007387 */ /* 0x000fe80000100800 */
[----:B------:R-:W3:Y:S04]  /*25c60*/  LDL.LU.64 R156, [R1+0x180] ;  /* 0x00018000019c7983 */ /* 0x000ee80000300a00 */
[----:B------:R-:W3:Y:S08]  /*25c70*/  LDL.LU.64 R158, [R1+0x188] ;  /* 0x00018800019e7983 */ /* 0x000ef00000300a00 */
[----:B------:R-:W-:Y:S04]  /*25c80*/  STL.64 [R1+0x1cf0], R56 ;  /* 0x001cf03801007387 */ /* 0x000fe80000100a00 */
[----:B------:R-:W-:Y:S04]  /*25c90*/  STL.64 [R1+0x1cf8], R58 ;  /* 0x001cf83a01007387 */ /* 0x000fe80000100a00 */
[----:B------:R-:W3:Y:S04]  /*25ca0*/  LDL.LU.64 R144, [R1+0x160] ;  /* 0x0001600001907983 */ /* 0x000ee80000300a00 */
[----:B------:R-:W3:Y:S04]  /*25cb0*/  LDL.LU.64 R146, [R1+0x168] ;  /* 0x0001680001927983 */ /* 0x000ee80000300a00 */
[----:B------:R-:W1:Y:S01]  /*25cc0*/  LDSM.16.M88.4 R56, [R196+0x33800] ;  /* 0x03380000c438783b */ /* 0x000e620000000200 */
[-C--:B----4-:R-:W-:Y:S03]  /*25cd0*/  HMMA.1688.F32.TF32 R164, R132, R64.reuse, R72 ;  /* 0x0000004084a4723c */ /* 0x090fe60000081048 */
[----:B-1----:R-:W-:Y:S04]  /*25ce0*/  STL [R1+0x4324], R58 ;  /* 0x0043243a01007387 */ /* 0x002fe80000100800 */
[----:B------:R-:W-:Y:S04]  /*25cf0*/  STL [R1+0x4320], R59 ;  /* 0x0043203b01007387 */ /* 0x000fe80000100800 */
[----:B------:R-:W4:Y:S04]  /*25d00*/  LDL.LU.64 R72, [R1+0x140] ;  /* 0x0001400001487983 */ /* 0x000f280000300a00 */
[----:B------:R-:W4:Y:S08]  /*25d10*/  LDL.LU.64 R74, [R1+0x148] ;  /* 0x00014800014a7983 */ /* 0x000f300000300a00 */
[----:B------:R-:W-:Y:S04]  /*25d20*/  STL.64 [R1+0x23c0], R164 ;  /* 0x0023c0a401007387 */ /* 0x000fe80000100a00 */
[----:B------:R1:W-:Y:S02]  /*25d30*/  STL.64 [R1+0x23c8], R166 ;  /* 0x0023c8a601007387 */ /* 0x0003e40000100a00 */
[-C--:B-1----:R-:W-:Y:S08]  /*25d40*/  HMMA.1688.F32.TF32 R164, R128, R64.reuse, R160 ;  /* 0x0000004080a4723c */ /* 0x082ff000000810a0 */
[-C--:B--2---:R-:W-:Y:S01]  /*25d50*/  HMMA.1688.F32.TF32 R160, R124, R64.reuse, R68 ;  /* 0x000000407ca0723c */ /* 0x084fe20000081044 */
[----:B------:R-:W2:Y:S11]  /*25d60*/  LDL.LU.64 R68, [R1+0x1920] ;  /* 0x0019200001447983 */ /* 0x000eb60000300a00 */
[----:B------:R-:W-:Y:S03]  /*25d70*/  @!UPT UIADD3 URZ, URZ, URZ, URZ ;  /* 0x0000003f3f3ff290 */ /* 0x000fe6000fffe03f */
[----:B------:R-:W-:Y:S04]  /*25d80*/  STL.64 [R1+0x2540], R164 ;  /* 0x002540a401007387 */ /* 0x000fe80000100a00 */
[----:B------:R-:W-:Y:S04]  /*25d90*/  STL.64 [R1+0x2548], R166 ;  /* 0x002548a601007387 */ /* 0x000fe80000100a00 */
[----:B------:R-:W2:Y:S04]  /*25da0*/  LDL.LU.64 R70, [R1+0x1928] ;  /* 0x0019280001467983 */ /* 0x000ea80000300a00 */
[----:B------:R-:W-:Y:S04]  /*25db0*/  STL.64 [R1+0x2750], R160 ;  /* 0x002750a001007387 */ /* 0x000fe80000100a00 */
[----:B------:R1:W-:Y:S02]  /*25dc0*/  STL.64 [R1+0x2758], R162 ;  /* 0x002758a201007387 */ /* 0x0003e40000100a00 */
[-C--:B-1----:R-:W-:Y:S02]  /*25dd0*/  HMMA.1688.F32.TF32 R160, R120, R64.reuse, R152 ;  /* 0x0000004078a0723c */ /* 0x082fe40000081098 */
        /* <DEDUP_REMOVED lines=12> */
[----:B------:R-:W3:Y:S06]  /*25ea0*/  LDL.LU.64 R156, [R1+0xde0] ;  /* 0x000de000019c7983 */ /* 0x000eec0000300a00 */
[-C--:B------:R-:W-:Y:S11]  /*25eb0*/  HMMA.1688.F32.TF32 R144, R108, R64.reuse, R144 ;  /* 0x000000406c90723c */ /* 0x080ff60000081090 */
[----:B------:R-:W-:Y:S04]  /*25ec0*/  @!UPT UIADD3 URZ, URZ, URZ, URZ ;  /* 0x0000003f3f3ff290 */ /* 0x000fe8000fffe03f */
[----:B------:R-:W-:Y:S04]  /*25ed0*/  STL.64 [R1+0x2b30], R160 ;  /* 0x002b30a001007387 */ /* 0x000fe80000100a00 */
[----:B------:R-:W-:Y:S04]  /*25ee0*/  STL.64 [R1+0x2b38], R162 ;  /* 0x002b38a201007387 */ /* 0x000fe80000100a00 */
[----:B------:R-:W3:Y:S04]  /*25ef0*/  LDL.LU.64 R158, [R1+0xde8] ;  /* 0x000de800019e7983 */ /* 0x000ee80000300a00 */
[----:B------:R1:W-:Y:S04]  /*25f00*/  STL.64 [R1+0x2bf0], R144 ;  /* 0x002bf09001007387 */ /* 0x0003e80000100a00 */
[----:B------:R1:W-:Y:S04]  /*25f10*/  STL.64 [R1+0x2bf8], R146 ;  /* 0x002bf89201007387 */ /* 0x0003e80000100a00 */
[----:B-1----:R-:W3:Y:S04]  /*25f20*/  LDL.LU.64 R144, [R1+0xbd0] ;  /* 0x000bd00001907983 */ /* 0x002ee80000300a00 */
[----:B------:R-:W3:Y:S01]  /*25f30*/  LDL.LU.64 R146, [R1+0xbd8] ;  /* 0x000bd80001927983 */ /* 0x000ee20000300a00 */
[-C--:B----4-:R-:W-:Y:S03]  /*25f40*/  HMMA.1688.F32.TF32 R160, R80, R64.reuse, R72 ;  /* 0x0000004050a0723c */ /* 0x090fe60000081048 */
[----:B------:R-:W4:Y:S04]  /*25f50*/  LDL.LU.64 R72, [R1+0x9d0] ;  /* 0x0009d00001487983 */ /* 0x000f280000300a00 */
[----:B------:R-:W4:Y:S01]  /*25f60*/  LDL.LU.64 R74, [R1+0x9d8] ;  /* 0x0009d800014a7983 */ /* 0x000f220000300a00 */
[----:B------:R-:W-:Y:S11]  /*25f70*/  HMMA.1688.F32.TF32 R64, R84, R64, R52 ;  /* 0x000000405440723c */ /* 0x000ff60000081034 */
[----:B------:R-:W-:Y:S04]  /*25f80*/  @!UPT UIADD3 URZ, URZ, URZ, URZ ;  /* 0x0000003f3f3ff290 */ /* 0x000fe8000fffe03f */
[----:B------:R-:W-:Y:S04]  /*25f90*/  STL.64 [R1+0x2c90], R160 ;  /* 0x002c90a001007387 */ /* 0x000fe80000100a00 */
[----:B------:R-:W-:Y:S01]  /*25fa0*/  STL.64 [R1+0x2c98], R162 ;  /* 0x002c98a201007387 */ /* 0x000fe20000100a00 */
[-C--:B--2---:R-:W-:Y:S03]  /*25fb0*/  HMMA.1688.F32.TF32 R52, R88, R60.reuse, R68 ;  /* 0x0000003c5834723c */ /* 0x084fe60000081044 */
[----:B------:R-:W2:Y:S04]  /*25fc0*/  LDL.LU.64 R68, [R1+0x870] ;  /* 0x0008700001447983 */ /* 0x000ea80000300a00 */
[----:B------:R-:W-:Y:S04]  /*25fd0*/  STL.64 [R1+0x2d10], R64 ;  /* 0x002d104001007387 */ /* 0x000fe80000100a00 */
[----:B------:R-:W-:Y:S04]  /*25fe0*/  STL.64 [R1+0x2d18], R66 ;  /* 0x002d184201007387 */ /* 0x000fe80000100a00 */
[----:B------:R-:W2:Y:S08]  /*25ff0*/  LDL.LU.64 R70, [R1+0x878] ;  /* 0x0008780001467983 */ /* 0x000eb00000300a00 */
[----:B------:R1:W-:Y:S04]  /*26000*/  STL.64 [R1+0xee0], R52 ;  /* 0x000ee03401007387 */ /* 0x0003e80000100a00 */
[----:B------:R1:W-:Y:S04]  /*26010*/  STL.64 [R1+0xee8], R54 ;  /* 0x000ee83601007387 */ /* 0x0003e80000100a00 */
[----:B-1----:R-:W2:Y:S04]  /*26020*/  LDL.LU.64 R52, [R1+0x710] ;  /* 0x0007100001347983 */ /* 0x002ea80000300a00 */
[----:B------:R-:W2:Y:S01]  /*26030*/  LDL.LU.64 R54, [R1+0x718] ;  /* 0x0007180001367983 */ /* 0x000ea20000300a00 */
[-C--:B------:R-:W-:Y:S11]  /*26040*/  HMMA.1688.F32.TF32 R64, R92, R60.reuse, R152 ;  /* 0x0000003c5c40723c */ /* 0x080ff60000081098 */
[----:B------:R-:W-:Y:S11]  /*26050*/  @!UPT UIADD3 URZ, URZ, URZ, URZ ;  /* 0x0000003f3f3ff290 */ /* 0x000ff6000fffe03f */
[----:B------:R-:W-:Y:S01]  /*26060*/  @!UPT UIADD3 URZ, URZ, URZ, URZ ;  /* 0x0000003f3f3ff290 */ /* 0x000fe2000fffe03f */
[----:B------:R-:W-:Y:S04]  /*26070*/  STL.64 [R1+0xef0], R64 ;  /* 0x000ef04001007387 */ /* 0x000fe80000100a00 */
[----:B------:R3:W-:Y:S04]  /*26080*/  STL.64 [R1+0xef8], R66 ;  /* 0x000ef84201007387 */ /* 0x0007e80000100a00 */
[----:B------:R-:W2:Y:S04]  /*26090*/  LDL.LU.64 R152, [R1+0x610] ;  /* 0x0006100001987983 */ /* 0x000ea80000300a00 */
[----:B------:R-:W2:Y:S01]  /*260a0*/  LDL.LU.64 R154, [R1+0x618] ;  /* 0x00061800019a7983 */ /* 0x000ea20000300a00 */
[-C--:B---3--:R-:W-:Y:S11]  /*260b0*/  HMMA.1688.F32.TF32 R64, R96, R60.reuse, R148 ;  /* 0x0000003c6040723c */ /* 0x088ff60000081094 */
[----:B------:R-:W-:Y:S11]  /*260c0*/  @!UPT UIADD3 URZ, URZ, URZ, URZ ;  /* 0x0000003f3f3ff290 */ /* 0x000ff6000fffe03f */
[----:B------:R-:W-:Y:S01]  /*260d0*/  @!UPT UIADD3 URZ, URZ, URZ, URZ ;  /* 0x0000003f3f3ff290 */ /* 0x000fe2000fffe03f */
[----:B------:R1:W-:Y:S04]  /*260e0*/  STL.64 [R1+0xf00], R64 ;  /* 0x000f004001007387 */ /* 0x0003e80000100a00 */
[----:B------:R3:W-:Y:S04]  /*260f0*/  STL.64 [R1+0xf08], R66 ;  /* 0x000f084201007387 */ /* 0x0007e80000100a00 */
[----:B------:R-:W2:Y:S04]  /*26100*/  LDL.LU.64 R148, [R1+0x1f0] ;  /* 0x0001f00001947983 */ /* 0x000ea80000300a00 */
[----:B------:R-:W2:Y:S04]  /*26110*/  LDL.LU.64 R150, [R1+0x1f8] ;  /* 0x0001f80001967983 */ /* 0x000ea80000300a00 */
[----:B-1----:R-:W2:Y:S04]  /*26120*/  LDL.LU.64 R64, [R1+0x1d0] ;  /* 0x0001d00001407983 */ /* 0x002ea80000300a00 */
[----:B---3--:R-:W3:Y:S01]  /*26130*/  LDL.LU.64 R66, [R1+0x1d8] ;  /* 0x0001d80001427983 */ /* 0x008ee20000300a00 */
[-C--:B------:R-:W-:Y:S11]  /*26140*/  HMMA.1688.F32.TF32 R156, R100, R60.reuse, R156 ;  /* 0x0000003c649c723c */ /* 0x080ff6000008109c */
[----:B------:R-:W-:Y:S11]  /*26150*/  @!UPT UIADD3 URZ, URZ, URZ, URZ ;  /* 0x0000003f3f3ff290 */ /* 0x000ff6000fffe03f */
[----:B------:R-:W-:Y:S01]  /*26160*/  @!UPT UIADD3 URZ, URZ, URZ, URZ ;  /* 0x0000003f3f3ff290 */ /* 0x000fe2000fffe03f */
        /* <DEDUP_REMOVED lines=26> */
[-C--:B-1----:R-:W-:Y:S02]  /*26310*/  HMMA.1688.F32.TF32 R156, R128, R60.reuse, R152 ;  /* 0x0000003c809c723c */ /* 0x082fe40000081098 */
[----:B------:R-:W2:Y:S11]  /*26320*/  LDL.LU.64 R152, [R1+0x1970] ;  /* 0x0019700001987983 */ /* 0x000eb60000300a00 */
[----:B------:R-:W-:Y:S10]  /*26330*/  @!UPT UIADD3 URZ, URZ, URZ, URZ ;  /* 0x0000003f3f3ff290 */ /* 0x000ff4000fffe03f */
[----:B------:R-:W-:Y:S01]  /*26340*/  STL.64 [R1+0x2480], R156 ;  /* 0x0024809c01007387 */ /* 0x000fe20000100a00 */
[-C--:B------:R-:W-:Y:S03]  /*26350*/  HMMA.1688.F32.TF32 R148, R124, R60.reuse, R148 ;  /* 0x0000003c7c94723c */ /* 0x080fe60000081094 */
[----:B------:R-:W-:Y:S04]  /*26360*/  STL.64 [R1+0x2488], R158 ;  /* 0x0024889e01007387 */ /* 0x000fe80000100a00 */
[----:B------:R-:W2:Y:S11]  /*26370*/  LDL.LU.64 R154, [R1+0x1978] ;  /* 0x00197800019a7983 */ /* 0x000eb60000300a00 */
[----:B------:R-:W-:Y:S05]  /*26380*/  @!UPT UIADD3 URZ, URZ, URZ, URZ ;  /* 0x0000003f3f3ff290 */ /* 0x000fea000fffe03f */
[----:B------:R-:W-:Y:S04]  /*26390*/  STL.64 [R1+0x25f0], R148 ;  /* 0x0025f09401007387 */ /* 0x000fe80000100a00 */
[----:B------:R3:W-:Y:S02]  /*263a0*/  STL.64 [R1+0x25f8], R150 ;  /* 0x0025f89601007387 */ /* 0x0007e40000100a00 */
[-C--:B---3--:R-:W-:Y:S02]  /*263b0*/  HMMA.1688.F32.TF32 R148, R120, R60.reuse, R64 ;  /* 0x0000003c7894723c */ /* 0x088fe40000081040 */
[----:B------:R-:W3:Y:S04]  /*263c0*/  LDL.LU.64 R64, [R1+0x1300] ;  /* 0x0013000001407983 */ /* 0x000ee80000300a00 */
[----:B------:R-:W3:Y:S11]  /*263d0*/  LDL.LU.64 R66, [R1+0x1308] ;  /* 0x0013080001427983 */ /* 0x000ef60000300a00 */
[----:B------:R-:W-:Y:S06]  /*263e0*/  @!UPT UIADD3 URZ, URZ, URZ, URZ ;  /* 0x0000003f3f3ff290 */ /* 0x000fec000fffe03f */
[----:B------:R1:W-:Y:S04]  /*263f0*/  STL.64 [R1+0x27f0], R148 ;  /* 0x0027f09401007387 */ /* 0x0003e80000100a00 */
[----:B------:R1:W-:Y:S04]  /*26400*/  STL.64 [R1+0x27f8], R150 ;  /* 0x0027f89601007387 */ /* 0x0003e80000100a00 */
[----:B-1----:R-:W3:Y:S04]  /*26410*/  LDL.LU.64 R148, [R1+0x1040] ;  /* 0x0010400001947983 */ /* 0x002ee80000300a00 */
[----:B------:R-:W3:Y:S01]  /*26420*/  LDL.LU.64 R150, [R1+0x1048] ;  /* 0x0010480001967983 */ /* 0x000ee20000300a00 */
[-C--:B------:R-:W-:Y:S11]  /*26430*/  HMMA.1688.F32.TF32 R144, R116, R60.reuse, R144 ;  /* 0x0000003c7490723c */ /* 0x080ff60000081090 */
[----:B------:R-:W-:Y:S11]  /*26440*/  @!UPT UIADD3 URZ, URZ, URZ, URZ ;  /* 0x0000003f3f3ff290 */ /* 0x000ff6000fffe03f */
[----:B------:R-:W-:Y:S01]  /*26450*/  @!UPT UIADD3 URZ, URZ, URZ, URZ ;  /* 0x0000003f3f3ff290 */ /* 0x000fe2000fffe03f */
[----:B------:R1:W-:Y:S04]  /*26460*/  STL.64 [R1+0x29e0], R144 ;  /* 0x0029e09001007387 */ /* 0x0003e80000100a00 */
[----:B------:R4:W-:Y:S04]  /*26470*/  STL.64 [R1+0x29e8], R146 ;  /* 0x0029e89201007387 */ /* 0x0009e80000100a00 */
[----:B-1----:R-:W3:Y:S04]  /*26480*/  LDL.LU.64 R144, [R1+0xc70] ;  /* 0x000c700001907983 */ /* 0x002ee80000300a00 */
[----:B----4-:R-:W4:Y:S01]  /*26490*/  LDL.LU.64 R146, [R1+0xc78] ;  /* 0x000c780001927983 */ /* 0x010f220000300a00 */
[-C--:B------:R-:W-:Y:S11]  /*264a0*/  HMMA.1688.F32.TF32 R72, R112, R60.reuse, R72 ;  /* 0x0000003c7048723c */ /* 0x080ff60000081048 */
[----:B------:R-:W-:Y:S11]  /*264b0*/  @!UPT UIADD3 URZ, URZ, URZ, URZ ;  /* 0x0000003f3f3ff290 */ /* 0x000ff6000fffe03f */
[----:B------:R-:W-:Y:S01]  /*264c0*/  @!UPT UIADD3 URZ, URZ, URZ, URZ ;  /* 0x0000003f3f3ff290 */ /* 0x000fe2000fffe03f */
[----:B------:R1:W-:Y:S04]  /*264d0*/  STL.64 [R1+0x2ad0], R72 ;  /* 0x002ad04801007387 */ /* 0x0003e80000100a00 */
[----:B------:R1:W-:Y:S04]  /*264e0*/  STL.64 [R1+0x2ad8], R74 ;  /* 0x002ad84a01007387 */ /* 0x0003e80000100a00 */
[----:B-1----:R-:W4:Y:S04]  /*264f0*/  LDL.LU.64 R72, [R1+0xbc0] ;  /* 0x000bc00001487983 */ /* 0x002f280000300a00 */
[----:B------:R-:W4:Y:S01]  /*26500*/  LDL.LU.64 R74, [R1+0xbc8] ;  /* 0x000bc800014a7983 */ /* 0x000f220000300a00 */
[-C--:B--2---:R-:W-:Y:S11]  /*26510*/  HMMA.1688.F32.TF32 R68, R108, R60.reuse, R68 ;  /* 0x0000003c6c44723c */ /* 0x084ff60000081044 */
[----:B------:R-:W-:Y:S11]  /*26520*/  @!UPT UIADD3 URZ, URZ, URZ, URZ ;  /* 0x0000003f3f3ff290 */ /* 0x000ff6000fffe03f */
[----:B------:R-:W-:Y:S01]  /*26530*/  @!UPT UIADD3 URZ, URZ, URZ, URZ ;  /* 0x0000003f3f3ff290 */ /* 0x000fe2000fffe03f */
[----:B------:R-:W-:Y:S04]  /*26540*/  STL.64 [R1+0x2ba0], R68 ;  /* 0x002ba04401007387 */ /* 0x000fe80000100a00 */
[----:B------:R1:W-:Y:S02]  /*26550*/  STL.64 [R1+0x2ba8], R70 ;  /* 0x002ba84601007387 */ /* 0x0003e40000100a00 */
[-C--:B-1----:R-:W-:Y:S02]  /*26560*/  HMMA.1688.F32.TF32 R68, R80, R60.reuse, R52 ;  /* 0x0000003c5044723c */ /* 0x082fe40000081034 */
[----:B------:R-:W2:Y:S04]  /*26570*/  LDL.LU.64 R52, [R1+0x9c0] ;  /* 0x0009c00001347983 */ /* 0x000ea80000300a00 */
[----:B------:R-:W2:Y:S11]  /*26580*/  LDL.LU.64 R54, [R1+0x9c8] ;  /* 0x0009c80001367983 */ /* 0x000eb60000300a00 */
[----:B------:R-:W-:Y:S06]  /*26590*/  @!UPT UIADD3 URZ, URZ, URZ, URZ ;  /* 0x0000003f3f3ff290 */ /* 0x000fec000fffe03f */
[----:B------:R1:W-:Y:S04]  /*265a0*/  STL.64 [R1+0x2c50], R68 ;  /* 0x002c504401007387 */ /* 0x0003e80000100a00 */
[----:B------:R1:W-:Y:S04]  /*265b0*/  STL.64 [R1+0x2c58], R70 ;  /* 0x002c584601007387 */ /* 0x0003e80000100a00 */
[----:B-1----:R-:W2:Y:S04]  /*265c0*/  LDL.LU.64 R68, [R1+0x880] ;  /* 0x0008800001447983 */ /* 0x002ea80000300a00 */
[----:B------:R-:W2:Y:S01]  /*265d0*/  LDL.LU.64 R70, [R1+0x888] ;  /* 0x0008880001467983 */ /* 0x000ea20000300a00 */
[----:B------:R-:W-:Y:S08]  /*265e0*/  HMMA.1688.F32.TF32 R48, R84, R60, R48 ;  /* 0x0000003c5430723c */ /* 0x000ff00000081030 */
[-C--:B------:R-:W-:Y:S11]  /*265f0*/  HMMA.1688.F32.TF32 R152, R88, R56.reuse, R152 ;  /* 0x000000385898723c */ /* 0x080ff60000081098 */
[----:B------:R-:W-:Y:S04]  /*26600*/  @!UPT UIADD3 URZ, URZ, URZ, URZ ;  /* 0x0000003f3f3ff290 */ /* 0x000fe8000fffe03f */
[----:B------:R-:W-:Y:S04]  /*26610*/  STL.64 [R1+0x2ce0], R48 ;  /* 0x002ce03001007387 */ /* 0x000fe80000100a00 */
[----:B------:R3:W-:Y:S05]  /*26620*/  STL.64 [R1+0x2ce8], R50 ;  /* 0x002ce83201007387 */ /* 0x0007ea0000100a00 */
[----:B------:R-:W-:Y:S02]  /*26630*/  IMAD.MOV.U32 R59, RZ, RZ, R155 ;  /* 0x000000ffff3b7224 */ /* 0x000fe400078e009b */
[----:B------:R-:W-:Y:S01]  /*26640*/  IMAD.MOV.U32 R58, RZ, RZ, R154 ;  /* 0x000000ffff3a7224 */ /* 0x000fe200078e009a */
[----:B------:R1:W-:Y:S04]  /*26650*/  STL.64 [R1+0xe50], R152 ;  /* 0x000e509801007387 */ /* 0x0003e80000100a00 */
[----:B------:R-:W-:Y:S01]  /*26660*/  STL [R1+0x432c], R59 ;  /* 0x00432c3b01007387 */ /* 0x000fe20000100800 */
[-C--:B---3--:R-:W-:Y:S03]  /*26670*/  HMMA.1688.F32.TF32 R48, R92, R56.reuse, R64 ;  /* 0x000000385c30723c */ /* 0x088fe60000081040 */
[----:B------:R-:W-:Y:S04]  /*26680*/  STL [R1+0x4328], R58 ;  /* 0x0043283a01007387 */ /* 0x000fe80000100800 */
[----:B------:R-:W3:Y:S04]  /*26690*/  LDL.LU.64 R64, [R1+0x750] ;  /* 0x0007500001407983 */ /* 0x000ee80000300a00 */
[----:B------:R-:W3:Y:S11]  /*266a0*/  LDL.LU.64 R66, [R1+0x758] ;  /* 0x0007580001427983 */ /* 0x000ef60000300a00 */
[----:B------:R-:W-:Y:S01]  /*266b0*/  @!UPT UIADD3 URZ, URZ, URZ, URZ ;  /* 0x0000003f3f3ff290 */ /* 0x000fe2000fffe03f */
[----:B------:R-:W-:Y:S04]  /*266c0*/  STL.64 [R1+0xe70], R48 ;  /* 0x000e703001007387 */ /* 0x000fe80000100a00 */
[----:B------:R1:W-:Y:S04]  /*266d0*/  STL.64 [R1+0xe78], R50 ;  /* 0x000e783201007387 */ /* 0x0003e80000100a00 */
[----:B-1----:R-:W3:Y:S04]  /*266e0*/  LDL.LU.64 R152, [R1+0x640] ;  /* 0x0006400001987983 */ /* 0x002ee80000300a00 */
[----:B------:R-:W3:Y:S01]  /*266f0*/  LDL.LU.64 R154, [R1+0x648] ;  /* 0x00064800019a7983 */ /* 0x000ee20000300a00 */
[-C--:B------:R-:W-:Y:S11]  /*26700*/  HMMA.1688.F32.TF32 R48, R96, R56.reuse, R148 ;  /* 0x000000386030723c */ /* 0x080ff60000081094 */
[----:B------:R-:W-:Y:S11]  /*26710*/  @!UPT UIADD3 URZ, URZ, URZ, URZ ;  /* 0x0000003f3f3ff290 */ /* 0x000ff6000fffe03f */
[----:B------:R-:W-:Y:S01]  /*26720*/  @!UPT UIADD3 URZ, URZ, URZ, URZ ;  /* 0x0000003f3f3ff290 */ /* 0x000fe2000fffe03f */
[----:B------:R-:W-:Y:S04]  /*26730*/  STL.64 [R1+0xe90], R48 ;  /* 0x000e903001007387 */ /* 0x000fe80000100a00 */
[----:B------:R4:W-:Y:S04]  /*26740*/  STL.64 [R1+0xe98], R50 ;  /* 0x000e983201007387 */ /* 0x0009e80000100a00 */
[----:B------:R-:W3:Y:S04]  /*26750*/  LDL.LU.64 R148, [R1+0x2e0] ;  /* 0x0002e00001947983 */ /* 0x000ee80000300a00 */
        /* <DEDUP_REMOVED lines=11> */
[----:B------:R-:W-:Y:S04]  /*26810*/  STL.64 [R1+0xed0], R48 ;  /* 0x000ed03001007387 */ /* 0x000fe80000100a00 */
[----:B------:R2:W-:Y:S04]  /*26820*/  STL.64 [R1+0xed8], R50 ;  /* 0x000ed83201007387 */ /* 0x0005e80000100a00 */
[----:B------:R-:W4:Y:S04]  /*26830*/  LDL.LU.64 R72, [R1+0x280] ;  /* 0x0002800001487983 */ /* 0x000f280000300a00 */
[----:B------:R-:W4:Y:S01]  /*26840*/  LDL.LU.64 R74, [R1+0x288] ;  /* 0x00028800014a7983 */ /* 0x000f220000300a00 */
[-C--:B--2---:R-:W-:Y:S03]  /*26850*/  HMMA.1688.F32.TF32 R48, R140, R56.reuse, R52 ;  /* 0x000000388c30723c */ /* 0x084fe60000081034 */
[----:B------:R-:W1:Y:S11]  /*26860*/  LDSM.16.M88.4 R52, [R196+0x34000] ;  /* 0x03400000c434783b */ /* 0x000e760000000200 */
[----:B------:R-:W-:Y:S09]  /*26870*/  @!UPT UIADD3 URZ, URZ, URZ, URZ ;  /* 0x0000003f3f3ff290 */ /* 0x000ff2000fffe03f */
[----:B------:R-:W-:Y:S04]  /*26880*/  STL.64 [R1+0x1300], R48 ;  /* 0x0013003001007387 */ /* 0x000fe80000100a00 */
        /* <DEDUP_REMOVED lines=10> */
[----:B------:R-:W1:Y:S04]  /*26930*/  LDSM.16.M88.4 R48, [R196+0x34800] ;  /* 0x03480000c430783b */ /* 0x000e680000000200 */
[----:B------:R-:W2:Y:S04]  /*26940*/  LDL.LU.64 R68, [R1+0x220] ;  /* 0x0002200001447983 */ /* 0x000ea80000300a00 */
[----:B------:R-:W2:Y:S01]  /*26950*/  LDL.LU.64 R70, [R1+0x228] ;  /* 0x0002280001467983 */ /* 0x000ea20000300a00 */
[-C--:B---3--:R-:W-:Y:S03]  /*26960*/  HMMA.1688.F32.TF32 R156, R132, R56.reuse, R64 ;  /* 0x00000038849c723c */ /* 0x088fe60000081040 */
[----:B-1----:R-:W-:Y:S04]  /*26970*/  STL [R1+0x4338], R50 ;  /* 0x0043383201007387 */ /* 0x002fe80000100800 */
[----:B------:R-:W-:Y:S04]  /*26980*/  STL [R1+0x42ec], R51 ;  /* 0x0042ec3301007387 */ /* 0x000fe80000100800 */
[----:B------:R-:W3:Y:S04]  /*26990*/  LDL.LU.64 R64, [R1+0x1c0] ;  /* 0x0001c00001407983 */ /* 0x000ee80000300a00 */
[----:B------:R-:W3:Y:S08]  /*269a0*/  LDL.LU.64 R66, [R1+0x1c8] ;  /* 0x0001c80001427983 */ /* 0x000ef00000300a00 */
[----:B------:R-:W-:Y:S04]  /*269b0*/  STL.64 [R1+0x1c60], R156 ;  /* 0x001c609c01007387 */ /* 0x000fe80000100a00 */
[----:B------:R1:W-:Y:S02]  /*269c0*/  STL.64 [R1+0x1c68], R158 ;  /* 0x001c689e01007387 */ /* 0x0003e40000100a00 */
[-C--:B-1----:R-:W-:Y:S08]  /*269d0*/  HMMA.1688.F32.TF32 R156, R128, R56.reuse, R152 ;  /* 0x00000038809c723c */ /* 0x082ff00000081098 */
[-C--:B------:R-:W-:Y:S01]  /*269e0*/  HMMA.1688.F32.TF32 R152, R124, R56.reuse, R148 ;  /* 0x000000387c98723c */ /* 0x080fe20000081094 */
[----:B------:R-:W3:Y:S11]  /*269f0*/  LDL.LU.64 R148, [R1+0x1ac0] ;  /* 0x001ac00001947983 */ /* 0x000ef60000300a00 */
[----:B------:R-:W-:Y:S03]  /*26a00*/  @!UPT UIADD3 URZ, URZ, URZ, URZ ;  /* 0x0000003f3f3ff290 */ /* 0x000fe6000fffe03f */
[----:B------:R-:W-:Y:S04]  /*26a10*/  STL.64 [R1+0x23d0], R156 ;  /* 0x0023d09c01007387 */ /* 0x000fe80000100a00 */
[----:B------:R-:W-:Y:S04]  /*26a20*/  STL.64 [R1+0x23d8], R158 ;  /* 0x0023d89e01007387 */ /* 0x000fe80000100a00 */
[----:B------:R-:W3:Y:S04]  /*26a30*/  LDL.LU.64 R150, [R1+0x1ac8] ;  /* 0x001ac80001967983 */ /* 0x000ee80000300a00 */
        /* <DEDUP_REMOVED lines=22> */
[----:B------:R-:W2:Y:S02]  /*26ba0*/  LDL.LU.64 R70, [R1+0xc18] ;  /* 0x000c180001467983 */ /* 0x000ea40000300a00 */
[-C--:B------:R-:W-:Y:S11]  /*26bb0*/  HMMA.1688.F32.TF32 R44, R84, R56.reuse, R44 ;  /* 0x00000038542c723c */ /* 0x080ff6000008102c */
[----:B------:R-:W-:Y:S04]  /*26bc0*/  @!UPT UIADD3 URZ, URZ, URZ, URZ ;  /* 0x0000003f3f3ff290 */ /* 0x000fe8000fffe03f */
[----:B------:R-:W-:Y:S04]  /*26bd0*/  STL.64 [R1+0x2b40], R152 ;  /* 0x002b409801007387 */ /* 0x000fe80000100a00 */
[----:B------:R3:W-:Y:S02]  /*26be0*/  STL.64 [R1+0x2b48], R154 ;  /* 0x002b489a01007387 */ /* 0x0007e40000100a00 */
[----:B---3--:R-:W-:Y:S02]  /*26bf0*/  HMMA.1688.F32.TF32 R152, R80, R56, R64 ;  /* 0x000000385098723c */ /* 0x008fe40000081040 */
[----:B------:R-:W3:Y:S04]  /*26c00*/  LDL.LU.64 R64, [R1+0xa10] ;  /* 0x000a100001407983 */ /* 0x000ee80000300a00 */
[----:B------:R-:W3:Y:S11]  /*26c10*/  LDL.LU.64 R66, [R1+0xa18] ;  /* 0x000a180001427983 */ /* 0x000ef60000300a00 */
[----:B------:R-:W-:Y:S06]  /*26c20*/  @!UPT UIADD3 URZ, URZ, URZ, URZ ;  /* 0x0000003f3f3ff290 */ /* 0x000fec000fffe03f */
[----:B------:R1:W-:Y:S04]  /*26c30*/  STL.64 [R1+0x2c00], R152 ;  /* 0x002c009801007387 */ /* 0x0003e80000100a00 */
[----:B------:R1:W-:Y:S01]  /*26c40*/  STL.64 [R1+0x2c08], R154 ;  /* 0x002c089a01007387 */ /* 0x0003e20000100a00 */
[----:B------:R-:W-:Y:S03]  /*26c50*/  HMMA.1688.F32.TF32 R148, R88, R52, R148 ;  /* 0x000000345894723c */ /* 0x000fe60000081094 */
[----:B------:R1:W-:Y:S04]  /*26c60*/  STL.64 [R1+0x2ca0], R44 ;  /* 0x002ca02c01007387 */ /* 0x0003e80000100a00 */
[----:B------:R4:W-:Y:S04]  /*26c70*/  STL.64 [R1+0x2ca8], R46 ;  /* 0x002ca82e01007387 */ /* 0x0009e80000100a00 */
[----:B-1----:R-:W3:Y:S04]  /*26c80*/  LDL.LU.64 R152, [R1+0x8b0] ;  /* 0x0008b00001987983 */ /* 0x002ee80000300a00 */
[----:B------:R-:W3:Y:S09]  /*26c90*/  LDL.LU.64 R154, [R1+0x8b8] ;  /* 0x0008b800019a7983 */ /* 0x000ef20000300a00 */
[----:B------:R-:W-:-:S02]  /*26ca0*/  IMAD.MOV.U32 R54, RZ, RZ, R148 ;  /* 0x000000ffff367224 */ /* 0x000fc400078e0094 */
[----:B------:R-:W-:Y:S02]  /*26cb0*/  IMAD.MOV.U32 R55, RZ, RZ, R149 ;  /* 0x000000ffff377224 */ /* 0x000fe400078e0095 */
[----:B------:R-:W-:Y:S02]  /*26cc0*/  IMAD.MOV.U32 R59, RZ, RZ, R150 ;  /* 0x000000ffff3b7224 */ /* 0x000fe400078e0096 */
[----:B------:R-:W-:Y:S01]  /*26cd0*/  IMAD.MOV.U32 R58, RZ, RZ, R151 ;  /* 0x000000ffff3a7224 */ /* 0x000fe200078e0097 */
[----:B------:R-:W-:Y:S04]  /*26ce0*/  STL [R1+0x4348], R54 ;  /* 0x0043483601007387 */ /* 0x000fe80000100800 */
[----:B------:R-:W-:Y:S04]  /*26cf0*/  STL [R1+0x4344], R55 ;  /* 0x0043443701007387 */ /* 0x000fe80000100800 */
[----:B------:R-:W-:Y:S04]  /*26d00*/  STL [R1+0x4340], R59 ;  /* 0x0043403b01007387 */ /* 0x000fe80000100800 */
[----:B------:R1:W-:Y:S04]  /*26d10*/  STL [R1+0x433c], R58 ;  /* 0x00433c3a01007387 */ /* 0x0003e80000100800 */
[----:B------:R-:W3:Y:S04]  /*26d20*/  LDL.LU.64 R44, [R1+0x740] ;  /* 0x00074000012c7983 */ /* 0x000ee80000300a00 */
[----:B----4-:R-:W4:Y:S01]  /*26d30*/  LDL.LU.64 R46, [R1+0x748] ;  /* 0x00074800012e7983 */ /* 0x010f220000300a00 */
[-C--:B-1----:R-:W-:Y:S11]  /*26d40*/  HMMA.1688.F32.TF32 R56, R92, R52.reuse, R144 ;  /* 0x000000345c38723c */ /* 0x082ff60000081090 */
        /* <DEDUP_REMOVED lines=25> */
[----:B------:R-:W-:Y:S04]  /*26ee0*/  STL.64 [R1+0xe28], R58 ;  /* 0x000e283a01007387 */ /* 0x000fe80000100a00 */
[----:B------:R-:W2:Y:S04]  /*26ef0*/  LDL.LU.64 R68, [R1+0x250] ;  /* 0x0002500001447983 */ /* 0x000ea80000300a00 */
[----:B------:R-:W2:Y:S01]  /*26f00*/  LDL.LU.64 R70, [R1+0x258] ;  /* 0x0002580001467983 */ /* 0x000ea20000300a00 */
[-C--:B---3--:R-:W-:Y:S11]  /*26f10*/  HMMA.1688.F32.TF32 R156, R140, R52.reuse, R64 ;  /* 0x000000348c9c723c */ /* 0x088ff60000081040 */
[----:B------:R-:W-:Y:S11]  /*26f20*/  @!UPT UIADD3 URZ, URZ, URZ, URZ ;  /* 0x0000003f3f3ff290 */ /* 0x000ff6000fffe03f */
[----:B------:R-:W-:Y:S02]  /*26f30*/  @!UPT UIADD3 URZ, URZ, URZ, URZ ;  /* 0x0000003f3f3ff290 */ /* 0x000fe4000fffe03f */
[----:B-1----:R-:W-:Y:S02]  /*26f40*/  IMAD.MOV.U32 R56, RZ, RZ, R159 ;  /* 0x000000ffff387224 */ /* 0x002fe400078e009f */
[----:B------:R-:W-:Y:S02]  /*26f50*/  IMAD.MOV.U32 R57, RZ, RZ, R158 ;  /* 0x000000ffff397224 */ /* 0x000fe400078e009e */
[----:B------:R-:W-:Y:S02]  /*26f60*/  IMAD.MOV.U32 R64, RZ, RZ, R157 ;  /* 0x000000ffff407224 */ /* 0x000fe400078e009d */
[----:B------:R-:W-:Y:S01]  /*26f70*/  IMAD.MOV.U32 R65, RZ, RZ, R156 ;  /* 0x000000ffff417224 */ /* 0x000fe200078e009c */
[----:B------:R-:W-:Y:S04]  /*26f80*/  STL [R1+0x4204], R56 ;  /* 0x0042043801007387 */ /* 0x000fe80000100800 */
[----:B------:R-:W-:Y:S04]  /*26f90*/  STL [R1+0x4200], R57 ;  /* 0x0042003901007387 */ /* 0x000fe80000100800 */
[----:B------:R-:W-:Y:S04]  /*26fa0*/  STL [R1+0x41fc], R64 ;  /* 0x0041fc4001007387 */ /* 0x000fe80000100800 */
[----:B------:R1:W-:Y:S04]  /*26fb0*/  STL [R1+0x41f8], R65 ;  /* 0x0041f84101007387 */ /* 0x0003e80000100800 */
[----:B-1----:R-:W3:Y:S04]  /*26fc0*/  LDL.LU.64 R64, [R1+0x210] ;  /* 0x0002100001407983 */ /* 0x002ee80000300a00 */
[----:B------:R-:W3:Y:S01]  /*26fd0*/  LDL.LU.64 R66, [R1+0x218] ;  /* 0x0002180001427983 */ /* 0x000ee20000300a00 */
[-C--:B------:R-:W-:Y:S11]  /*26fe0*/  HMMA.1688.F32.TF32 R56, R136, R52.reuse, R152 ;  /* 0x000000348838723c */ /* 0x080ff60000081098 */
[----:B------:R-:W-:Y:S11]  /*26ff0*/  @!UPT UIADD3 URZ, URZ, URZ, URZ ;  /* 0x0000003f3f3ff290 */ /* 0x000ff6000fffe03f */
[----:B------:R-:W-:Y:S01]  /*27000*/  @!UPT UIADD3 URZ, URZ, URZ, URZ ;  /* 0x0000003f3f3ff290 */ /* 0x000fe2000fffe03f */
[----:B------:R-:W-:Y:S04]  /*27010*/  STL.64 [R1+0x18f0], R56 ;  /* 0x0018f03801007387 */ /* 0x000fe80000100a00 */
[----:B------:R4:W-:Y:S02]  /*27020*/  STL.64 [R1+0x18f8], R58 ;  /* 0x0018f83a01007387 */ /* 0x0009e40000100a00 */
[-C--:B----4-:R-:W-:Y:S02]  /*27030*/  HMMA.1688.F32.TF32 R56, R132, R52.reuse, R44 ;  /* 0x000000348438723c */ /* 0x090fe4000008102c */
[----:B------:R-:W4:Y:S04]  /*27040*/  LDL.LU.64 R44, [R1+0x1b0] ;  /* 0x0001b000012c7983 */ /* 0x000f280000300a00 */
[----:B------:R-:W4:Y:S02]  /*27050*/  LDL.LU.64 R46, [R1+0x1b8] ;  /* 0x0001b800012e7983 */ /* 0x000f240000300a00 */
[-C--:B------:R-:W-:Y:S11]  /*27060*/  HMMA.1688.F32.TF32 R148, R128, R52.reuse, R148 ;  /* 0x000000348094723c */ /* 0x080ff60000081094 */
[----:B------:R-:W-:Y:S04]  /*27070*/  @!UPT UIADD3 URZ, URZ, URZ, URZ ;  /* 0x0000003f3f3ff290 */ /* 0x000fe8000fffe03f */
[----:B------:R1:W-:Y:S04]  /*27080*/  STL.64 [R1+0x1ac0], R56 ;  /* 0x001ac03801007387 */ /* 0x0003e80000100a00 */
[----:B------:R1:W-:Y:S04]  /*27090*/  STL.64 [R1+0x1ac8], R58 ;  /* 0x001ac83a01007387 */ /* 0x0003e80000100a00 */
[----:B-1----:R-:W4:Y:S04]  /*270a0*/  LDL.LU.64 R56, [R1+0x1ad0] ;  /* 0x001ad00001387983 */ /* 0x002f280000300a00 */
[----:B------:R-:W-:Y:S04]  /*270b0*/  STL.64 [R1+0x1c80], R148 ;  /* 0x001c809401007387 */ /* 0x000fe80000100a00 */
[----:B------:R-:W-:Y:S04]  /*270c0*/  STL.64 [R1+0x1c88], R150 ;  /* 0x001c889601007387 */ /* 0x000fe80000100a00 */
[----:B------:R-:W4:Y:S01]  /*270d0*/  LDL.LU.64 R58, [R1+0x1ad8] ;  /* 0x001ad800013a7983 */ /* 0x000f220000300a00 */
[-C--:B------:R-:W-:Y:S11]  /*270e0*/  HMMA.1688.F32.TF32 R72, R124, R52.reuse, R72 ;  /* 0x000000347c48723c */ /* 0x080ff60000081048 */
[----:B------:R-:W-:Y:S11]  /*270f0*/  @!UPT UIADD3 URZ, URZ, URZ, URZ ;  /* 0x0000003f3f3ff290 */ /* 0x000ff6000fffe03f */
[----:B------:R-:W-:Y:S01]  /*27100*/  @!UPT UIADD3 URZ, URZ, URZ, URZ ;  /* 0x0000003f3f3ff290 */ /* 0x000fe2000fffe03f */
[----:B------:R1:W-:Y:S04]  /*27110*/  STL.64 [R1+0x24d0], R72 ;  /* 0x0024d04801007387 */ /* 0x0003e80000100a00 */
[----:B------:R1:W-:Y:S04]  /*27120*/  STL.64 [R1+0x24d8], R74 ;  /* 0x0024d84a01007387 */ /* 0x0003e80000100a00 */
[----:B-1----:R-:W4:Y:S04]  /*27130*/  LDL.LU.64 R72, [R1+0x17c0] ;  /* 0x0017c00001487983 */ /* 0x002f280000300a00 */
        /* <DEDUP_REMOVED lines=8> */
[-C--:B------:R-:W-:Y:S08]  /*271c0*/  HMMA.1688.F32.TF32 R148, R116, R52.reuse, R144 ;  /* 0x000000347494723c */ /* 0x080ff00000081090 */
        /* <DEDUP_REMOVED lines=14> */
[-C--:B----4-:R-:W-:Y:S02]  /*272b0*/  HMMA.1688.F32.TF32 R144, R80, R52.reuse, R44 ;  /* 0x000000345090723c */ /* 0x090fe4000008102c */
[----:B------:R-:W4:Y:S04]  /*272c0*/  LDL.LU.64 R44, [R1+0xa00] ;  /* 0x000a0000012c7983 */ /* 0x000f280000300a00 */
[----:B------:R-:W4:Y:S02]  /*272d0*/  LDL.LU.64 R46, [R1+0xa08] ;  /* 0x000a0800012e7983 */ /* 0x000f240000300a00 */
[----:B------:R-:W-:Y:S11]  /*272e0*/  HMMA.1688.F32.TF32 R40, R84, R52, R40 ;  /* 0x000000345428723c */ /* 0x000ff60000081028 */
[----:B------:R-:W-:Y:S04]  /*272f0*/  @!UPT UIADD3 URZ, URZ, URZ, URZ ;  /* 0x0000003f3f3ff290 */ /* 0x000fe8000fffe03f */
[----:B------:R-:W-:Y:S04]  /*27300*/  STL.64 [R1+0x2bb0], R144 ;  /* 0x002bb09001007387 */ /* 0x000fe80000100a00 */
[----:B------:R1:W-:Y:S04]  /*27310*/  STL.64 [R1+0x2bb8], R146 ;  /* 0x002bb89201007387 */ /* 0x0003e80000100a00 */
[----:B------:R1:W-:Y:S04]  /*27320*/  STL.64 [R1+0x2c60], R40 ;  /* 0x002c602801007387 */ /* 0x0003e80000100a00 */
[----:B------:R1:W-:Y:S02]  /*27330*/  STL.64 [R1+0x2c68], R42 ;  /* 0x002c682a01007387 */ /* 0x0003e40000100a00 */
[----:B-1----:R-:W-:Y:S11]  /*27340*/  HMMA.1688.F32.TF32 R144, R88, R48, R56 ;  /* 0x000000305890723c */ /* 0x002ff60000081038 */
[----:B------:R-:W-:Y:S11]  /*27350*/  @!UPT UIADD3 URZ, URZ, URZ, URZ ;  /* 0x0000003f3f3ff290 */ /* 0x000ff6000fffe03f */
[----:B------:R-:W-:Y:S01]  /*27360*/  @!UPT UIADD3 URZ, URZ, URZ, URZ ;  /* 0x0000003f3f3ff290 */ /* 0x000fe2000fffe03f */
[----:B------:R-:W-:Y:S04]  /*27370*/  STL [R1+0xc38], R146 ;  /* 0x000c389201007387 */ /* 0x000fe80000100800 */
[----:B------:R-:W4:Y:S04]  /*27380*/  LDL.LU.64 R40, [R1+0x8c0] ;  /* 0x0008c00001287983 */ /* 0x000f280000300a00 */
[----:B------:R-:W4:Y:S01]  /*27390*/  LDL.LU.64 R42, [R1+0x8c8] ;  /* 0x0008c800012a7983 */ /* 0x000f220000300a00 */
[----:B------:R-:W-:Y:S02]  /*273a0*/  IMAD.MOV.U32 R59, RZ, RZ, R144 ;  /* 0x000000ffff3b7224 */ /* 0x000fe400078e0090 */
[----:B------:R-:W-:-:S03]  /*273b0*/  IMAD.MOV.U32 R58, RZ, RZ, R145 ;  /* 0x000000ffff3a7224 */ /* 0x000fc600078e0091 */
[----:B------:R-:W-:Y:S04]  /*273c0*/  STL [R1+0x4358], R59 ;  /* 0x0043583b01007387 */ /* 0x000fe80000100800 */
[----:B------:R1:W-:Y:S02]  /*273d0*/  STL [R1+0x4354], R58 ;  /* 0x0043543a01007387 */ /* 0x0003e40000100800 */
[----:B-1----:R-:W-:Y:S01]  /*273e0*/  HMMA.1688.F32.TF32 R56, R92, R48, R72 ;  /* 0x000000305c38723c */ /* 0x002fe20000081048 */
[----:B------:R-:W-:-:S05]  /*273f0*/  IMAD.MOV.U32 R50, RZ, RZ, R147 ;  /* 0x000000ffff327224 */ /* 0x000fca00078e0093 */
[----:B------:R-:W-:Y:S02]  /*27400*/  STL [R1+0x434c], R50 ;  /* 0x00434c3201007387 */ /* 0x000fe40000100800 */
[-C--:B------:R-:W-:Y:S02]  /*27410*/  HMMA.1688.F32.TF32 R52, R96, R48.reuse, R60 ;  /* 0x000000306034723c */ /* 0x080fe4000008103c */
[----:B------:R-:W4:Y:S11]  /*27420*/  LDL.LU.64 R60, [R1+0x780] ;  /* 0x00078000013c7983 */ /* 0x000f360000300a00 */
[----:B------:R-:W-:Y:S02]  /*27430*/  @!UPT UIADD3 URZ, URZ, URZ, URZ ;  /* 0x0000003f3f3ff290 */ /* 0x000fe4000fffe03f */
[----:B------:R-:W-:Y:S04]  /*27440*/  STL.64 [R1+0xc60], R56 ;  /* 0x000c603801007387 */ /* 0x000fe80000100a00 */
[----:B------:R-:W-:Y:S04]  /*27450*/  STL.64 [R1+0xc68], R58 ;  /* 0x000c683a01007387 */ /* 0x000fe80000100a00 */
[----:B------:R-:W4:Y:S04]  /*27460*/  LDL.LU.64 R62, [R1+0x788] ;  /* 0x00078800013e7983 */ /* 0x000f280000300a00 */
[----:B------:R1:W-:Y:S04]  /*27470*/  STL.64 [R1+0xc70], R52 ;  /* 0x000c703401007387 */ /* 0x0003e80000100a00 */
[----:B------:R1:W-:Y:S04]  /*27480*/  STL.64 [R1+0xc78], R54 ;  /* 0x000c783601007387 */ /* 0x0003e80000100a00 */
[----:B------:R-:W4:Y:S04]  /*27490*/  LDL.LU.64 R148, [R1+0x660] ;  /* 0x0006600001947983 */ /* 0x000f280000300a00 */
[----:B------:R-:W4:Y:S04]  /*274a0*/  LDL.LU.64 R150, [R1+0x668] ;  /* 0x0006680001967983 */ /* 0x000f280000300a00 */
[----:B-1----:R-:W4:Y:S04]  /*274b0*/  LDL.LU.64 R52, [R1+0x3e0] ;  /* 0x0003e00001347983 */ /* 0x002f280000300a00 */
[----:B------:R-:W4:Y:S01]  /*274c0*/  LDL.LU.64 R54, [R1+0x3e8] ;  /* 0x0003e80001367983 */ /* 0x000f220000300a00 */
[-C--:B--2---:R-:W-:Y:S03]  /*274d0*/  HMMA.1688.F32.TF32 R56, R100, R48.reuse, R68 ;  /* 0x000000306438723c */ /* 0x084fe60000081044 */
[----:B------:R-:W2:Y:S04]  /*274e0*/  LDL.LU.64 R144, [R1+0x380] ;  /* 0x0003800001907983 */ /* 0x000ea80000300a00 */
[----:B------:R-:W2:Y:S11]  /*274f0*/  LDL.LU.64 R146, [R1+0x388] ;  /* 0x0003880001927983 */ /* 0x000eb60000300a00 */
[----:B------:R-:W-:Y:S05]  /*27500*/  @!UPT UIADD3 URZ, URZ, URZ, URZ ;  /* 0x0000003f3f3ff290 */ /* 0x000fea000fffe03f */
[----:B------:R-:W-:Y:S04]  /*27510*/  STL.64 [R1+0xca0], R56 ;  /* 0x000ca03801007387 */ /* 0x000fe80000100a00 */
[----:B------:R3:W-:Y:S04]  /*27520*/  STL.64 [R1+0xca8], R58 ;  /* 0x000ca83a01007387 */ /* 0x0007e80000100a00 */
[----:B------:R-:W2:Y:S04]  /*27530*/  LDL.LU.64 R68, [R1+0x360] ;  /* 0x0003600001447983 */ /* 0x000ea80000300a00 */
[----:B------:R-:W2:Y:S01]  /*27540*/  LDL.LU.64 R70, [R1+0x368] ;  /* 0x0003680001467983 */ /* 0x000ea20000300a00 */
[-C--:B---3--:R-:W-:Y:S11]  /*27550*/  HMMA.1688.F32.TF32 R56, R104, R48.reuse, R64 ;  /* 0x000000306838723c */ /* 0x088ff60000081040 */
[----:B------:R-:W-:Y:S11]  /*27560*/  @!UPT UIADD3 URZ, URZ, URZ, URZ ;  /* 0x0000003f3f3ff290 */ /* 0x000ff6000fffe03f */
[----:B------:R-:W-:Y:S01]  /*27570*/  @!UPT UIADD3 URZ, URZ, URZ, URZ ;  /* 0x0000003f3f3ff290 */ /* 0x000fe2000fffe03f */
[----:B------:R1:W-:Y:S01]  /*27580*/  STL.64 [R1+0xc90], R56 ;  /* 0x000c903801007387 */ /* 0x0003e20000100a00 */
[-C--:B----4-:R-:W-:Y:S11]  /*27590*/  HMMA.1688.F32.TF32 R44, R140, R48.reuse, R44 ;  /* 0x000000308c2c723c */ /* 0x090ff6000008102c */
[----:B------:R-:W-:Y:S11]  /*275a0*/  @!UPT UIADD3 URZ, URZ, URZ, URZ ;  /* 0x0000003f3f3ff290 */ /* 0x000ff6000fffe03f */
[----:B------:R-:W-:Y:S02]  /*275b0*/  @!UPT UIADD3 URZ, URZ, URZ, URZ ;  /* 0x0000003f3f3ff290 */ /* 0x000fe4000fffe03f */
[----:B-1----:R-:W-:Y:S02]  /*275c0*/  IMAD.MOV.U32 R56, RZ, RZ, R44 ;  /* 0x000000ffff387224 */ /* 0x002fe400078e002c */
[----:B------:R-:W-:Y:S02]  /*275d0*/  IMAD.MOV.U32 R57, RZ, RZ, R45 ;  /* 0x000000ffff397224 */ /* 0x000fe400078e002d */
[----:B------:R-:W-:Y:S02]  /*275e0*/  IMAD.MOV.U32 R64, RZ, RZ, R46 ;  /* 0x000000ffff407224 */ /* 0x000fe400078e002e */
[----:B------:R-:W-:Y:S02]  /*275f0*/  IMAD.MOV.U32 R65, RZ, RZ, R47 ;  /* 0x000000ffff417224 */ /* 0x000fe400078e002f */
[----:B------:R-:W1:Y:S04]  /*27600*/  LDSM.16.M88.4 R44, [R196+0x35000] ;  /* 0x03500000c42c783b */ /* 0x000e680000000200 */
[----:B------:R-:W-:Y:S04]  /*27610*/  STL.64 [R1+0xc98], R58 ;  /* 0x000c983a01007387 */ /* 0x000fe80000100a00 */
[----:B------:R-:W3:Y:S04]  /*27620*/  LDL.LU.64 R72, [R1+0x320] ;  /* 0x0003200001487983 */ /* 0x000ee80000300a00 */
[----:B------:R-:W3:Y:S04]  /*27630*/  LDL.LU.64 R74, [R1+0x328] ;  /* 0x00032800014a7983 */ /* 0x000ee80000300a00 */
[----:B------:R-:W-:Y:S04]  /*27640*/  STL [R1+0x4214], R65 ;  /* 0x0042144101007387 */ /* 0x000fe80000100800 */
[----:B------:R4:W-:Y:S04]  /*27650*/  STL [R1+0x4210], R64 ;  /* 0x0042104001007387 */ /* 0x0009e80000100800 */
[----:B------:R-:W-:Y:S04]  /*27660*/  STL [R1+0x420c], R57 ;  /* 0x00420c3901007387 */ /* 0x000fe80000100800 */
[----:B------:R-:W-:Y:S01]  /*27670*/  STL [R1+0x4208], R56 ;  /* 0x0042083801007387 */ /* 0x000fe20000100800 */
[-C--:B------:R-:W-:Y:S03]  /*27680*/  HMMA.1688.F32.TF32 R40, R136, R48.reuse, R40 ;  /* 0x000000308828723c */ /* 0x080fe60000081028 */
[----:B-1----:R-:W-:Y:S04]  /*27690*/  STL [R1+0x42e8], R46 ;  /* 0x0042e82e01007387 */ /* 0x002fe80000100800 */
[----:B------:R-:W-:Y:S04]  /*276a0*/  STL [R1+0x42e4], R47 ;  /* 0x0042e42f01007387 */ /* 0x000fe80000100800 */
[----:B----4-:R-:W4:Y:S04]  /*276b0*/  LDL.LU.64 R64, [R1+0x2b0] ;  /* 0x0002b00001407983 */ /* 0x010f280000300a00 */
[----:B------:R-:W4:Y:S08]  /*276c0*/  LDL.LU.64 R66, [R1+0x2b8] ;  /* 0x0002b80001427983 */ /* 0x000f300000300a00 */
[----:B------:R-:W-:Y:S04]  /*276d0*/  STL.64 [R1+0xeb0], R40 ;  /* 0x000eb02801007387 */ /* 0x000fe80000100a00 */
[----:B------:R-:W-:Y:S04]  /*276e0*/  STL.64 [R1+0xeb8], R42 ;  /* 0x000eb82a01007387 */ /* 0x000fe80000100a00 */
[----:B------:R-:W1:Y:S04]  /*276f0*/  LDSM.16.M88.4 R40, [R196+0x35800] ;  /* 0x03580000c428783b */ /* 0x000e680000000200 */
[----:B-1----:R-:W-:Y:S04]  /*27700*/  STL [R1+0x4350], R42 ;  /* 0x0043502a01007387 */ /* 0x002fe80000100800 */
[----:B------:R-:W-:Y:S01]  /*27710*/  STL [R1+0x42e0], R43 ;  /* 0x0042e02b01007387 */ /* 0x000fe20000100800 */
[-C--:B------:R-:W-:Y:S03]  /*27720*/  HMMA.1688.F32.TF32 R56, R132, R48.reuse, R60 ;  /* 0x000000308438723c */ /* 0x080fe6000008103c */
[----:B------:R-:W4:Y:S04]  /*27730*/  LDL.LU.64 R60, [R1+0x240] ;  /* 0x00024000013c7983 */ /* 0x000f280000300a00 */
[----:B------:R-:W4:Y:S01]  /*27740*/  LDL.LU.64 R62, [R1+0x248] ;  /* 0x00024800013e7983 */ /* 0x000f220000300a00 */
[-C--:B------:R-:W-:Y:S11]  /*27750*/  HMMA.1688.F32.TF32 R148, R128, R48.reuse, R148 ;  /* 0x000000308094723c */ /* 0x080ff60000081094 */
[----:B------:R-:W-:Y:S04]  /*27760*/  @!UPT UIADD3 URZ, URZ, URZ, URZ ;  /* 0x0000003f3f3ff290 */ /* 0x000fe8000fffe03f */
[----:B------:R-:W-:Y:S04]  /*27770*/  STL.64 [R1+0x1910], R56 ;  /* 0x0019103801007387 */ /* 0x000fe80000100a00 */
[----:B------:R1:W-:Y:S02]  /*27780*/  STL.64 [R1+0x1918], R58 ;  /* 0x0019183a01007387 */ /* 0x0003e40000100a00 */
[-C--:B-1----:R-:W-:Y:S02]  /*27790*/  HMMA.1688.F32.TF32 R56, R124, R48.reuse, R52 ;  /* 0x000000307c38723c */ /* 0x082fe40000081034 */
[----:B------:R-:W4:Y:S04]  /*277a0*/  LDL.LU.64 R52, [R1+0x1d10] ;  /* 0x001d100001347983 */ /* 0x000f280000300a00 */
[----:B------:R-:W-:Y:S04]  /*277b0*/  STL.64 [R1+0x1ad0], R148 ;  /* 0x001ad09401007387 */ /* 0x000fe80000100a00 */
[----:B------:R-:W-:Y:S04]  /*277c0*/  STL.64 [R1+0x1ad8], R150 ;  /* 0x001ad89601007387 */ /* 0x000fe80000100a00 */
[----:B------:R-:W4:Y:S09]  /*277d0*/  LDL.LU.64 R54, [R1+0x1d18] ;  /* 0x001d180001367983 */ /* 0x000f320000300a00 */
        /* <DEDUP_REMOVED lines=16> */
[-C--:B---3--:R-:W-:Y:S11]  /*278e0*/  HMMA.1688.F32.TF32 R72, R112, R48.reuse, R72 ;  /* 0x000000307048723c */ /* 0x088ff60000081048 */
[----:B------:R-:W-:Y:S11]  /*278f0*/  @!UPT UIADD3 URZ, URZ, URZ, URZ ;  /* 0x0000003f3f3ff290 */ /* 0x000ff6000fffe03f */
[----:B------:R-:W-:Y:S01]  /*27900*/  @!UPT UIADD3 URZ, URZ, URZ, URZ ;  /* 0x0000003f3f3ff290 */ /* 0x000fe2000fffe03f */
[----:B------:R1:W-:Y:S04]  /*27910*/  STL.64 [R1+0x28a0], R72 ;  /* 0x0028a04801007387 */ /* 0x0003e80000100a00 */
[----:B------:R3:W-:Y:S04]  /*27920*/  STL.64 [R1+0x28a8], R74 ;  /* 0x0028a84a01007387 */ /* 0x0007e80000100a00 */
[----:B-1----:R-:W2:Y:S04]  /*27930*/  LDL.LU.64 R72, [R1+0xc20] ;  /* 0x000c200001487983 */ /* 0x002ea80000300a00 */
[----:B---3--:R-:W3:Y:S01]  /*27940*/  LDL.LU.64 R74, [R1+0xc28] ;  /* 0x000c2800014a7983 */ /* 0x008ee20000300a00 */
[-C--:B----4-:R-:W-:Y:S11]  /*27950*/  HMMA.1688.F32.TF32 R64, R108, R48.reuse, R64 ;  /* 0x000000306c40723c */ /* 0x090ff60000081040 */
[----:B------:R-:W-:Y:S11]  /*27960*/  @!UPT UIADD3 URZ, URZ, URZ, URZ ;  /* 0x0000003f3f3ff290 */ /* 0x000ff6000fffe03f */
[----:B------:R-:W-:Y:S01]  /*27970*/  @!UPT UIADD3 URZ, URZ, URZ, URZ ;  /* 0x0000003f3f3ff290 */ /* 0x000fe2000fffe03f */
[----:B------:R1:W-:Y:S04]  /*27980*/  STL.64 [R1+0x2a70], R64 ;  /* 0x002a704001007387 */ /* 0x0003e80000100a00 */
[----:B------:R4:W-:Y:S04]  /*27990*/  STL.64 [R1+0x2a78], R66 ;  /* 0x002a784201007387 */ /* 0x0009e80000100a00 */
[----:B-1----:R-:W3:Y:S04]  /*279a0*/  LDL.LU.64 R64, [R1+0xa20] ;  /* 0x000a200001407983 */ /* 0x002ee80000300a00 */
[----:B----4-:R-:W4:Y:S01]  /*279b0*/  LDL.LU.64 R66, [R1+0xa28] ;  /* 0x000a280001427983 */ /* 0x010f220000300a00 */
[-C--:B------:R-:W-:Y:S08]  /*279c0*/  HMMA.1688.F32.TF32 R60, R80, R48.reuse, R60 ;  /* 0x00000030503c723c */ /* 0x080ff0000008103c */
[----:B------:R-:W-:Y:S11]  /*279d0*/  HMMA.1688.F32.TF32 R36, R84, R48, R36 ;  /* 0x000000305424723c */ /* 0x000ff60000081024 */
[----:B------:R-:W-:Y:S04]  /*279e0*/  @!UPT UIADD3 URZ, URZ, URZ, URZ ;  /* 0x0000003f3f3ff290 */ /* 0x000fe8000fffe03f */
[----:B------:R1:W-:Y:S04]  /*279f0*/  STL.64 [R1+0x2b50], R60 ;  /* 0x002b503c01007387 */ /* 0x0003e80000100a00 */
[----:B------:R1:W-:Y:S04]  /*27a00*/  STL.64 [R1+0x2b58], R62 ;  /* 0x002b583e01007387 */ /* 0x0003e80000100a00 */
[----:B-1----:R-:W4:Y:S04]  /*27a10*/  LDL.LU.64 R60, [R1+0x8d0] ;  /* 0x0008d000013c7983 */ /* 0x002f280000300a00 */
[----:B------:R-:W4:Y:S04]  /*27a20*/  LDL.LU.64 R62, [R1+0x8d8] ;  /* 0x0008d800013e7983 */ /* 0x000f280000300a00 */
[----:B------:R1:W-:Y:S04]  /*27a30*/  STL.64 [R1+0x2c10], R36 ;  /* 0x002c102401007387 */ /* 0x0003e80000100a00 */
[----:B------:R1:W-:Y:S04]  /*27a40*/  STL.64 [R1+0x2c18], R38 ;  /* 0x002c182601007387 */ /* 0x0003e80000100a00 */
[----:B-1----:R-:W4:Y:S04]  /*27a50*/  LDL.LU.64 R36, [R1+0x760] ;  /* 0x0007600001247983 */ /* 0x002f280000300a00 */
[----:B------:R-:W4:Y:S01]  /*27a60*/  LDL.LU.64 R38, [R1+0x768] ;  /* 0x0007680001267983 */ /* 0x000f220000300a00 */
[----:B------:R-:W-:Y:S11]  /*27a70*/  HMMA.1688.F32.TF32 R148, R88, R44, R52 ;  /* 0x0000002c5894723c */ /* 0x000ff60000081034 */
[----:B------:R-:W-:Y:S11]  /*27a80*/  @!UPT UIADD3 URZ, URZ, URZ, URZ ;  /* 0x0000003f3f3ff290 */ /* 0x000ff6000fffe03f */
[----:B------:R-:W-:Y:S02]  /*27a90*/  @!UPT UIADD3 URZ, URZ, URZ, URZ ;  /* 0x0000003f3f3ff290 */ /* 0x000fe4000fffe03f */
[----:B------:R-:W-:Y:S02]  /*27aa0*/  IMAD.MOV.U32 R42, RZ, RZ, R148 ;  /* 0x000000ffff2a7224 */ /* 0x000fe400078e0094 */
[----:B------:R-:W-:-:S03]  /*27ab0*/  IMAD.MOV.U32 R50, RZ, RZ, R149 ;  /* 0x000000ffff327224 */ /* 0x000fc600078e0095 */
[----:B------:R-:W-:Y:S04]  /*27ac0*/  STL [R1+0x4368], R42 ;  /* 0x0043682a01007387 */ /* 0x000fe80000100800 */
[----:B------:R2:W-:Y:S02]  /*27ad0*/  STL [R1+0x4364], R50 ;  /* 0x0043643201007387 */ /* 0x0005e40000100800 */
[----:B--2---:R-:W-:Y:S01]  /*27ae0*/  HMMA.1688.F32.TF32 R48, R92, R44, R144 ;  /* 0x0000002c5c30723c */ /* 0x004fe20000081090 */
[----:B------:R-:W-:Y:S02]  /*27af0*/  IMAD.MOV.U32 R54, RZ, RZ, R150 ;  /* 0x000000ffff367224 */ /* 0x000fe400078e0096 */
[----:B------:R-:W-:-:S03]  /*27b00*/  IMAD.MOV.U32 R55, RZ, RZ, R151 ;  /* 0x000000ffff377224 */ /* 0x000fc600078e0097 */
[----:B------:R-:W-:Y:S04]  /*27b10*/  STL [R1+0x4360], R54 ;  /* 0x0043603601007387 */ /* 0x000fe80000100800 */
[----:B------:R-:W-:Y:S04]  /*27b20*/  STL [R1+0x435c], R55 ;  /* 0x00435c3701007387 */ /* 0x000fe80000100800 */
[----:B------:R-:W2:Y:S04]  /*27b30*/  LDL.LU.64 R144, [R1+0x650] ;  /* 0x0006500001907983 */ /* 0x000ea80000300a00 */
[----:B------:R-:W2:Y:S05]  /*27b40*/  LDL.LU.64 R146, [R1+0x658] ;  /* 0x0006580001927983 */ /* 0x000eaa0000300a00 */
        /* <DEDUP_REMOVED lines=24> */
[----:B------:R1:W-:Y:S04]  /*27cd0*/  STL.64 [R1+0xc50], R48 ;  /* 0x000c503001007387 */ /* 0x0003e80000100a00 */
[----:B------:R1:W-:Y:S04]  /*27ce0*/  STL.64 [R1+0xc58], R50 ;  /* 0x000c583201007387 */ /* 0x0003e80000100a00 */
[----:B-1----:R-:W4:Y:S04]  /*27cf0*/  LDL.LU.64 R48, [R1+0x2a0] ;  /* 0x0002a00001307983 */ /* 0x002f280000300a00 */
[----:B------:R-:W4:Y:S01]  /*27d00*/  LDL.LU.64 R50, [R1+0x2a8] ;  /* 0x0002a80001327983 */ /* 0x000f220000300a00 */
[-C--:B------:R-:W-:Y:S11]  /*27d10*/  HMMA.1688.F32.TF32 R148, R136, R44.reuse, R60 ;  /* 0x0000002c8894723c */ /* 0x080ff6000008103c */
[----:B------:R-:W-:Y:S11]  /*27d20*/  @!UPT UIADD3 URZ, URZ, URZ, URZ ;  /* 0x0000003f3f3ff290 */ /* 0x000ff6000fffe03f */
[----:B------:R-:W-:Y:S02]  /*27d30*/  @!UPT UIADD3 URZ, URZ, URZ, URZ ;  /* 0x0000003f3f3ff290 */ /* 0x000fe4000fffe03f */
[----:B------:R-:W-:Y:S02]  /*27d40*/  IMAD.MOV.U32 R52, RZ, RZ, R151 ;  /* 0x000000ffff347224 */ /* 0x000fe400078e0097 */
[----:B------:R-:W-:Y:S02]  /*27d50*/  IMAD.MOV.U32 R53, RZ, RZ, R150 ;  /* 0x000000ffff357224 */ /* 0x000fe400078e0096 */
[----:B------:R-:W-:Y:S02]  /*27d60*/  IMAD.MOV.U32 R60, RZ, RZ, R149 ;  /* 0x000000ffff3c7224 */ /* 0x000fe400078e0095 */
[----:B------:R-:W-:Y:S01]  /*27d70*/  IMAD.MOV.U32 R61, RZ, RZ, R148 ;  /* 0x000000ffff3d7224 */ /* 0x000fe200078e0094 */
[----:B------:R-:W-:Y:S04]  /*27d80*/  STL [R1+0x41bc], R52 ;  /* 0x0041bc3401007387 */ /* 0x000fe80000100800 */
[----:B------:R1:W-:Y:S04]  /*27d90*/  STL [R1+0x41b8], R53 ;  /* 0x0041b83501007387 */ /* 0x0003e80000100800 */
[----:B------:R-:W-:Y:S04]  /*27da0*/  STL [R1+0x41b4], R60 ;  /* 0x0041b43c01007387 */ /* 0x000fe80000100800 */
[----:B------:R1:W-:Y:S02]  /*27db0*/  STL [R1+0x41b0], R61 ;  /* 0x0041b03d01007387 */ /* 0x0003e40000100800 */
        /* <DEDUP_REMOVED lines=11> */
[----:B------:R-:W-:Y:S01]  /*27e70*/  STL.64 [R1+0x1970], R52 ;  /* 0x0019703401007387 */ /* 0x000fe20000100a00 */
[-C--:B------:R-:W-:Y:S03]  /*27e80*/  HMMA.1688.F32.TF32 R144, R124, R44.reuse, R68 ;  /* 0x0000002c7c90723c */ /* 0x080fe60000081044 */
[----:B------:R1:W-:Y:S04]  /*27e90*/  STL.64 [R1+0x1978], R54 ;  /* 0x0019783601007387 */ /* 0x0003e80000100a00 */
[----:B------:R-:W2:Y:S01]  /*27ea0*/  LDL.LU.64 R68, [R1+0x1990] ;  /* 0x0019900001447983 */ /* 0x000ea20000300a00 */
[-C--:B-1----:R-:W-:Y:S11]  /*27eb0*/  HMMA.1688.F32.TF32 R52, R120, R44.reuse, R56 ;  /* 0x0000002c7834723c */ /* 0x082ff60000081038 */
[----:B------:R-:W-:Y:S04]  /*27ec0*/  @!UPT UIADD3 URZ, URZ, URZ, URZ ;  /* 0x0000003f3f3ff290 */ /* 0x000fe8000fffe03f */
[----:B------:R-:W-:Y:S04]  /*27ed0*/  STL.64 [R1+0x1b20], R144 ;  /* 0x001b209001007387 */ /* 0x000fe80000100a00 */
[----:B------:R-:W-:Y:S04]  /*27ee0*/  STL.64 [R1+0x1b28], R146 ;  /* 0x001b289201007387 */ /* 0x000fe80000100a00 */
[----:B------:R-:W2:Y:S01]  /*27ef0*/  LDL.LU.64 R70, [R1+0x1998] ;  /* 0x0019980001467983 */ /* 0x000ea20000300a00 */
[-C--:B---3--:R-:W-:Y:S03]  /*27f00*/  HMMA.1688.F32.TF32 R72, R116, R44.reuse, R72 ;  /* 0x0000002c7448723c */ /* 0x088fe60000081048 */
[----:B------:R1:W-:Y:S04]  /*27f10*/  STL.64 [R1+0x24e0], R52 ;  /* 0x0024e03401007387 */ /* 0x0003e80000100a00 */
[----:B------:R3:W-:Y:S04]  /*27f20*/  STL.64 [R1+0x24e8], R54 ;  /* 0x0024e83601007387 */ /* 0x0007e80000100a00 */
[----:B------:R-:W2:Y:S04]  /*27f30*/  LDL.LU.64 R56, [R1+0x12d0] ;  /* 0x0012d00001387983 */ /* 0x000ea80000300a00 */
[----:B------:R-:W2:Y:S04]  /*27f40*/  LDL.LU.64 R58, [R1+0x12d8] ;  /* 0x0012d800013a7983 */ /* 0x000ea80000300a00 */
[----:B-1----:R-:W2:Y:S04]  /*27f50*/  LDL.LU.64 R52, [R1+0x1020] ;  /* 0x0010200001347983 */ /* 0x002ea80000300a00 */
[----:B---3--:R-:W3:Y:S04]  /*27f60*/  LDL.LU.64 R54, [R1+0x1028] ;  /* 0x0010280001367983 */ /* 0x008ee80000300a00 */
        /* <DEDUP_REMOVED lines=13> */
[----:B------:R-:W4:Y:S02]  /*28040*/  LDL.LU.64 R38, [R1+0x9e8] ;  /* 0x0009e80001267983 */ /* 0x000f240000300a00 */
[----:B------:R-:W-:Y:S11]  /*28050*/  HMMA.1688.F32.TF32 R32, R84, R44, R32 ;  /* 0x0000002c5420723c */ /* 0x000ff60000081020 */
[----:B------:R-:W-:Y:S04]  /*28060*/  @!UPT UIADD3 URZ, URZ, URZ, URZ ;  /* 0x0000003f3f3ff290 */ /* 0x000fe8000fffe03f */
[----:B------:R-:W-:Y:S04]  /*28070*/  STL.64 [R1+0x2af0], R64 ;  /* 0x002af04001007387 */ /* 0x000fe80000100a00 */
[----:B------:R-:W-:Y:S04]  /*28080*/  STL.64 [R1+0x2af8], R66 ;  /* 0x002af84201007387 */ /* 0x000fe80000100a00 */
[----:B------:R1:W-:Y:S01]  /*28090*/  STL.64 [R1+0x2bc0], R32 ;  /* 0x002bc02001007387 */ /* 0x0003e20000100a00 */
[----:B------:R-:W-:Y:S02]  /*280a0*/  IMAD.MOV.U32 R149, RZ, RZ, R34 ;  /* 0x000000ffff957224 */ /* 0x000fe400078e0022 */
[----:B------:R-:W-:-:S02]  /*280b0*/  IMAD.MOV.U32 R148, RZ, RZ, R35 ;  /* 0x000000ffff947224 */ /* 0x000fc400078e0023 */
[----:B-1----:R-:W-:Y:S03]  /*280c0*/  HMMA.1688.F32.TF32 R32, R88, R40, R60 ;  /* 0x000000285820723c */ /* 0x002fe6000008103c */
[----:B------:R-:W-:Y:S04]  /*280d0*/  STL [R1+0x4004], R148 ;  /* 0x0040049401007387 */ /* 0x000fe80000100800 */
[----:B------:R-:W-:Y:S11]  /*280e0*/  STL [R1+0x4000], R149 ;  /* 0x0040009501007387 */ /* 0x000ff60000100800 */
[----:B------:R-:W-:Y:S06]  /*280f0*/  @!UPT UIADD3 URZ, URZ, URZ, URZ ;  /* 0x0000003f3f3ff290 */ /* 0x000fec000fffe03f */
[----:B------:R-:W-:Y:S02]  /*28100*/  IMAD.MOV.U32 R62, RZ, RZ, R32 ;  /* 0x000000ffff3e7224 */ /* 0x000fe400078e0020 */
[----:B------:R-:W-:Y:S02]  /*28110*/  IMAD.MOV.U32 R63, RZ, RZ, R33 ;  /* 0x000000ffff3f7224 */ /* 0x000fe400078e0021 */
[----:B------:R-:W-:Y:S01]  /*28120*/  IMAD.MOV.U32 R66, RZ, RZ, R34 ;  /* 0x000000ffff427224 */ /* 0x000fe200078e0022 */
[----:B------:R-:W4:Y:S01]  /*28130*/  LDL.LU.64 R32, [R1+0x8e0] ;  /* 0x0008e00001207983 */ /* 0x000f220000300a00 */
[----:B------:R-:W-:-:S03]  /*28140*/  IMAD.MOV.U32 R67, RZ, RZ, R35 ;  /* 0x000000ffff437224 */ /* 0x000fc600078e0023 */
[----:B------:R-:W4:Y:S04]  /*28150*/  LDL.LU.64 R34, [R1+0x8e8] ;  /* 0x0008e80001227983 */ /* 0x000f280000300a00 */
[----:B------:R-:W-:Y:S04]  /*28160*/  STL [R1+0x4378], R67 ;  /* 0x0043784301007387 */ /* 0x000fe80000100800 */
[----:B------:R-:W-:Y:S04]  /*28170*/  STL [R1+0x4374], R66 ;  /* 0x0043744201007387 */ /* 0x000fe80000100800 */
[----:B------:R-:W-:Y:S04]  /*28180*/  STL [R1+0x4370], R63 ;  /* 0x0043703f01007387 */ /* 0x000fe80000100800 */
[----:B------:R2:W-:Y:S02]  /*28190*/  STL [R1+0x436c], R62 ;  /* 0x00436c3e01007387 */ /* 0x0005e40000100800 */
[-C--:B--2---:R-:W-:Y:S11]  /*281a0*/  HMMA.1688.F32.TF32 R60, R92, R40.reuse, R68 ;  /* 0x000000285c3c723c */ /* 0x084ff60000081044 */
[----:B------:R-:W-:Y:S11]  /*281b0*/  @!UPT UIADD3 URZ, URZ, URZ, URZ ;  /* 0x0000003f3f3ff290 */ /* 0x000ff6000fffe03f */
[----:B------:R-:W-:Y:S01]  /*281c0*/  @!UPT UIADD3 URZ, URZ, URZ, URZ ;  /* 0x0000003f3f3ff290 */ /* 0x000fe2000fffe03f */
[----:B------:R-:W-:Y:S01]  /*281d0*/  STL.64 [R1+0xa60], R60 ;  /* 0x000a603c01007387 */ /* 0x000fe20000100a00 */
[-C--:B------:R-:W-:Y:S08]  /*281e0*/  HMMA.1688.F32.TF32 R56, R96, R40.reuse, R56 ;  /* 0x000000286038723c */ /* 0x080ff00000081038 */
[-C--:B---3--:R-:W-:Y:S01]  /*281f0*/  HMMA.1688.F32.TF32 R44, R100, R40.reuse, R52 ;  /* 0x00000028642c723c */ /* 0x088fe20000081034 */
[----:B------:R-:W-:Y:S04]  /*28200*/  STL.64 [R1+0xa68], R62 ;  /* 0x000a683e01007387 */ /* 0x000fe80000100a00 */
[----:B------:R-:W2:Y:S10]  /*28210*/  LDL.LU.64 R148, [R1+0x7b0] ;  /* 0x0007b00001947983 */ /* 0x000eb40000300a00 */
[----:B------:R-:W-:Y:S04]  /*28220*/  STL.64 [R1+0xa70], R56 ;  /* 0x000a703801007387 */ /* 0x000fe80000100a00 */
[----:B------:R-:W-:Y:S04]  /*28230*/  STL.64 [R1+0xa78], R58 ;  /* 0x000a783a01007387 */ /* 0x000fe80000100a00 */
[----:B------:R-:W2:Y:S04]  /*28240*/  LDL.LU.64 R150, [R1+0x7b8] ;  /* 0x0007b80001967983 */ /* 0x000ea80000300a00 */
[----:B------:R-:W-:Y:S04]  /*28250*/  STL.64 [R1+0xa80], R44 ;  /* 0x000a802c01007387 */ /* 0x000fe80000100a00 */
[----:B------:R4:W-:Y:S04]  /*28260*/  STL.64 [R1+0xa88], R46 ;  /* 0x000a882e01007387 */ /* 0x0009e80000100a00 */
        /* <DEDUP_REMOVED lines=8> */
[-C--:B----4-:R-:W-:Y:S11]  /*282f0*/  HMMA.1688.F32.TF32 R44, R104, R40.reuse, R48 ;  /* 0x00000028682c723c */ /* 0x090ff60000081030 */
[----:B------:R-:W-:Y:S11]  /*28300*/  @!UPT UIADD3 URZ, URZ, URZ, URZ ;  /* 0x0000003f3f3ff290 */ /* 0x000ff6000fffe03f */
[----:B------:R-:W-:Y:S01]  /*28310*/  @!UPT UIADD3 URZ, URZ, URZ, URZ ;  /* 0x0000003f3f3ff290 */ /* 0x000fe2000fffe03f */
[----:B------:R1:W-:Y:S04]  /*28320*/  STL.64 [R1+0xa90], R44 ;  /* 0x000a902c01007387 */ /* 0x0003e80000100a00 */
[----:B------:R4:W-:Y:S04]  /*28330*/  STL.64 [R1+0xa98], R46 ;  /* 0x000a982e01007387 */ /* 0x0009e80000100a00 */
[----:B------:R-:W3:Y:S04]  /*28340*/  LDL.LU.64 R56, [R1+0x3d0] ;  /* 0x0003d00001387983 */ /* 0x000ee80000300a00 */
[----:B------:R-:W3:Y:S04]  /*28350*/  LDL.LU.64 R58, [R1+0x3d8] ;  /* 0x0003d800013a7983 */ /* 0x000ee80000300a00 */
[----:B------:R-:W3:Y:S04]  /*28360*/  LDL.LU.64 R48, [R1+0x340] ;  /* 0x0003400001307983 */ /* 0x000ee80000300a00 */
[----:B------:R-:W3:Y:S01]  /*28370*/  LDL.LU.64 R50, [R1+0x348] ;  /* 0x0003480001327983 */ /* 0x000ee20000300a00 */
[-C--:B------:R-:W-:Y:S11]  /*28380*/  HMMA.1688.F32.TF32 R36, R140, R40.reuse, R36 ;  /* 0x000000288c24723c */ /* 0x080ff60000081024 */
[----:B------:R-:W-:Y:S11]  /*28390*/  @!UPT UIADD3 URZ, URZ, URZ, URZ ;  /* 0x0000003f3f3ff290 */ /* 0x000ff6000fffe03f */
[----:B------:R-:W-:Y:S01]  /*283a0*/  @!UPT UIADD3 URZ, URZ, URZ, URZ ;  /* 0x0000003f3f3ff290 */ /* 0x000fe2000fffe03f */
[----:B------:R-:W-:Y:S04]  /*283b0*/  STL.64 [R1+0xaa0], R36 ;  /* 0x000aa02401007387 */ /* 0x000fe80000100a00 */
[----:B------:R-:W-:Y:S04]  /*283c0*/  STL.64 [R1+0xaa8], R38 ;  /* 0x000aa82601007387 */ /* 0x000fe80000100a00 */
[----:B-1----:R-:W3:Y:S04]  /*283d0*/  LDL.LU.64 R44, [R1+0x300] ;  /* 0x00030000012c7983 */ /* 0x002ee80000300a00 */
[----:B----4-:R-:W4:Y:S04]  /*283e0*/  LDL.LU.64 R46, [R1+0x308] ;  /* 0x00030800012e7983 */ /* 0x010f280000300a00 */
[----:B------:R-:W1:Y:S01]  /*283f0*/  LDSM.16.M88.4 R36, [R196+0x36000] ;  /* 0x03600000c424783b */ /* 0x000e620000000200 */
[-C--:B------:R-:W-:Y:S11]  /*28400*/  HMMA.1688.F32.TF32 R32, R136, R40.reuse, R32 ;  /* 0x000000288820723c */ /* 0x080ff60000081020 */
[----:B------:R-:W-:Y:S11]  /*28410*/  @!UPT UIADD3 URZ, URZ, URZ, URZ ;  /* 0x0000003f3f3ff290 */ /* 0x000ff6000fffe03f */
[----:B------:R-:W-:Y:S02]  /*28420*/  @!UPT UIADD3 URZ, URZ, URZ, URZ ;  /* 0x0000003f3f3ff290 */ /* 0x000fe4000fffe03f */
[----:B------:R-:W-:Y:S02]  /*28430*/  IMAD.MOV.U32 R52, RZ, RZ, R32 ;  /* 0x000000ffff347224 */ /* 0x000fe400078e0020 */
[----:B------:R-:W-:Y:S02]  /*28440*/  IMAD.MOV.U32 R53, RZ, RZ, R33 ;  /* 0x000000ffff357224 */ /* 0x000fe400078e0021 */
[----:B------:R-:W-:Y:S02]  /*28450*/  IMAD.MOV.U32 R60, RZ, RZ, R34 ;  /* 0x000000ffff3c7224 */ /* 0x000fe400078e0022 */
[----:B------:R-:W-:Y:S02]  /*28460*/  IMAD.MOV.U32 R61, RZ, RZ, R35 ;  /* 0x000000ffff3d7224 */ /* 0x000fe400078e0023 */
[----:B------:R-:W2:Y:S04]  /*28470*/  LDSM.16.M88.4 R32, [R196+0x36800] ;  /* 0x03680000c420783b */ /* 0x000ea80000000200 */
[----:B-1----:R-:W-:Y:S04]  /*28480*/  STL [R1+0x4380], R38 ;  /* 0x0043802601007387 */ /* 0x002fe80000100800 */
[----:B------:R-:W-:Y:S04]  /*28490*/  STL [R1+0x437c], R39 ;  /* 0x00437c2701007387 */ /* 0x000fe80000100800 */
[----:B------:R-:W-:Y:S04]  /*284a0*/  STL [R1+0x41cc], R53 ;  /* 0x0041cc3501007387 */ /* 0x000fe80000100800 */
[----:B------:R1:W-:Y:S04]  /*284b0*/  STL [R1+0x41c8], R52 ;  /* 0x0041c83401007387 */ /* 0x0003e80000100800 */
[----:B------:R-:W-:Y:S04]  /*284c0*/  STL [R1+0x41c4], R60 ;  /* 0x0041c43c01007387 */ /* 0x000fe80000100800 */
[----:B------:R3:W-:Y:S04]  /*284d0*/  STL [R1+0x41c0], R61 ;  /* 0x0041c03d01007387 */ /* 0x0007e80000100800 */
[----:B--2---:R-:W-:Y:S04]  /*284e0*/  STL [R1+0x4388], R34 ;  /* 0x0043882201007387 */ /* 0x004fe80000100800 */
[----:B------:R-:W-:Y:S04]  /*284f0*/  STL [R1+0x4384], R35 ;  /* 0x0043842301007387 */ /* 0x000fe80000100800 */
[----:B-1----:R-:W2:Y:S01]  /*28500*/  LDL.LU.64 R52, [R1+0x1e90] ;  /* 0x001e900001347983 */ /* 0x002ea20000300a00 */
[-C--:B------:R-:W-:Y:S08]  /*28510*/  HMMA.1688.F32.TF32 R148, R132, R40.reuse, R148 ;  /* 0x000000288494723c */ /* 0x080ff00000081094 */
[-C--:B---3--:R-:W-:Y:S11]  /*28520*/  HMMA.1688.F32.TF32 R60, R128, R40.reuse, R144 ;  /* 0x00000028803c723c */ /* 0x088ff60000081090 */
[----:B------:R-:W-:Y:S04]  /*28530*/  @!UPT UIADD3 URZ, URZ, URZ, URZ ;  /* 0x0000003f3f3ff290 */ /* 0x000fe8000fffe03f */
[----:B------:R-:W-:Y:S01]  /*28540*/  STL.64 [R1+0xe10], R148 ;  /* 0x000e109401007387 */ /* 0x000fe20000100a00 */
[-C--:B------:R-:W-:Y:S03]  /*28550*/  HMMA.1688.F32.TF32 R72, R124, R40.reuse, R72 ;  /* 0x000000287c48723c */ /* 0x080fe60000081048 */
[----:B------:R-:W-:Y:S04]  /*28560*/  STL.64 [R1+0xe18], R150 ;  /* 0x000e189601007387 */ /* 0x000fe80000100a00 */
[----:B------:R-:W2:Y:S01]  /*28570*/  LDL.LU.64 R54, [R1+0x1e98] ;  /* 0x001e980001367983 */ /* 0x000ea20000300a00 */
[-C--:B------:R-:W-:Y:S03]  /*28580*/  HMMA.1688.F32.TF32 R68, R120, R40.reuse, R68 ;  /* 0x000000287844723c */ /* 0x080fe60000081044 */
[----:B------:R-:W-:Y:S04]  /*28590*/  STL.64 [R1+0x17c0], R60 ;  /* 0x0017c03c01007387 */ /* 0x000fe80000100a00 */
[----:B------:R1:W-:Y:S02]  /*285a0*/  STL.64 [R1+0x17c8], R62 ;  /* 0x0017c83e01007387 */ /* 0x0003e40000100a00 */
[-C--:B-1----:R-:W-:Y:S06]  /*285b0*/  HMMA.1688.F32.TF32 R60, R116, R40.reuse, R64 ;  /* 0x00000028743c723c */ /* 0x082fec0000081040 */
[----:B------:R1:W-:Y:S04]  /*285c0*/  STL.64 [R1+0x1990], R72 ;  /* 0x0019904801007387 */ /* 0x0003e80000100a00 */
[----:B------:R3:W-:Y:S04]  /*285d0*/  STL.64 [R1+0x1998], R74 ;  /* 0x0019984a01007387 */ /* 0x0007e80000100a00 */
[----:B------:R-:W-:Y:S01]  /*285e0*/  STL.64 [R1+0x2410], R68 ;  /* 0x0024104401007387 */ /* 0x000fe20000100a00 */
[-C--:B------:R-:W-:Y:S08]  /*285f0*/  HMMA.1688.F32.TF32 R56, R112, R40.reuse, R56 ;  /* 0x000000287038723c */ /* 0x080ff00000081038 */
[-C--:B------:R-:W-:Y:S01]  /*28600*/  HMMA.1688.F32.TF32 R48, R108, R40.reuse, R48 ;  /* 0x000000286c30723c */ /* 0x080fe20000081030 */
[----:B------:R-:W-:Y:S04]  /*28610*/  STL.64 [R1+0x2418], R70 ;  /* 0x0024184601007387 */ /* 0x000fe80000100a00 */
[----:B------:R-:W-:Y:S04]  /*28620*/  STL.64 [R1+0x2570], R60 ;  /* 0x0025703c01007387 */ /* 0x000fe80000100a00 */
[----:B------:R-:W-:Y:S06]  /*28630*/  STL.64 [R1+0x2578], R62 ;  /* 0x0025783e01007387 */ /* 0x000fec0000100a00 */
[----:B------:R-:W-:Y:S04]  /*28640*/  STL.64 [R1+0x2780], R56 ;  /* 0x0027803801007387 */ /* 0x000fe80000100a00 */
[----:B------:R-:W-:Y:S04]  /*28650*/  STL.64 [R1+0x2788], R58 ;  /* 0x0027883a01007387 */ /* 0x000fe80000100a00 */
[----:B-1----:R-:W2:Y:S04]  /*28660*/  LDL.LU.64 R72, [R1+0x1b50] ;  /* 0x001b500001487983 */ /* 0x002ea80000300a00 */
[----:B------:R1:W-:Y:S04]  /*28670*/  STL.64 [R1+0x2980], R48 ;  /* 0x0029803001007387 */ /* 0x0003e80000100a00 */
[----:B------:R1:W-:Y:S04]  /*28680*/  STL.64 [R1+0x2988], R50 ;  /* 0x0029883201007387 */ /* 0x0003e80000100a00 */
[----:B---3--:R-:W3:Y:S01]  /*28690*/  LDL.LU.64 R74, [R1+0x1b58] ;  /* 0x001b5800014a7983 */ /* 0x008ee20000300a00 */
[-C--:B----4-:R-:W-:Y:S11]  /*286a0*/  HMMA.1688.F32.TF32 R44, R80, R40.reuse, R44 ;  /* 0x00000028502c723c */ /* 0x090ff6000008102c */
[----:B------:R-:W-:Y:S11]  /*286b0*/  @!UPT UIADD3 URZ, URZ, URZ, URZ ;  /* 0x0000003f3f3ff290 */ /* 0x000ff6000fffe03f */
[----:B------:R-:W-:Y:S01]  /*286c0*/  @!UPT UIADD3 URZ, URZ, URZ, URZ ;  /* 0x0000003f3f3ff290 */ /* 0x000fe2000fffe03f */
[----:B------:R4:W-:Y:S04]  /*286d0*/  STL.64 [R1+0x2a80], R44 ;  /* 0x002a802c01007387 */ /* 0x0009e80000100a00 */
[----:B------:R1:W-:Y:S04]  /*286e0*/  STL.64 [R1+0x2a88], R46 ;  /* 0x002a882e01007387 */ /* 0x0003e80000100a00 */
[----:B------:R-:W3:Y:S04]  /*286f0*/  LDL.LU.64 R64, [R1+0x1360] ;  /* 0x0013600001407983 */ /* 0x000ee80000300a00 */
[----:B------:R-:W3:Y:S04]  /*28700*/  LDL.LU.64 R66, [R1+0x1368] ;  /* 0x0013680001427983 */ /* 0x000ee80000300a00 */
[----:B-1----:R-:W3:Y:S04]  /*28710*/  LDL.LU.64 R48, [R1+0x10b0] ;  /* 0x0010b00001307983 */ /* 0x002ee80000300a00 */
[----:B------:R-:W3:Y:S04]  /*28720*/  LDL.LU.64 R50, [R1+0x10b8] ;  /* 0x0010b80001327983 */ /* 0x000ee80000300a00 */
[----:B----4-:R-:W4:Y:S04]  /*28730*/  LDL.LU.64 R44, [R1+0xe00] ;  /* 0x000e0000012c7983 */ /* 0x010f280000300a00 */
[----:B------:R-:W4:Y:S01]  /*28740*/  LDL.LU.64 R46, [R1+0xe08] ;  /* 0x000e0800012e7983 */ /* 0x000f220000300a00 */
[----:B------:R-:W-:Y:S11]  /*28750*/  HMMA.1688.F32.TF32 R28, R84, R40, R28 ;  /* 0x00000028541c723c */ /* 0x000ff6000008101c */
[----:B------:R-:W-:Y:S11]  /*28760*/  @!UPT UIADD3 URZ, URZ, URZ, URZ ;  /* 0x0000003f3f3ff290 */ /* 0x000ff6000fffe03f */
[----:B------:R-:W-:Y:S02]  /*28770*/  @!UPT UIADD3 URZ, URZ, URZ, URZ ;  /* 0x0000003f3f3ff290 */ /* 0x000fe4000fffe03f */
[----:B------:R-:W-:Y:S02]  /*28780*/  IMAD.MOV.U32 R145, RZ, RZ, R28 ;  /* 0x000000ffff917224 */ /* 0x000fe400078e001c */
[----:B------:R-:W-:Y:S02]  /*28790*/  IMAD.MOV.U32 R144, RZ, RZ, R29 ;  /* 0x000000ffff907224 */ /* 0x000fe400078e001d */
[----:B------:R-:W-:Y:S01]  /*287a0*/  IMAD.MOV.U32 R76, RZ, RZ, R31 ;  /* 0x000000ffff4c7224 */ /* 0x000fe200078e001f */
[----:B------:R-:W4:Y:S01]  /*287b0*/  LDL.LU.64 R28, [R1+0x960] ;  /* 0x00096000011c7983 */ /* 0x000f220000300a00 */
[----:B------:R-:W-:-:S03]  /*287c0*/  IMAD.MOV.U32 R77, RZ, RZ, R30 ;  /* 0x000000ffff4d7224 */ /* 0x000fc600078e001e */
[----:B------:R-:W4:Y:S04]  /*287d0*/  LDL.LU.64 R30, [R1+0x968] ;  /* 0x00096800011e7983 */ /* 0x000f280000300a00 */
[----:B------:R-:W4:Y:S04]  /*287e0*/  LDL.LU.64 R60, [R1+0x8f0] ;  /* 0x0008f000013c7983 */ /* 0x000f280000300a00 */
[----:B------:R-:W4:Y:S04]  /*287f0*/  LDL.LU.64 R62, [R1+0x8f8] ;  /* 0x0008f800013e7983 */ /* 0x000f280000300a00 */
[----:B------:R-:W-:Y:S04]  /*28800*/  STL [R1+0x4018], R76 ;  /* 0x0040184c01007387 */ /* 0x000fe80000100800 */
[----:B------:R-:W-:Y:S04]  /*28810*/  STL [R1+0x4014], R77 ;  /* 0x0040144d01007387 */ /* 0x000fe80000100800 */
[----:B------:R-:W-:Y:S04]  /*28820*/  STL [R1+0x4010], R144 ;  /* 0x0040109001007387 */ /* 0x000fe80000100800 */
[----:B------:R-:W-:Y:S04]  /*28830*/  STL [R1+0x400c], R145 ;  /* 0x00400c9101007387 */ /* 0x000fe80000100800 */
[----:B------:R-:W4:Y:S04]  /*28840*/  LDL.LU.64 R68, [R1+0x790] ;  /* 0x0007900001447983 */ /* 0x000f280000300a00 */
[----:B------:R-:W4:Y:S01]  /*28850*/  LDL.LU.64 R70, [R1+0x798] ;  /* 0x0007980001467983 */ /* 0x000f220000300a00 */
[-C--:B--2---:R-:W-:Y:S11]  /*28860*/  HMMA.1688.F32.TF32 R40, R88, R36.reuse, R52 ;  /* 0x000000245828723c */ /* 0x084ff60000081034 */
[----:B------:R-:W-:Y:S11]  /*28870*/  @!UPT UIADD3 URZ, URZ, URZ, URZ ;  /* 0x0000003f3f3ff290 */ /* 0x000ff6000fffe03f */
[----:B------:R-:W-:Y:S02]  /*28880*/  @!UPT UIADD3 URZ, URZ, URZ, URZ ;  /* 0x0000003f3f3ff290 */ /* 0x000fe4000fffe03f */
[----:B------:R-:W-:Y:S02]  /*28890*/  IMAD.MOV.U32 R58, RZ, RZ, R43 ;  /* 0x000000ffff3a7224 */ /* 0x000fe400078e002b */
[----:B------:R-:W-:Y:S02]  /*288a0*/  IMAD.MOV.U32 R59, RZ, RZ, R42 ;  /* 0x000000ffff3b7224 */ /* 0x000fe400078e002a */
[----:B------:R-:W-:Y:S02]  /*288b0*/  IMAD.MOV.U32 R55, RZ, RZ, R41 ;  /* 0x000000ffff377224 */ /* 0x000fe400078e0029 */
[----:B------:R-:W-:Y:S01]  /*288c0*/  IMAD.MOV.U32 R54, RZ, RZ, R40 ;  /* 0x000000ffff367224 */ /* 0x000fe200078e0028 */
[----:B------:R-:W-:Y:S04]  /*288d0*/  STL [R1+0x4398], R58 ;  /* 0x0043983a01007387 */ /* 0x000fe80000100800 */
[----:B------:R-:W-:Y:S04]  /*288e0*/  STL [R1+0x4394], R59 ;  /* 0x0043943b01007387 */ /* 0x000fe80000100800 */
[----:B------:R-:W-:Y:S04]  /*288f0*/  STL [R1+0x4390], R55 ;  /* 0x0043903701007387 */ /* 0x000fe80000100800 */
[----:B------:R3:W-:Y:S04]  /*28900*/  STL [R1+0x438c], R54 ;  /* 0x00438c3601007387 */ /* 0x0007e80000100800 */
[----:B------:R-:W2:Y:S04]  /*28910*/  LDL.LU.64 R40, [R1+0x680] ;  /* 0x0006800001287983 */ /* 0x000ea80000300a00 */
[----:B------:R-:W2:Y:S01]  /*28920*/  LDL.LU.64 R42, [R1+0x688] ;  /* 0x00068800012a7983 */ /* 0x000ea20000300a00 */
[-C--:B---3--:R-:W-:Y:S11]  /*28930*/  HMMA.1688.F32.TF32 R52, R92, R36.reuse, R72 ;  /* 0x000000245c34723c */ /* 0x088ff60000081048 */
        /* <DEDUP_REMOVED lines=8> */
[----:B------:R1:W-:Y:S04]  /*289c0*/  STL.64 [R1+0xa00], R52 ;  /* 0x000a003401007387 */ /* 0x0003e80000100a00 */
[----:B------:R1:W-:Y:S04]  /*289d0*/  STL.64 [R1+0xa08], R54 ;  /* 0x000a083601007387 */ /* 0x0003e80000100a00 */
[----:B------:R-:W3:Y:S04]  /*289e0*/  LDL.LU.64 R56, [R1+0x430] ;  /* 0x0004300001387983 */ /* 0x000ee80000300a00 */
[----:B------:R-:W3:Y:S01]  /*289f0*/  LDL.LU.64 R58, [R1+0x438] ;  /* 0x00043800013a7983 */ /* 0x000ee20000300a00 */
[-C--:B------:R-:W-:Y:S03]  /*28a00*/  HMMA.1688.F32.TF32 R48, R100, R36.reuse, R48 ;  /* 0x000000246430723c */ /* 0x080fe60000081030 */
[----:B-1----:R-:W3:Y:S04]  /*28a10*/  LDL.LU.64 R52, [R1+0x410] ;  /* 0x0004100001347983 */ /* 0x002ee80000300a00 */
[----:B------:R-:W3:Y:S11]  /*28a20*/  LDL.LU.64 R54, [R1+0x418] ;  /* 0x0004180001367983 */ /* 0x000ef60000300a00 */
[----:B------:R-:W-:Y:S05]  /*28a30*/  @!UPT UIADD3 URZ, URZ, URZ, URZ ;  /* 0x0000003f3f3ff290 */ /* 0x000fea000fffe03f */
[----:B------:R-:W-:Y:S04]  /*28a40*/  STL.64 [R1+0xa10], R48 ;  /* 0x000a103001007387 */ /* 0x000fe80000100a00 */
[----:B------:R4:W-:Y:S02]  /*28a50*/  STL.64 [R1+0xa18], R50 ;  /* 0x000a183201007387 */ /* 0x0009e40000100a00 */
[-C--:B----4-:R-:W-:Y:S02]  /*28a60*/  HMMA.1688.F32.TF32 R48, R104, R36.reuse, R44 ;  /* 0x000000246830723c */ /* 0x090fe4000008102c */
[----:B------:R-:W4:Y:S04]  /*28a70*/  LDL.LU.64 R44, [R1+0x3c0] ;  /* 0x0003c000012c7983 */ /* 0x000f280000300a00 */
[----:B------:R-:W4:Y:S02]  /*28a80*/  LDL.LU.64 R46, [R1+0x3c8] ;  /* 0x0003c800012e7983 */ /* 0x000f240000300a00 */
[-C--:B------:R-:W-:Y:S11]  /*28a90*/  HMMA.1688.F32.TF32 R72, R136, R36.reuse, R60 ;  /* 0x000000248848723c */ /* 0x080ff6000008103c */
[----:B------:R-:W-:Y:S04]  /*28aa0*/  @!UPT UIADD3 URZ, URZ, URZ, URZ ;  /* 0x0000003f3f3ff290 */ /* 0x000fe8000fffe03f */
[----:B------:R-:W-:Y:S04]  /*28ab0*/  STL.64 [R1+0xa20], R48 ;  /* 0x000a203001007387 */ /* 0x000fe80000100a00 */
[----:B------:R1:W-:Y:S02]  /*28ac0*/  STL.64 [R1+0xa28], R50 ;  /* 0x000a283201007387 */ /* 0x0003e40000100a00 */
[----:B-1----:R-:W-:Y:S02]  /*28ad0*/  HMMA.1688.F32.TF32 R48, R140, R36, R28 ;  /* 0x000000248c30723c */ /* 0x002fe4000008101c */
[----:B------:R-:W4:Y:S04]  /*28ae0*/  LDL.LU.64 R28, [R1+0x330] ;  /* 0x00033000011c7983 */ /* 0x000f280000300a00 */
[----:B------:R-:W4:Y:S01]  /*28af0*/  LDL.LU.64 R30, [R1+0x338] ;  /* 0x00033800011e7983 */ /* 0x000f220000300a00 */
[----:B------:R-:W-:-:S02]  /*28b00*/  IMAD.MOV.U32 R61, RZ, RZ, R73 ;  /* 0x000000ffff3d7224 */ /* 0x000fc400078e0049 */
[----:B------:R-:W-:Y:S01]  /*28b10*/  IMAD.MOV.U32 R60, RZ, RZ, R72 ;  /* 0x000000ffff3c7224 */ /* 0x000fe200078e0048 */
[-C--:B------:R-:W-:Y:S11]  /*28b20*/  HMMA.1688.F32.TF32 R68, R132, R36.reuse, R68 ;  /* 0x000000248444723c */ /* 0x080ff60000081044 */
[----:B------:R-:W-:Y:S02]  /*28b30*/  @!UPT UIADD3 URZ, URZ, URZ, URZ ;  /* 0x0000003f3f3ff290 */ /* 0x000fe4000fffe03f */
[----:B------:R1:W-:Y:S04]  /*28b40*/  STL.64 [R1+0xa30], R48 ;  /* 0x000a303001007387 */ /* 0x0003e80000100a00 */
[----:B------:R1:W-:Y:S04]  /*28b50*/  STL.64 [R1+0xa38], R50 ;  /* 0x000a383201007387 */ /* 0x0003e80000100a00 */
[----:B-1----:R-:W4:Y:S04]  /*28b60*/  LDL.LU.64 R48, [R1+0x2f0] ;  /* 0x0002f00001307983 */ /* 0x002f280000300a00 */
[----:B------:R-:W4:Y:S04]  /*28b70*/  LDL.LU.64 R50, [R1+0x2f8] ;  /* 0x0002f80001327983 */ /* 0x000f280000300a00 */
[----:B------:R-:W-:Y:S04]  /*28b80*/  STL.64 [R1+0xab8], R74 ;  /* 0x000ab84a01007387 */ /* 0x000fe80000100a00 */
[----:B------:R-:W-:Y:S04]  /*28b90*/  STL [R1+0x41d4], R61 ;  /* 0x0041d43d01007387 */ /* 0x000fe80000100800 */
[----:B------:R2:W-:Y:S02]  /*28ba0*/  STL [R1+0x41d0], R60 ;  /* 0x0041d03c01007387 */ /* 0x0005e40000100800 */
[-C--:B--2---:R-:W-:Y:S02]  /*28bb0*/  HMMA.1688.F32.TF32 R60, R128, R36.reuse, R40 ;  /* 0x00000024803c723c */ /* 0x084fe40000081028 */
[----:B------:R-:W2:Y:S04]  /*28bc0*/  LDL.LU.64 R40, [R1+0x1f90] ;  /* 0x001f900001287983 */ /* 0x000ea80000300a00 */
[----:B------:R-:W-:Y:S04]  /*28bd0*/  STL.64 [R1+0xc80], R68 ;  /* 0x000c804401007387 */ /* 0x000fe80000100a00 */
[----:B------:R-:W-:Y:S04]  /*28be0*/  STL.64 [R1+0xc88], R70 ;  /* 0x000c884601007387 */ /* 0x000fe80000100a00 */
[----:B------:R-:W2:Y:S09]  /*28bf0*/  LDL.LU.64 R42, [R1+0x1f98] ;  /* 0x001f9800012a7983 */ /* 0x000eb20000300a00 */
[----:B------:R-:W-:Y:S04]  /*28c00*/  STL.64 [R1+0xea0], R60 ;  /* 0x000ea03c01007387 */ /* 0x000fe80000100a00 */
[----:B------:R1:W-:Y:S01]  /*28c10*/  STL.64 [R1+0xea8], R62 ;  /* 0x000ea83e01007387 */ /* 0x0003e20000100a00 */
[-C--:B---3--:R-:W-:Y:S08]  /*28c20*/  HMMA.1688.F32.TF32 R64, R124, R36.reuse, R64 ;  /* 0x000000247c40723c */ /* 0x088ff00000081040 */
[-C--:B-1----:R-:W-:Y:S01]  /*28c30*/  HMMA.1688.F32.TF32 R60, R120, R36.reuse, R56 ;  /* 0x00000024783c723c */ /* 0x082fe20000081038 */
[----:B------:R-:W3:Y:S11]  /*28c40*/  LDL.LU.64 R56, [R1+0x1ce0] ;  /* 0x001ce00001387983 */ /* 0x000ef60000300a00 */
[----:B------:R-:W-:Y:S03]  /*28c50*/  @!UPT UIADD3 URZ, URZ, URZ, URZ ;  /* 0x0000003f3f3ff290 */ /* 0x000fe6000fffe03f */
[----:B------:R-:W-:Y:S04]  /*28c60*/  STL.64 [R1+0x1900], R64 ;  /* 0x0019004001007387 */ /* 0x000fe80000100a00 */
[----:B------:R-:W-:Y:S04]  /*28c70*/  STL.64 [R1+0x1908], R66 ;  /* 0x0019084201007387 */ /* 0x000fe80000100a00 */
[----:B------:R-:W3:Y:S04]  /*28c80*/  LDL.LU.64 R58, [R1+0x1ce8] ;  /* 0x001ce800013a7983 */ /* 0x000ee80000300a00 */
[----:B------:R-:W-:Y:S04]  /*28c90*/  STL.64 [R1+0x1b50], R60 ;  /* 0x001b503c01007387 */ /* 0x000fe80000100a00 */
[----:B------:R1:W-:Y:S02]  /*28ca0*/  STL.64 [R1+0x1b58], R62 ;  /* 0x001b583e01007387 */ /* 0x0003e40000100a00 */
[-C--:B-1----:R-:W-:Y:S02]  /*28cb0*/  HMMA.1688.F32.TF32 R60, R116, R36.reuse, R52 ;  /* 0x00000024743c723c */ /* 0x082fe40000081034 */
[----:B------:R-:W3:Y:S04]  /*28cc0*/  LDL.LU.64 R52, [R1+0x1730] ;  /* 0x0017300001347983 */ /* 0x000ee80000300a00 */
[----:B------:R-:W3:Y:S02]  /*28cd0*/  LDL.LU.64 R54, [R1+0x1738] ;  /* 0x0017380001367983 */ /* 0x000ee40000300a00 */
[-C--:B----4-:R-:W-:Y:S11]  /*28ce0*/  HMMA.1688.F32.TF32 R44, R112, R36.reuse, R44 ;  /* 0x00000024702c723c */ /* 0x090ff6000008102c */
[----:B------:R-:W-:Y:S04]  /*28cf0*/  @!UPT UIADD3 URZ, URZ, URZ, URZ ;  /* 0x0000003f3f3ff290 */ /* 0x000fe8000fffe03f */
[----:B------:R-:W-:Y:S04]  /*28d00*/  STL.64 [R1+0x24f0], R60 ;  /* 0x0024f03c01007387 */ /* 0x000fe80000100a00 */
[----:B------:R-:W-:Y:S04]  /*28d10*/  STL.64 [R1+0x24f8], R62 ;  /* 0x0024f83e01007387 */ /* 0x000fe80000100a00 */
[----:B------:R-:W4:Y:S04]  /*28d20*/  LDL.LU.64 R72, [R1+0x1110] ;  /* 0x0011100001487983 */ /* 0x000f280000300a00 */
[----:B------:R-:W4:Y:S04]  /*28d30*/  LDL.LU.64 R74, [R1+0x1118] ;  /* 0x00111800014a7983 */ /* 0x000f280000300a00 */
[----:B------:R1:W-:Y:S04]  /*28d40*/  STL.64 [R1+0x2620], R44 ;  /* 0x0026202c01007387 */ /* 0x0003e80000100a00 */
[----:B------:R1:W-:Y:S04]  /*28d50*/  STL.64 [R1+0x2628], R46 ;  /* 0x0026282e01007387 */ /* 0x0003e80000100a00 */
[----:B-1----:R-:W4:Y:S04]  /*28d60*/  LDL.LU.64 R44, [R1+0xe60] ;  /* 0x000e6000012c7983 */ /* 0x002f280000300a00 */
[----:B------:R-:W4:Y:S01]  /*28d70*/  LDL.LU.64 R46, [R1+0xe68] ;  /* 0x000e6800012e7983 */ /* 0x000f220000300a00 */
[-C--:B------:R-:W-:Y:S03]  /*28d80*/  HMMA.1688.F32.TF32 R60, R108, R36.reuse, R28 ;  /* 0x000000246c3c723c */ /* 0x080fe6000008101c */
[----:B------:R-:W4:Y:S04]  /*28d90*/  LDL.LU.64 R28, [R1+0xb80] ;  /* 0x000b8000011c7983 */ /* 0x000f280000300a00 */
[----:B------:R-:W4:Y:S01]  /*28da0*/  LDL.LU.64 R30, [R1+0xb88] ;  /* 0x000b8800011e7983 */ /* 0x000f220000300a00 */
[-C--:B------:R-:W-:Y:S11]  /*28db0*/  HMMA.1688.F32.TF32 R24, R84, R36.reuse, R24 ;  /* 0x000000245418723c */ /* 0x080ff60000081018 */
[----:B------:R-:W-:Y:S04]  /*28dc0*/  @!UPT UIADD3 URZ, URZ, URZ, URZ ;  /* 0x0000003f3f3ff290 */ /* 0x000fe8000fffe03f */
[----:B------:R-:W-:Y:S04]  /*28dd0*/  STL.64 [R1+0x2820], R60 ;  /* 0x0028203c01007387 */ /* 0x000fe80000100a00 */
[----:B------:R1:W-:Y:S02]  /*28de0*/  STL.64 [R1+0x2828], R62 ;  /* 0x0028283e01007387 */ /* 0x0003e40000100a00 */
[----:B-1----:R-:W-:Y:S08]  /*28df0*/  HMMA.1688.F32.TF32 R60, R80, R36, R48 ;  /* 0x00000024503c723c */ /* 0x002ff00000081030 */
[----:B--2---:R-:W-:Y:S11]  /*28e00*/  HMMA.1688.F32.TF32 R48, R88, R32, R40 ;  /* 0x000000205830723c */ /* 0x004ff60000081028 */
[----:B------:R-:W-:Y:S04]  /*28e10*/  @!UPT UIADD3 URZ, URZ, URZ, URZ ;  /* 0x0000003f3f3ff290 */ /* 0x000fe8000fffe03f */
[----:B------:R-:W-:Y:S04]  /*28e20*/  STL.64 [R1+0x2a10], R60 ;  /* 0x002a103c01007387 */ /* 0x000fe80000100a00 */
[----:B------:R-:W-:Y:S04]  /*28e30*/  STL.64 [R1+0x2a18], R62 ;  /* 0x002a183e01007387 */ /* 0x000fe80000100a00 */
[----:B------:R1:W-:Y:S04]  /*28e40*/  STL.64 [R1+0x2b00], R24 ;  /* 0x002b001801007387 */ /* 0x0003e80000100a00 */
[----:B------:R2:W-:Y:S04]  /*28e50*/  STL.64 [R1+0x2b08], R26 ;  /* 0x002b081a01007387 */ /* 0x0005e80000100a00 */
[----:B-1----:R-:W4:Y:S01]  /*28e60*/  LDL.LU.64 R24, [R1+0x920] ;  /* 0x0009200001187983 */ /* 0x002f220000300a00 */
[----:B------:R-:W-:-:S03]  /*28e70*/  IMAD.MOV.U32 R42, RZ, RZ, R50 ;  /* 0x000000ffff2a7224 */ /* 0x000fc600078e0032 */
[----:B--2---:R-:W2:Y:S01]  /*28e80*/  LDL.LU.64 R26, [R1+0x928] ;  /* 0x00092800011a7983 */ /* 0x004ea20000300a00 */
[----:B------:R-:W-:Y:S02]  /*28e90*/  IMAD.MOV.U32 R50, RZ, RZ, R51 ;  /* 0x000000ffff327224 */ /* 0x000fe400078e0033 */
[----:B------:R-:W-:Y:S01]  /*28ea0*/  IMAD.MOV.U32 R62, RZ, RZ, R49 ;  /* 0x000000ffff3e7224 */ /* 0x000fe200078e0031 */
[----:B------:R-:W2:Y:S01]  /*28eb0*/  LDL.LU.64 R68, [R1+0x7c0] ;  /* 0x0007c00001447983 */ /* 0x000ea20000300a00 */
[----:B------:R-:W-:-:S03]  /*28ec0*/  IMAD.MOV.U32 R63, RZ, RZ, R48 ;  /* 0x000000ffff3f7224 */ /* 0x000fc600078e0030 */
[----:B------:R-:W2:Y:S04]  /*28ed0*/  LDL.LU.64 R70, [R1+0x7c8] ;  /* 0x0007c80001467983 */ /* 0x000ea80000300a00 */
[----:B------:R-:W2:Y:S04]  /*28ee0*/  LDL.LU.64 R64, [R1+0x6b0] ;  /* 0x0006b00001407983 */ /* 0x000ea80000300a00 */
[----:B------:R-:W2:Y:S04]  /*28ef0*/  LDL.LU.64 R66, [R1+0x6b8] ;  /* 0x0006b80001427983 */ /* 0x000ea80000300a00 */
[----:B------:R-:W-:Y:S04]  /*28f00*/  STL [R1+0x43a8], R50 ;  /* 0x0043a83201007387 */ /* 0x000fe80000100800 */
[----:B------:R-:W-:Y:S04]  /*28f10*/  STL [R1+0x43a4], R42 ;  /* 0x0043a42a01007387 */ /* 0x000fe80000100800 */
[----:B------:R-:W-:Y:S04]  /*28f20*/  STL [R1+0x43a0], R62 ;  /* 0x0043a03e01007387 */ /* 0x000fe80000100800 */
[----:B------:R-:W-:Y:S01]  /*28f30*/  STL [R1+0x439c], R63 ;  /* 0x00439c3f01007387 */ /* 0x000fe20000100800 */
[-C--:B---3--:R-:W-:Y:S03]  /*28f40*/  HMMA.1688.F32.TF32 R36, R92, R32.reuse, R56 ;  /* 0x000000205c24723c */ /* 0x088fe60000081038 */
[----:B------:R-:W3:Y:S04]  /*28f50*/  LDL.LU.64 R56, [R1+0x570] ;  /* 0x0005700001387983 */ /* 0x000ee80000300a00 */
[----:B------:R-:W3:Y:S11]  /*28f60*/  LDL.LU.64 R58, [R1+0x578] ;  /* 0x00057800013a7983 */ /* 0x000ef60000300a00 */
[----:B------:R-:W-:Y:S05]  /*28f70*/  @!UPT UIADD3 URZ, URZ, URZ, URZ ;  /* 0x0000003f3f3ff290 */ /* 0x000fea000fffe03f */
[----:B------:R-:W-:Y:S04]  /*28f80*/  STL.64 [R1+0x970], R36 ;  /* 0x0009702401007387 */ /* 0x000fe80000100a00 */
[----:B------:R1:W-:Y:S02]  /*28f90*/  STL.64 [R1+0x978], R38 ;  /* 0x0009782601007387 */ /* 0x0003e40000100a00 */
[-C--:B-1----:R-:W-:Y:S02]  /*28fa0*/  HMMA.1688.F32.TF32 R36, R96, R32.reuse, R52 ;  /* 0x000000206024723c */ /* 0x082fe40000081034 */
[----:B------:R-:W3:Y:S04]  /*28fb0*/  LDL.LU.64 R52, [R1+0x530] ;  /* 0x0005300001347983 */ /* 0x000ee80000300a00 */
[----:B------:R-:W3:Y:S02]  /*28fc0*/  LDL.LU.64 R54, [R1+0x538] ;  /* 0x0005380001367983 */ /* 0x000ee40000300a00 */
[-C--:B----4-:R-:W-:Y:S11]  /*28fd0*/  HMMA.1688.F32.TF32 R40, R100, R32.reuse, R72 ;  /* 0x000000206428723c */ /* 0x090ff60000081048 */
[----:B------:R-:W-:Y:S04]  /*28fe0*/  @!UPT UIADD3 URZ, URZ, URZ, URZ ;  /* 0x0000003f3f3ff290 */ /* 0x000fe8000fffe03f */
[----:B------:R1:W-:Y:S04]  /*28ff0*/  STL.64 [R1+0x980], R36 ;  /* 0x0009802401007387 */ /* 0x0003e80000100a00 */
[----:B------:R4:W-:Y:S04]  /*29000*/  STL.64 [R1+0x988], R38 ;  /* 0x0009882601007387 */ /* 0x0009e80000100a00 */
[----:B-1----:R-:W3:Y:S04]  /*29010*/  LDL.LU.64 R36, [R1+0x4d0] ;  /* 0x0004d00001247983 */ /* 0x002ee80000300a00 */
[----:B----4-:R-:W4:Y:S04]  /*29020*/  LDL.LU.64 R38, [R1+0x4d8] ;  /* 0x0004d80001267983 */ /* 0x010f280000300a00 */
        /* <DEDUP_REMOVED lines=8> */
[----:B------:R-:W-:Y:S04]  /*290b0*/  STL.64 [R1+0x9a8], R42 ;  /* 0x0009a82a01007387 */ /* 0x000fe80000100a00 */
[----:B------:R-:W4:Y:S04]  /*290c0*/  LDL.LU.64 R44, [R1+0x400] ;  /* 0x00040000012c7983 */ /* 0x000f280000300a00 */
[----:B------:R-:W4:Y:S01]  /*290d0*/  LDL.LU.64 R46, [R1+0x408] ;  /* 0x00040800012e7983 */ /* 0x000f220000300a00 */
[-C--:B------:R-:W-:Y:S11]  /*290e0*/  HMMA.1688.F32.TF32 R28, R140, R32.reuse, R28 ;  /* 0x000000208c1c723c */ /* 0x080ff6000008101c */
[----:B------:R-:W-:Y:S11]  /*290f0*/  @!UPT UIADD3 URZ, URZ, URZ, URZ ;  /* 0x0000003f3f3ff290 */ /* 0x000ff6000fffe03f */
[----:B------:R-:W-:Y:S01]  /*29100*/  @!UPT UIADD3 URZ, URZ, URZ, URZ ;  /* 0x0000003f3f3ff290 */ /* 0x000fe2000fffe03f */
[----:B------:R-:W-:Y:S04]  /*29110*/  STL.64 [R1+0x9b0], R28 ;  /* 0x0009b01c01007387 */ /* 0x000fe80000100a00 */
[----:B------:R-:W-:Y:S04]  /*29120*/  STL.64 [R1+0x9b8], R30 ;  /* 0x0009b81e01007387 */ /* 0x000fe80000100a00 */
[----:B------:R-:W1:Y:S04]  /*29130*/  LDSM.16.M88.4 R28, [R196+0x37000] ;  /* 0x03700000c41c783b */ /* 0x000e680000000200 */
[----:B-1----:R-:W-:Y:S04]  /*29140*/  STL [R1+0x43b0], R30 ;  /* 0x0043b01e01007387 */ /* 0x002fe80000100800 */
[----:B------:R-:W-:Y:S04]  /*29150*/  STL [R1+0x43ac], R31 ;  /* 0x0043ac1f01007387 */ /* 0x000fe80000100800 */
[----:B------:R-:W4:Y:S04]  /*29160*/  LDL.LU.64 R40, [R1+0x3b0] ;  /* 0x0003b00001287983 */ /* 0x000f280000300a00 */
[----:B------:R-:W4:Y:S01]  /*29170*/  LDL.LU.64 R42, [R1+0x3b8] ;  /* 0x0003b800012a7983 */ /* 0x000f220000300a00 */
[-C--:B--2---:R-:W-:Y:S08]  /*29180*/  HMMA.1688.F32.TF32 R24, R136, R32.reuse, R24 ;  /* 0x000000208818723c */ /* 0x084ff00000081018 */
[-C--:B------:R-:W-:Y:S08]  /*29190*/  HMMA.1688.F32.TF32 R68, R132, R32.reuse, R68 ;  /* 0x000000208444723c */ /* 0x080ff00000081044 */
[-C--:B------:R-:W-:Y:S07]  /*291a0*/  HMMA.1688.F32.TF32 R64, R128, R32.reuse, R64 ;  /* 0x000000208040723c */ /* 0x080fee0000081040 */
[----:B------:R-:W-:Y:S04]  /*291b0*/  STL.64 [R1+0x9c0], R24 ;  /* 0x0009c01801007387 */ /* 0x000fe80000100a00 */
[----:B------:R-:W-:Y:S04]  /*291c0*/  STL.64 [R1+0x9c8], R26 ;  /* 0x0009c81a01007387 */ /* 0x000fe80000100a00 */
[----:B------:R1:W-:Y:S04]  /*291d0*/  STL.64 [R1+0xbf0], R68 ;  /* 0x000bf04401007387 */ /* 0x0003e80000100a00 */
[----:B------:R2:W-:Y:S04]  /*291e0*/  STL.64 [R1+0xbf8], R70 ;  /* 0x000bf84601007387 */ /* 0x0005e80000100a00 */
[----:B------:R-:W-:Y:S04]  /*291f0*/  STL.64 [R1+0xd00], R64 ;  /* 0x000d004001007387 */ /* 0x000fe80000100a00 */
[----:B------:R-:W-:Y:S01]  /*29200*/  STL.64 [R1+0xd08], R66 ;  /* 0x000d084201007387 */ /* 0x000fe20000100a00 */
[-C--:B---3--:R-:W-:Y:S03]  /*29210*/  HMMA.1688.F32.TF32 R60, R124, R32.reuse, R56 ;  /* 0x000000207c3c723c */ /* 0x088fe60000081038 */
[----:B------:R-:W3:Y:S05]  /*29220*/  LDSM.16.M88.4 R24, [R196+0x37800] ;  /* 0x03780000c418783b */ /* 0x000eea0000000200 */
[-C--:B------:R-:W-:Y:S11]  /*29230*/  HMMA.1688.F32.TF32 R56, R120, R32.reuse, R52 ;  /* 0x000000207838723c */ /* 0x080ff60000081034 */
[----:B------:R-:W-:Y:S04]  /*29240*/  @!UPT UIADD3 URZ, URZ, URZ, URZ ;  /* 0x0000003f3f3ff290 */ /* 0x000fe8000fffe03f */
[----:B------:R1:W-:Y:S04]  /*29250*/  STL.64 [R1+0x1020], R60 ;  /* 0x0010203c01007387 */ /* 0x0003e80000100a00 */
[----:B------:R1:W-:Y:S01]  /*29260*/  STL.64 [R1+0x1028], R62 ;  /* 0x0010283e01007387 */ /* 0x0003e20000100a00 */
[-C--:B----4-:R-:W-:Y:S03]  /*29270*/  HMMA.1688.F32.TF32 R52, R116, R32.reuse, R36 ;  /* 0x000000207434723c */ /* 0x090fe60000081024 */
[----:B------:R-:W4:Y:S04]  /*29280*/  LDL.LU.64 R36, [R1+0x1fe0] ;  /* 0x001fe00001247983 */ /* 0x000f280000300a00 */
[----:B------:R1:W-:Y:S04]  /*29290*/  STL.64 [R1+0x1920], R56 ;  /* 0x0019203801007387 */ /* 0x0003e80000100a00 */
[----:B------:R1:W-:Y:S04]  /*292a0*/  STL.64 [R1+0x1928], R58 ;  /* 0x0019283a01007387 */ /* 0x0003e80000100a00 */
[----:B------:R-:W4:Y:S01]  /*292b0*/  LDL.LU.64 R38, [R1+0x1fe8] ;  /* 0x001fe80001267983 */ /* 0x000f220000300a00 */
[-C--:B------:R-:W-:Y:S07]  /*292c0*/  HMMA.1688.F32.TF32 R48, R112, R32.reuse, R48 ;  /* 0x000000207030723c */ /* 0x080fee0000081030 */
[----:B------:R1:W-:Y:S04]  /*292d0*/  STL.64 [R1+0x2420], R52 ;  /* 0x0024203401007387 */ /* 0x0003e80000100a00 */
[----:B------:R1:W-:Y:S04]  /*292e0*/  STL.64 [R1+0x2428], R54 ;  /* 0x0024283601007387 */ /* 0x0003e80000100a00 */
[----:B------:R-:W3:Y:S04]  /*292f0*/  LDL.LU.64 R160, [R1+0x1e10] ;  /* 0x001e100001a07983 */ /* 0x000ee80000300a00 */
[----:B------:R-:W3:Y:S04]  /*29300*/  LDL.LU.64 R162, [R1+0x1e18] ;  /* 0x001e180001a27983 */ /* 0x000ee80000300a00 */
[----:B------:R1:W-:Y:S01]  /*29310*/  STL.64 [R1+0x2580], R48 ;  /* 0x0025803001007387 */ /* 0x0003e20000100a00 */
[-C--:B------:R-:W-:Y:S03]  /*29320*/  HMMA.1688.F32.TF32 R44, R108, R32.reuse, R44 ;  /* 0x000000206c2c723c */ /* 0x080fe6000008102c */
[----:B------:R1:W-:Y:S04]  /*29330*/  STL.64 [R1+0x2588], R50 ;  /* 0x0025883201007387 */ /* 0x0003e80000100a00 */
[----:B------:R-:W4:Y:S04]  /*29340*/  LDL.LU.64 R156, [R1+0x1950] ;  /* 0x00195000019c7983 */ /* 0x000f280000300a00 */
[----:B------:R-:W4:Y:S04]  /*29350*/  LDL.LU.64 R158, [R1+0x1958] ;  /* 0x00195800019e7983 */ /* 0x000f280000300a00 */
[----:B------:R-:W4:Y:S04]  /*29360*/  LDL.LU.64 R152, [R1+0x12c0] ;  /* 0x0012c00001987983 */ /* 0x000f280000300a00 */
[----:B------:R-:W4:Y:S04]  /*29370*/  LDL.LU.64 R154, [R1+0x12c8] ;  /* 0x0012c800019a7983 */ /* 0x000f280000300a00 */
[----:B------:R-:W4:Y:S04]  /*29380*/  LDL.LU.64 R148, [R1+0x1030] ;  /* 0x0010300001947983 */ /* 0x000f280000300a00 */
[----:B------:R-:W4:Y:S04]  /*29390*/  LDL.LU.64 R150, [R1+0x1038] ;  /* 0x0010380001967983 */ /* 0x000f280000300a00 */
[----:B------:R1:W-:Y:S04]  /*293a0*/  STL.64 [R1+0x2790], R44 ;  /* 0x0027902c01007387 */ /* 0x0003e80000100a00 */
[----:B------:R1:W-:Y:S04]  /*293b0*/  STL.64 [R1+0x2798], R46 ;  /* 0x0027982e01007387 */ /* 0x0003e80000100a00 */
[----:B------:R-:W4:Y:S04]  /*293c0*/  LDL.LU.64 R144, [R1+0xda0] ;  /* 0x000da00001907983 */ /* 0x000f280000300a00 */
[----:B------:R-:W4:Y:S01]  /*293d0*/  LDL.LU.64 R146, [R1+0xda8] ;  /* 0x000da80001927983 */ /* 0x000f220000300a00 */
[-C--:B------:R-:W-:Y:S11]  /*293e0*/  HMMA.1688.F32.TF32 R40, R80, R32.reuse, R40 ;  /* 0x000000205028723c */ /* 0x080ff60000081028 */
        /* <DEDUP_REMOVED lines=8> */
[----:B------:R-:W2:Y:S01]  /*29470*/  LDL.LU.64 R60, [R1+0x6a0] ;  /* 0x0006a000013c7983 */ /* 0x000ea20000300a00 */
[----:B------:R-:W-:Y:S03]  /*29480*/  HMMA.1688.F32.TF32 R20, R84, R32, R20 ;  /* 0x000000205414723c */ /* 0x000fe60000081014 */
        /* <DEDUP_REMOVED lines=11> */
[----:B------:R-:W-:Y:S04]  /*29540*/  STL.64 [R1+0x2a90], R20 ;  /* 0x002a901401007387 */ /* 0x000fe80000100a00 */
[----:B------:R3:W-:Y:S02]  /*29550*/  STL.64 [R1+0x2a98], R22 ;  /* 0x002a981601007387 */ /* 0x0007e40000100a00 */
[-C--:B---3--:R-:W-:Y:S11]  /*29560*/  HMMA.1688.F32.TF32 R20, R92, R28.reuse, R160 ;  /* 0x0000001c5c14723c */ /* 0x088ff600000810a0 */
[----:B------:R-:W-:Y:S11]  /*29570*/  @!UPT UIADD3 URZ, URZ, URZ, URZ ;  /* 0x0000003f3f3ff290 */ /* 0x000ff6000fffe03f */
[----:B------:R-:W-:Y:S01]  /*29580*/  @!UPT UIADD3 URZ, URZ, URZ, URZ ;  /* 0x0000003f3f3ff290 */ /* 0x000fe2000fffe03f */
[----:B------:R-:W-:Y:S04]  /*29590*/  STL.64 [R1+0x820], R20 ;  /* 0x0008201401007387 */ /* 0x000fe80000100a00 */
[----:B------:R1:W-:Y:S01]  /*295a0*/  STL.64 [R1+0x828], R22 ;  /* 0x0008281601007387 */ /* 0x0003e20000100a00 */
[-C--:B----4-:R-:W-:Y:S08]  /*295b0*/  HMMA.1688.F32.TF32 R156, R96, R28.reuse, R156 ;  /* 0x0000001c609c723c */ /* 0x090ff0000008109c */
[-C--:B------:R-:W-:Y:S08]  /*295c0*/  HMMA.1688.F32.TF32 R32, R100, R28.reuse, R152 ;  /* 0x0000001c6420723c */ /* 0x080ff00000081098 */
[-C--:B-1----:R-:W-:Y:S08]  /*295d0*/  HMMA.1688.F32.TF32 R20, R104, R28.reuse, R148 ;  /* 0x0000001c6814723c */ /* 0x082ff00000081094 */
[-C--:B------:R-:W-:Y:S01]  /*295e0*/  HMMA.1688.F32.TF32 R144, R140, R28.reuse, R144 ;  /* 0x0000001c8c90723c */ /* 0x080fe20000081090 */
[----:B------:R-:W-:Y:S04]  /*295f0*/  STL.64 [R1+0x830], R156 ;  /* 0x0008309c01007387 */ /* 0x000fe80000100a00 */
[----:B------:R-:W-:Y:S04]  /*29600*/  STL.64 [R1+0x838], R158 ;  /* 0x0008389e01007387 */ /* 0x000fe80000100a00 */
[----:B------:R-:W-:Y:S04]  /*29610*/  STL.64 [R1+0x850], R32 ;  /* 0x0008502001007387 */ /* 0x000fe80000100a00 */
[----:B------:R-:W-:Y:S04]  /*29620*/  STL.64 [R1+0x858], R34 ;  /* 0x0008582201007387 */ /* 0x000fe80000100a00 */
[----:B------:R1:W-:Y:S04]  /*29630*/  STL.64 [R1+0x860], R20 ;  /* 0x0008601401007387 */ /* 0x0003e80000100a00 */
[----:B------:R3:W-:Y:S04]  /*29640*/  STL.64 [R1+0x868], R22 ;  /* 0x0008681601007387 */ /* 0x0007e80000100a00 */
[----:B-1----:R-:W4:Y:S04]  /*29650*/  LDL.LU.64 R20, [R1+0x3a0] ;  /* 0x0003a00001147983 */ /* 0x002f280000300a00 */
[----:B------:R-:W-:Y:S04]  /*29660*/  STL.64 [R1+0x870], R144 ;  /* 0x0008709001007387 */ /* 0x000fe80000100a00 */
[----:B------:R-:W-:Y:S04]  /*29670*/  STL.64 [R1+0x878], R146 ;  /* 0x0008789201007387 */ /* 0x000fe80000100a00 */
[----:B---3--:R-:W4:Y:S01]  /*29680*/  LDL.LU.64 R22, [R1+0x3a8] ;  /* 0x0003a80001167983 */ /* 0x008f220000300a00 */
[-C--:B------:R-:W-:Y:S08]  /*29690*/  HMMA.1688.F32.TF32 R32, R136, R28.reuse, R72 ;  /* 0x0000001c8820723c */ /* 0x080ff00000081048 */
[-C--:B--2---:R-:W-:Y:S11]  /*296a0*/  HMMA.1688.F32.TF32 R68, R132, R28.reuse, R68 ;  /* 0x0000001c8444723c */ /* 0x084ff60000081044 */
[----:B------:R-:W-:Y:S04]  /*296b0*/  @!UPT UIADD3 URZ, URZ, URZ, URZ ;  /* 0x0000003f3f3ff290 */ /* 0x000fe8000fffe03f */
[----:B------:R-:W-:Y:S04]  /*296c0*/  STL.64 [R1+0x880], R32 ;  /* 0x0008802001007387 */ /* 0x000fe80000100a00 */
[----:B------:R1:W-:Y:S02]  /*296d0*/  STL.64 [R1+0x888], R34 ;  /* 0x0008882201007387 */ /* 0x0003e40000100a00 */
[-C--:B-1----:R-:W-:Y:S02]  /*296e0*/  HMMA.1688.F32.TF32 R32, R128, R28.reuse, R60 ;  /* 0x0000001c8020723c */ /* 0x082fe4000008103c */
[----:B------:R-:W-:Y:S04]  /*296f0*/  STL.64 [R1+0xa40], R68 ;  /* 0x000a404401007387 */ /* 0x000fe80000100a00 */
[----:B------:R-:W-:Y:S02]  /*29700*/  STL.64 [R1+0xa48], R70 ;  /* 0x000a484601007387 */ /* 0x000fe40000100a00 */
[-C--:B------:R-:W-:Y:S08]  /*29710*/  HMMA.1688.F32.TF32 R56, R124, R28.reuse, R56 ;  /* 0x0000001c7c38723c */ /* 0x080ff00000081038 */
[-C--:B------:R-:W-:Y:S07]  /*29720*/  HMMA.1688.F32.TF32 R52, R120, R28.reuse, R52 ;  /* 0x0000001c7834723c */ /* 0x080fee0000081034 */
[----:B------:R-:W-:Y:S01]  /*29730*/  STL.64 [R1+0xc20], R32 ;  /* 0x000c202001007387 */ /* 0x000fe20000100a00 */
[-C--:B------:R-:W-:Y:S03]  /*29740*/  HMMA.1688.F32.TF32 R164, R88, R28.reuse, R36 ;  /* 0x0000001c58a4723c */ /* 0x080fe60000081024 */
[----:B------:R1:W-:Y:S05]  /*29750*/  STL.64 [R1+0xc28], R34 ;  /* 0x000c282201007387 */ /* 0x0003ea0000100a00 */
[-C--:B------:R-:W-:Y:S08]  /*29760*/  HMMA.1688.F32.TF32 R44, R112, R28.reuse, R44 ;  /* 0x0000001c702c723c */ /* 0x080ff0000008102c */
[----:B-1----:R-:W-:Y:S01]  /*29770*/  HMMA.1688.F32.TF32 R32, R116, R28, R48 ;  /* 0x0000001c7420723c */ /* 0x002fe20000081030 */
[----:B------:R-:W-:Y:S04]  /*29780*/  STL.64 [R1+0xe60], R56 ;  /* 0x000e603801007387 */ /* 0x000fe80000100a00 */
[----:B------:R-:W-:Y:S04]  /*29790*/  STL.64 [R1+0xe68], R58 ;  /* 0x000e683a01007387 */ /* 0x000fe80000100a00 */
[----:B------:R-:W2:Y:S04]  /*297a0*/  LDL.LU.64 R72, [R1+0x20e0] ;  /* 0x0020e00001487983 */ /* 0x000ea80000300a00 */
[----:B------:R-:W-:Y:S01]  /*297b0*/  STL.64 [R1+0x1690], R52 ;  /* 0x0016903401007387 */ /* 0x000fe20000100a00 */
[----:B------:R-:W-:-:S03]  /*297c0*/  IMAD.MOV.U32 R38, RZ, RZ, R164 ;  /* 0x000000ffff267224 */ /* 0x000fc600078e00a4 */
[----:B------:R-:W-:Y:S01]  /*297d0*/  STL.64 [R1+0x1698], R54 ;  /* 0x0016983601007387 */ /* 0x000fe20000100a00 */
[----:B------:R-:W-:-:S03]  /*297e0*/  IMAD.MOV.U32 R39, RZ, RZ, R165 ;  /* 0x000000ffff277224 */ /* 0x000fc600078e00a5 */
[----:B------:R-:W2:Y:S04]  /*297f0*/  LDL.LU.64 R74, [R1+0x20e8] ;  /* 0x0020e800014a7983 */ /* 0x000ea80000300a00 */
[----:B------:R-:W-:Y:S01]  /*29800*/  STL.64 [R1+0x1950], R32 ;  /* 0x0019502001007387 */ /* 0x000fe20000100a00 */
[----:B------:R-:W-:-:S03]  /*29810*/  IMAD.MOV.U32 R67, RZ, RZ, R166 ;  /* 0x000000ffff437224 */ /* 0x000fc600078e00a6 */
[----:B------:R1:W-:Y:S01]  /*29820*/  STL.64 [R1+0x1958], R34 ;  /* 0x0019582201007387 */ /* 0x0003e20000100a00 */
[----:B------:R-:W-:-:S03]  /*29830*/  IMAD.MOV.U32 R66, RZ, RZ, R167 ;  /* 0x000000ffff427224 */ /* 0x000fc600078e00a7 */
[----:B------:R-:W3:Y:S04]  /*29840*/  LDL.LU.64 R164, [R1+0x1e80] ;  /* 0x001e800001a47983 */ /* 0x000ee80000300a00 */
[----:B------:R-:W-:Y:S01]  /*29850*/  STL.64 [R1+0x2500], R44 ;  /* 0x0025002c01007387 */ /* 0x000fe20000100a00 */
[-C--:B-1----:R-:W-:Y:S03]  /*29860*/  HMMA.1688.F32.TF32 R32, R108, R28.reuse, R40 ;  /* 0x0000001c6c20723c */ /* 0x082fe60000081028 */
[----:B------:R-:W-:Y:S04]  /*29870*/  STL.64 [R1+0x2508], R46 ;  /* 0x0025082e01007387 */ /* 0x000fe80000100a00 */
[----:B------:R-:W3:Y:S11]  /*29880*/  LDL.LU.64 R166, [R1+0x1e88] ;  /* 0x001e880001a67983 */ /* 0x000ef60000300a00 */
[----:B------:R-:W-:Y:S05]  /*29890*/  @!UPT UIADD3 URZ, URZ, URZ, URZ ;  /* 0x0000003f3f3ff290 */ /* 0x000fea000fffe03f */
[----:B------:R-:W-:Y:S04]  /*298a0*/  STL.64 [R1+0x2640], R32 ;  /* 0x0026402001007387 */ /* 0x000fe80000100a00 */
[----:B------:R4:W-:Y:S04]  /*298b0*/  STL.64 [R1+0x2648], R34 ;  /* 0x0026482201007387 */ /* 0x0009e80000100a00 */
[----:B------:R-:W2:Y:S04]  /*298c0*/  LDL.LU.64 R160, [R1+0x1b40] ;  /* 0x001b400001a07983 */ /* 0x000ea80000300a00 */
[----:B------:R-:W2:Y:S04]  /*298d0*/  LDL.LU.64 R162, [R1+0x1b48] ;  /* 0x001b480001a27983 */ /* 0x000ea80000300a00 */
[----:B------:R-:W2:Y:S04]  /*298e0*/  LDL.LU.64 R156, [R1+0x1340] ;  /* 0x00134000019c7983 */ /* 0x000ea80000300a00 */
[----:B------:R-:W2:Y:S04]  /*298f0*/  LDL.LU.64 R158, [R1+0x1348] ;  /* 0x00134800019e7983 */ /* 0x000ea80000300a00 */
[----:B------:R-:W2:Y:S04]  /*29900*/  LDL.LU.64 R152, [R1+0x10c0] ;  /* 0x0010c00001987983 */ /* 0x000ea80000300a00 */
[----:B------:R-:W2:Y:S01]  /*29910*/  LDL.LU.64 R154, [R1+0x10c8] ;  /* 0x0010c800019a7983 */ /* 0x000ea20000300a00 */
[-C--:B------:R-:W-:Y:S08]  /*29920*/  HMMA.1688.F32.TF32 R16, R84, R28.reuse, R16 ;  /* 0x0000001c5410723c */ /* 0x080ff00000081010 */
[----:B----4-:R-:W-:Y:S01]  /*29930*/  HMMA.1688.F32.TF32 R32, R80, R28, R20 ;  /* 0x0000001c5020723c */ /* 0x010fe20000081014 */
[----:B------:R-:W4:Y:S04]  /*29940*/  LDL.LU.64 R20, [R1+0xe30] ;  /* 0x000e300001147983 */ /* 0x000f280000300a00 */
[----:B------:R-:W4:Y:S11]  /*29950*/  LDL.LU.64 R22, [R1+0xe38] ;  /* 0x000e380001167983 */ /* 0x000f360000300a00 */
[----:B------:R-:W-:Y:S07]  /*29960*/  @!UPT UIADD3 URZ, URZ, URZ, URZ ;  /* 0x0000003f3f3ff290 */ /* 0x000fee000fffe03f */
[----:B------:R1:W-:Y:S04]  /*29970*/  STL.64 [R1+0x2830], R32 ;  /* 0x0028302001007387 */ /* 0x0003e80000100a00 */
[----:B------:R1:W-:Y:S04]  /*29980*/  STL.64 [R1+0x2838], R34 ;  /* 0x0028382201007387 */ /* 0x0003e80000100a00 */
        /* <DEDUP_REMOVED lines=14> */
[----:B-1----:R-:W4:Y:S04]  /*29a70*/  LDL.LU.64 R32, [R1+0x4b0] ;  /* 0x0004b00001207983 */ /* 0x002f280000300a00 */
[----:B------:R-:W4:Y:S04]  /*29a80*/  LDL.LU.64 R34, [R1+0x4b8] ;  /* 0x0004b80001227983 */ /* 0x000f280000300a00 */
[----:B------:R-:W-:Y:S04]  /*29a90*/  STL.64 [R1+0x2a20], R16 ;  /* 0x002a201001007387 */ /* 0x000fe80000100a00 */
[----:B------:R3:W-:Y:S04]  /*29aa0*/  STL.64 [R1+0x2a28], R18 ;  /* 0x002a281201007387 */ /* 0x0007e80000100a00 */
[----:B------:R-:W4:Y:S04]  /*29ab0*/  LDL.LU.64 R28, [R1+0x460] ;  /* 0x00046000011c7983 */ /* 0x000f280000300a00 */
[----:B------:R-:W4:Y:S01]  /*29ac0*/  LDL.LU.64 R30, [R1+0x468] ;  /* 0x00046800011e7983 */ /* 0x000f220000300a00 */
[-C--:B---3--:R-:W-:Y:S11]  /*29ad0*/  HMMA.1688.F32.TF32 R16, R92, R24.reuse, R164 ;  /* 0x000000185c10723c */ /* 0x088ff600000810a4 */
[----:B------:R-:W-:Y:S11]  /*29ae0*/  @!UPT UIADD3 URZ, URZ, URZ, URZ ;  /* 0x0000003f3f3ff290 */ /* 0x000ff6000fffe03f */
[----:B------:R-:W-:Y:S01]  /*29af0*/  @!UPT UIADD3 URZ, URZ, URZ, URZ ;  /* 0x0000003f3f3ff290 */ /* 0x000fe2000fffe03f */
[----:B------:R-:W-:Y:S04]  /*29b00*/  STL.64 [R1+0x790], R16 ;  /* 0x0007901001007387 */ /* 0x000fe80000100a00 */
[----:B------:R2:W-:Y:S02]  /*29b10*/  STL.64 [R1+0x798], R18 ;  /* 0x0007981201007387 */ /* 0x0005e40000100a00 */
[-C--:B--2---:R-:W-:Y:S08]  /*29b20*/  HMMA.1688.F32.TF32 R16, R96, R24.reuse, R160 ;  /* 0x000000186010723c */ /* 0x084ff000000810a0 */
[-C--:B------:R-:W-:Y:S08]  /*29b30*/  HMMA.1688.F32.TF32 R156, R100, R24.reuse, R156 ;  /* 0x00000018649c723c */ /* 0x080ff0000008109c */
[-C--:B------:R-:W-:Y:S07]  /*29b40*/  HMMA.1688.F32.TF32 R152, R104, R24.reuse, R152 ;  /* 0x000000186898723c */ /* 0x080fee0000081098 */
[----:B------:R-:W-:Y:S04]  /*29b50*/  STL.64 [R1+0x7b0], R16 ;  /* 0x0007b01001007387 */ /* 0x000fe80000100a00 */
[----:B------:R4:W-:Y:S04]  /*29b60*/  STL.64 [R1+0x7b8], R18 ;  /* 0x0007b81201007387 */ /* 0x0009e80000100a00 */
[----:B------:R-:W-:Y:S04]  /*29b70*/  STL.64 [R1+0x7c0], R156 ;  /* 0x0007c09c01007387 */ /* 0x000fe80000100a00 */
[----:B------:R-:W-:Y:S04]  /*29b80*/  STL.64 [R1+0x7c8], R158 ;  /* 0x0007c89e01007387 */ /* 0x000fe80000100a00 */
[----:B------:R-:W-:Y:S04]  /*29b90*/  STL.64 [R1+0x7d0], R152 ;  /* 0x0007d09801007387 */ /* 0x000fe80000100a00 */
[----:B------:R1:W-:Y:S01]  /*29ba0*/  STL.64 [R1+0x7d8], R154 ;  /* 0x0007d89a01007387 */ /* 0x0003e20000100a00 */
[-C--:B----4-:R-:W-:Y:S03]  /*29bb0*/  HMMA.1688.F32.TF32 R16, R140, R24.reuse, R20 ;  /* 0x000000188c10723c */ /* 0x090fe60000081014 */
[----:B------:R-:W2:Y:S05]  /*29bc0*/  LDSM.16.M88.4 R20, [R196+0x38000] ;  /* 0x03800000c414783b */ /* 0x000eaa0000000200 */
[-C--:B-1----:R-:W-:Y:S08]  /*29bd0*/  HMMA.1688.F32.TF32 R152, R136, R24.reuse, R68 ;  /* 0x000000188898723c */ /* 0x082ff00000081044 */
[-C--:B------:R-:W-:Y:S08]  /*29be0*/  HMMA.1688.F32.TF32 R68, R132, R24.reuse, R60 ;  /* 0x000000188444723c */ /* 0x080ff0000008103c */
[-C--:B------:R-:W-:Y:S08]  /*29bf0*/  HMMA.1688.F32.TF32 R60, R128, R24.reuse, R56 ;  /* 0x00000018803c723c */ /* 0x080ff00000081038 */
[-C--:B------:R-:W-:Y:S08]  /*29c00*/  HMMA.1688.F32.TF32 R56, R124, R24.reuse, R52 ;  /* 0x000000187c38723c */ /* 0x080ff00000081034 */
[-C--:B------:R-:W-:Y:S08]  /*29c10*/  HMMA.1688.F32.TF32 R52, R120, R24.reuse, R48 ;  /* 0x000000187834723c */ /* 0x080ff00000081030 */
[-C--:B------:R-:W-:Y:S08]  /*29c20*/  HMMA.1688.F32.TF32 R48, R116, R24.reuse, R44 ;  /* 0x000000187430723c */ /* 0x080ff0000008102c */
[-C--:B------:R-:W-:Y:S01]  /*29c30*/  HMMA.1688.F32.TF32 R44, R112, R24.reuse, R40 ;  /* 0x00000018702c723c */ /* 0x080fe20000081028 */
[----:B------:R-:W-:Y:S07]  /*29c40*/  STL.64 [R1+0x7e0], R16 ;  /* 0x0007e01001007387 */ /* 0x000fee0000100a00 */
[-C--:B------:R-:W-:Y:S01]  /*29c50*/  HMMA.1688.F32.TF32 R40, R108, R24.reuse, R32 ;  /* 0x000000186c28723c */ /* 0x080fe20000081020 */
[----:B------:R-:W-:Y:S04]  /*29c60*/  STL.64 [R1+0x7e8], R18 ;  /* 0x0007e81201007387 */ /* 0x000fe80000100a00 */
[----:B------:R1:W-:Y:S04]  /*29c70*/  STL.64 [R1+0x7f0], R152 ;  /* 0x0007f09801007387 */ /* 0x0003e80000100a00 */
[----:B------:R3:W-:Y:S04]  /*29c80*/  STL.64 [R1+0x7f8], R154 ;  /* 0x0007f89a01007387 */ /* 0x0007e80000100a00 */
[----:B------:R4:W-:Y:S04]  /*29c90*/  STL.64 [R1+0x950], R68 ;  /* 0x0009504401007387 */ /* 0x0009e80000100a00 */
[----:B------:R1:W-:Y:S04]  /*29ca0*/  STL.64 [R1+0x958], R70 ;  /* 0x0009584601007387 */ /* 0x0003e80000100a00 */
[----:B------:R1:W-:Y:S04]  /*29cb0*/  STL.64 [R1+0xac0], R60 ;  /* 0x000ac03c01007387 */ /* 0x0003e80000100a00 */
[----:B------:R1:W-:Y:S04]  /*29cc0*/  STL.64 [R1+0xac8], R62 ;  /* 0x000ac83e01007387 */ /* 0x0003e80000100a00 */
[----:B------:R1:W-:Y:S04]  /*29cd0*/  STL.64 [R1+0xcf0], R56 ;  /* 0x000cf03801007387 */ /* 0x0003e80000100a00 */
[----:B------:R1:W-:Y:S04]  /*29ce0*/  STL.64 [R1+0xcf8], R58 ;  /* 0x000cf83a01007387 */ /* 0x0003e80000100a00 */
[----:B------:R-:W-:Y:S04]  /*29cf0*/  STL.64 [R1+0xf30], R52 ;  /* 0x000f303401007387 */ /* 0x000fe80000100a00 */
[----:B------:R-:W-:Y:S04]  /*29d00*/  STL.64 [R1+0xf38], R54 ;  /* 0x000f383601007387 */ /* 0x000fe80000100a00 */
[----:B------:R1:W-:Y:S01]  /*29d10*/  STL.64 [R1+0x18e0], R48 ;  /* 0x0018e03001007387 */ /* 0x0003e20000100a00 */
[-C--:B------:R-:W-:Y:S03]  /*29d20*/  HMMA.1688.F32.TF32 R28, R80, R24.reuse, R28 ;  /* 0x00000018501c723c */ /* 0x080fe6000008101c */
[----:B------:R1:W-:Y:S04]  /*29d30*/  STL.64 [R1+0x18e8], R50 ;  /* 0x0018e83201007387 */ /* 0x0003e80000100a00 */
[----:B------:R-:W2:Y:S04]  /*29d40*/  LDL.LU.64 R32, [R1+0x21e0] ;  /* 0x0021e00001207983 */ /* 0x000ea80000300a00 */
[----:B------:R1:W-:Y:S04]  /*29d50*/  STL.64 [R1+0x2430], R44 ;  /* 0x0024302c01007387 */ /* 0x0003e80000100a00 */
[----:B------:R1:W-:Y:S04]  /*29d60*/  STL.64 [R1+0x2438], R46 ;  /* 0x0024382e01007387 */ /* 0x0003e80000100a00 */
[----:B------:R-:W2:Y:S04]  /*29d70*/  LDL.LU.64 R34, [R1+0x21e8] ;  /* 0x0021e80001227983 */ /* 0x000ea80000300a00 */
[----:B------:R1:W-:Y:S04]  /*29d80*/  STL.64 [R1+0x25a0], R40 ;  /* 0x0025a02801007387 */ /* 0x0003e80000100a00 */
[----:B------:R1:W-:Y:S04]  /*29d90*/  STL.64 [R1+0x25a8], R42 ;  /* 0x0025a82a01007387 */ /* 0x0003e80000100a00 */
[----:B------:R-:W2:Y:S04]  /*29da0*/  LDL.LU.64 R176, [R1+0x1fb0] ;  /* 0x001fb00001b07983 */ /* 0x000ea80000300a00 */
[----:B------:R-:W2:Y:S04]  /*29db0*/  LDL.LU.64 R178, [R1+0x1fb8] ;  /* 0x001fb80001b27983 */ /* 0x000ea80000300a00 */
[----:B------:R1:W-:Y:S04]  /*29dc0*/  STL.64 [R1+0x27a0], R28 ;  /* 0x0027a01c01007387 */ /* 0x0003e80000100a00 */
[----:B------:R1:W-:Y:S04]  /*29dd0*/  STL.64 [R1+0x27a8], R30 ;  /* 0x0027a81e01007387 */ /* 0x0003e80000100a00 */
        /* <DEDUP_REMOVED lines=10> */
[----:B-1----:R-:W2:Y:S04]  /*29e80*/  LDL.LU.64 R152, [R1+0x770] ;  /* 0x0007700001987983 */ /* 0x002ea80000300a00 */
[----:B---3--:R-:W3:Y:S04]  /*29e90*/  LDL.LU.64 R154, [R1+0x778] ;  /* 0x00077800019a7983 */ /* 0x008ee80000300a00 */
[----:B----4-:R-:W4:Y:S04]  /*29ea0*/  LDL.LU.64 R68, [R1+0x8a0] ;  /* 0x0008a00001447983 */ /* 0x010f280000300a00 */
[----:B------:R-:W4:Y:S04]  /*29eb0*/  LDL.LU.64 R70, [R1+0x8a8] ;  /* 0x0008a80001467983 */ /* 0x000f280000300a00 */
        /* <DEDUP_REMOVED lines=12> */
[----:B------:R-:W-:Y:S03]  /*29f80*/  HMMA.1688.F32.TF32 R12, R84, R24, R12 ;  /* 0x00000018540c723c */ /* 0x000fe6000008100c */
[----:B------:R-:W1:Y:S11]  /*29f90*/  LDSM.16.M88.4 R16, [R196+0x38800] ;  /* 0x03880000c410783b */ /* 0x000e760000000200 */
[----:B------:R-:W-:Y:S09]  /*29fa0*/  @!UPT UIADD3 URZ, URZ, URZ, URZ ;  /* 0x0000003f3f3ff290 */ /* 0x000ff2000fffe03f */
[----:B------:R-:W-:Y:S04]  /*29fb0*/  STL.64 [R1+0x29a0], R12 ;  /* 0x0029a00c01007387 */ /* 0x000fe80000100a00 */
[----:B------:R2:W-:Y:S02]  /*29fc0*/  STL.64 [R1+0x29a8], R14 ;  /* 0x0029a80e01007387 */ /* 0x0005e40000100a00 */
[-C--:B--2---:R-:W-:Y:S08]  /*29fd0*/  HMMA.1688.F32.TF32 R12, R92, R20.reuse, R176 ;  /* 0x000000145c0c723c */ /* 0x084ff000000810b0 */
[-C--:B------:R-:W-:Y:S11]  /*29fe0*/  HMMA.1688.F32.TF32 R172, R96, R20.reuse, R172 ;  /* 0x0000001460ac723c */ /* 0x080ff600000810ac */
[----:B------:R-:W-:Y:S04]  /*29ff0*/  @!UPT UIADD3 URZ, URZ, URZ, URZ ;  /* 0x0000003f3f3ff290 */ /* 0x000fe8000fffe03f */
[----:B------:R-:W-:Y:S01]  /*2a000*/  STL.64 [R1+0x710], R12 ;  /* 0x0007100c01007387 */ /* 0x000fe20000100a00 */
[-C--:B------:R-:W-:Y:S03]  /*2a010*/  HMMA.1688.F32.TF32 R168, R100, R20.reuse, R168 ;  /* 0x0000001464a8723c */ /* 0x080fe600000810a8 */
[----:B------:R2:W-:Y:S05]  /*2a020*/  STL.64 [R1+0x718], R14 ;  /* 0x0007180e01007387 */ /* 0x0005ea0000100a00 */
[-C--:B--2---:R-:W-:Y:S01]  /*2a030*/  HMMA.1688.F32.TF32 R12, R104, R20.reuse, R164 ;  /* 0x00000014680c723c */ /* 0x084fe200000810a4 */
[----:B------:R-:W-:Y:S04]  /*2a040*/  STL.64 [R1+0x720], R172 ;  /* 0x000720ac01007387 */ /* 0x000fe80000100a00 */
[----:B------:R-:W-:Y:S03]  /*2a050*/  STL.64 [R1+0x728], R174 ;  /* 0x000728ae01007387 */ /* 0x000fe60000100a00 */
[-C--:B------:R-:W-:Y:S07]  /*2a060*/  HMMA.1688.F32.TF32 R160, R140, R20.reuse, R160 ;  /* 0x000000148ca0723c */ /* 0x080fee00000810a0 */
[----:B------:R-:W-:Y:S04]  /*2a070*/  STL.64 [R1+0x730], R168 ;  /* 0x000730a801007387 */ /* 0x000fe80000100a00 */
[----:B------:R-:W-:Y:S01]  /*2a080*/  STL.64 [R1+0x738], R170 ;  /* 0x000738aa01007387 */ /* 0x000fe20000100a00 */
[-C--:B------:R-:W-:Y:S03]  /*2a090*/  HMMA.1688.F32.TF32 R156, R136, R20.reuse, R156 ;  /* 0x00000014889c723c */ /* 0x080fe6000008109c */
[----:B------:R-:W-:Y:S04]  /*2a0a0*/  STL.64 [R1+0x740], R12 ;  /* 0x0007400c01007387 */ /* 0x000fe80000100a00 */
[----:B------:R3:W-:Y:S02]  /*2a0b0*/  STL.64 [R1+0x748], R14 ;  /* 0x0007480e01007387 */ /* 0x0007e40000100a00 */
[-C--:B---3--:R-:W-:Y:S02]  /*2a0c0*/  HMMA.1688.F32.TF32 R12, R132, R20.reuse, R152 ;  /* 0x00000014840c723c */ /* 0x088fe40000081098 */
[----:B------:R-:W-:Y:S04]  /*2a0d0*/  STL.64 [R1+0x750], R160 ;  /* 0x000750a001007387 */ /* 0x000fe80000100a00 */
[----:B------:R-:W-:Y:S02]  /*2a0e0*/  STL.64 [R1+0x758], R162 ;  /* 0x000758a201007387 */ /* 0x000fe40000100a00 */
[-C--:B----4-:R-:W-:Y:S06]  /*2a0f0*/  HMMA.1688.F32.TF32 R68, R128, R20.reuse, R68 ;  /* 0x000000148044723c */ /* 0x090fec0000081044 */
[----:B------:R-:W-:Y:S04]  /*2a100*/  STL.64 [R1+0x760], R156 ;  /* 0x0007609c01007387 */ /* 0x000fe80000100a00 */
[----:B------:R-:W-:Y:S01]  /*2a110*/  STL.64 [R1+0x768], R158 ;  /* 0x0007689e01007387 */ /* 0x000fe20000100a00 */
[-C--:B------:R-:W-:Y:S04]  /*2a120*/  HMMA.1688.F32.TF32 R60, R124, R20.reuse, R60 ;  /* 0x000000147c3c723c */ /* 0x080fe8000008103c */
[----:B------:R-:W-:Y:S04]  /*2a130*/  STL.64 [R1+0x770], R12 ;  /* 0x0007700c01007387 */ /* 0x000fe80000100a00 */
[----:B------:R2:W-:Y:S02]  /*2a140*/  STL.64 [R1+0x778], R14 ;  /* 0x0007780e01007387 */ /* 0x0005e40000100a00 */
[-C--:B--2---:R-:W-:Y:S02]  /*2a150*/  HMMA.1688.F32.TF32 R12, R120, R20.reuse, R56 ;  /* 0x00000014780c723c */ /* 0x084fe40000081038 */
[----:B------:R-:W-:Y:S04]  /*2a160*/  STL.64 [R1+0x9d0], R68 ;  /* 0x0009d04401007387 */ /* 0x000fe80000100a00 */
[----:B------:R-:W-:Y:S02]  /*2a170*/  STL.64 [R1+0x9d8], R70 ;  /* 0x0009d84601007387 */ /* 0x000fe40000100a00 */
[-C--:B------:R-:W-:Y:S05]  /*2a180*/  HMMA.1688.F32.TF32 R48, R116, R20.reuse, R48 ;  /* 0x000000147430723c */ /* 0x080fea0000081030 */
[----:B------:R-:W-:Y:S04]  /*2a190*/  STL.64 [R1+0xc10], R60 ;  /* 0x000c103c01007387 */ /* 0x000fe80000100a00 */
[----:B------:R-:W-:Y:S01]  /*2a1a0*/  STL.64 [R1+0xc18], R62 ;  /* 0x000c183e01007387 */ /* 0x000fe20000100a00 */
[-C--:B------:R-:W-:Y:S05]  /*2a1b0*/  HMMA.1688.F32.TF32 R44, R112, R20.reuse, R44 ;  /* 0x00000014702c723c */ /* 0x080fea000008102c */
[----:B------:R-:W-:Y:S04]  /*2a1c0*/  STL.64 [R1+0xe40], R12 ;  /* 0x000e400c01007387 */ /* 0x000fe80000100a00 */
[----:B------:R2:W-:Y:S02]  /*2a1d0*/  STL.64 [R1+0xe48], R14 ;  /* 0x000e480e01007387 */ /* 0x0005e40000100a00 */
[-C--:B--2---:R-:W-:Y:S02]  /*2a1e0*/  HMMA.1688.F32.TF32 R12, R108, R20.reuse, R40 ;  /* 0x000000146c0c723c */ /* 0x084fe40000081028 */
[----:B------:R-:W-:Y:S04]  /*2a1f0*/  STL.64 [R1+0x1060], R48 ;  /* 0x0010603001007387 */ /* 0x000fe80000100a00 */
[----:B------:R-:W-:Y:S04]  /*2a200*/  STL.64 [R1+0x1068], R50 ;  /* 0x0010683201007387 */ /* 0x000fe80000100a00 */
[----:B------:R-:W2:Y:S01]  /*2a210*/  LDL.LU.64 R56, [R1+0x21f0] ;  /* 0x0021f00001387983 */ /* 0x000ea20000300a00 */
[-C--:B------:R-:W-:Y:S03]  /*2a220*/  HMMA.1688.F32.TF32 R180, R88, R20.reuse, R32 ;  /* 0x0000001458b4723c */ /* 0x080fe60000081020 */
[----:B------:R-:W-:Y:S04]  /*2a230*/  STL.64 [R1+0x17d0], R44 ;  /* 0x0017d02c01007387 */ /* 0x000fe80000100a00 */
[----:B------:R-:W-:Y:S04]  /*2a240*/  STL.64 [R1+0x17d8], R46 ;  /* 0x0017d82e01007387 */ /* 0x000fe80000100a00 */
[----:B------:R-:W2:Y:S04]  /*2a250*/  LDL.LU.64 R58, [R1+0x21f8] ;  /* 0x0021f800013a7983 */ /* 0x000ea80000300a00 */
[----:B------:R-:W-:Y:S04]  /*2a260*/  STL.64 [R1+0x2510], R12 ;  /* 0x0025100c01007387 */ /* 0x000fe80000100a00 */
[----:B------:R3:W-:Y:S02]  /*2a270*/  STL.64 [R1+0x2518], R14 ;  /* 0x0025180e01007387 */ /* 0x0007e40000100a00 */
[----:B---3--:R-:W-:Y:S03]  /*2a280*/  HMMA.1688.F32.TF32 R12, R80, R20, R28 ;  /* 0x00000014500c723c */ /* 0x008fe6000008101c */
[----:B------:R-:W-:-:S02]  /*2a290*/  IMAD.MOV.U32 R55, RZ, RZ, R180 ;  /* 0x000000ffff377224 */ /* 0x000fc400078e00b4 */
[----:B------:R-:W-:Y:S02]  /*2a2a0*/  IMAD.MOV.U32 R54, RZ, RZ, R181 ;  /* 0x000000ffff367224 */ /* 0x000fe400078e00b5 */
[----:B------:R-:W-:Y:S01]  /*2a2b0*/  IMAD.MOV.U32 R34, RZ, RZ, R182 ;  /* 0x000000ffff227224 */ /* 0x000fe200078e00b6 */
[----:B------:R-:W3:Y:S01]  /*2a2c0*/  LDL.LU.64 R180, [R1+0x2000] ;  /* 0x0020000001b47983 */ /* 0x000ee20000300a00 */
[----:B------:R-:W-:-:S03]  /*2a2d0*/  IMAD.MOV.U32 R35, RZ, RZ, R183 ;  /* 0x000000ffff237224 */ /* 0x000fc600078e00b7 */
[----:B------:R-:W3:Y:S11]  /*2a2e0*/  LDL.LU.64 R182, [R1+0x2008] ;  /* 0x0020080001b67983 */ /* 0x000ef60000300a00 */
        /* <DEDUP_REMOVED lines=26> */
[----:B----4-:R-:W4:Y:S04]  /*2a490*/  LDL.LU.64 R12, [R1+0x440] ;  /* 0x00044000010c7983 */ /* 0x010f280000300a00 */
[----:B-1----:R-:W4:Y:S01]  /*2a4a0*/  LDL.LU.64 R14, [R1+0x448] ;  /* 0x00044800010e7983 */ /* 0x002f220000300a00 */
[C---:B------:R-:W-:Y:S11]  /*2a4b0*/  HMMA.1688.F32.TF32 R8, R84.reuse, R20, R8 ;  /* 0x000000145408723c */ /* 0x040ff60000081008 */
[----:B------:R-:W-:Y:S11]  /*2a4c0*/  @!UPT UIADD3 URZ, URZ, URZ, URZ ;  /* 0x0000003f3f3ff290 */ /* 0x000ff6000fffe03f */
[----:B------:R-:W-:Y:S01]  /*2a4d0*/  @!UPT UIADD3 URZ, URZ, URZ, URZ ;  /* 0x0000003f3f3ff290 */ /* 0x000fe2000fffe03f */
[----:B------:R-:W-:Y:S04]  /*2a4e0*/  STL.64 [R1+0x2840], R8 ;  /* 0x0028400801007387 */ /* 0x000fe80000100a00 */
[----:B------:R2:W-:Y:S01]  /*2a4f0*/  STL.64 [R1+0x2848], R10 ;  /* 0x0028480a01007387 */ /* 0x0005e20000100a00 */
[-C--:B------:R-:W-:Y:S08]  /*2a500*/  HMMA.1688.F32.TF32 R4, R84, R16.reuse, R4 ;  /* 0x000000105404723c */ /* 0x080ff00000081004 */
[-C--:B---3--:R-:W-:Y:S08]  /*2a510*/  HMMA.1688.F32.TF32 R180, R92, R16.reuse, R180 ;  /* 0x000000105cb4723c */ /* 0x088ff000000810b4 */
[-C--:B--2---:R-:W-:Y:S11]  /*2a520*/  HMMA.1688.F32.TF32 R8, R96, R16.reuse, R176 ;  /* 0x000000106008723c */ /* 0x084ff600000810b0 */
[----:B------:R-:W-:Y:S04]  /*2a530*/  @!UPT UIADD3 URZ, URZ, URZ, URZ ;  /* 0x0000003f3f3ff290 */ /* 0x000fe8000fffe03f */
[----:B------:R-:W-:Y:S04]  /*2a540*/  STL.64 [R1+0x690], R180 ;  /* 0x000690b401007387 */ /* 0x000fe80000100a00 */
[----:B------:R-:W-:Y:S01]  /*2a550*/  STL.64 [R1+0x698], R182 ;  /* 0x000698b601007387 */ /* 0x000fe20000100a00 */
[-C--:B------:R-:W-:Y:S03]  /*2a560*/  HMMA.1688.F32.TF32 R172, R100, R16.reuse, R172 ;  /* 0x0000001064ac723c */ /* 0x080fe600000810ac */
[----:B------:R-:W1:Y:S04]  /*2a570*/  LDSM.16.M88.4 R180, [R196+0x3a800] ;  /* 0x03a80000c4b4783b */ /* 0x000e680000000200 */
[----:B------:R-:W2:Y:S01]  /*2a580*/  LDSM.16.M88.4 R176, [R196+0x3b000] ;  /* 0x03b00000c4b0783b */ /* 0x000ea20000000200 */
[-C--:B------:R-:W-:Y:S03]  /*2a590*/  HMMA.1688.F32.TF32 R168, R104, R16.reuse, R168 ;  /* 0x0000001068a8723c */ /* 0x080fe600000810a8 */
[----:B------:R-:W-:Y:S04]  /*2a5a0*/  STL.64 [R1+0x6a0], R8 ;  /* 0x0006a00801007387 */ /* 0x000fe80000100a00 */
[----:B------:R3:W-:Y:S02]  /*2a5b0*/  STL.64 [R1+0x6a8], R10 ;  /* 0x0006a80a01007387 */ /* 0x0007e40000100a00 */
[-C--:B---3--:R-:W-:Y:S06]  /*2a5c0*/  HMMA.1688.F32.TF32 R8, R140, R16.reuse, R164 ;  /* 0x000000108c08723c */ /* 0x088fec00000810a4 */
[----:B------:R-:W-:Y:S04]  /*2a5d0*/  STL.64 [R1+0x6b0], R172 ;  /* 0x0006b0ac01007387 */ /* 0x000fe80000100a00 */
[----:B------:R-:W-:Y:S01]  /*2a5e0*/  STL.64 [R1+0x6b8], R174 ;  /* 0x0006b8ae01007387 */ /* 0x000fe20000100a00 */
[-C--:B------:R-:W-:Y:S03]  /*2a5f0*/  HMMA.1688.F32.TF32 R160, R136, R16.reuse, R160 ;  /* 0x0000001088a0723c */ /* 0x080fe600000810a0 */
[----:B------:R-:W-:Y:S04]  /*2a600*/  STL.64 [R1+0x6c0], R168 ;  /* 0x0006c0a801007387 */ /* 0x000fe80000100a00 */
[----:B------:R-:W-:Y:S01]  /*2a610*/  STL.64 [R1+0x6c8], R170 ;  /* 0x0006c8aa01007387 */ /* 0x000fe20000100a00 */
[-C--:B------:R-:W-:Y:S03]  /*2a620*/  HMMA.1688.F32.TF32 R156, R132, R16.reuse, R156 ;  /* 0x00000010849c723c */ /* 0x080fe6000008109c */
[----:B------:R-:W3:Y:S04]  /*2a630*/  LDSM.16.M88.4 R172, [R196+0x3b800] ;  /* 0x03b80000c4ac783b */ /* 0x000ee80000000200 */
[----:B------:R-:W1:Y:S04]  /*2a640*/  LDSM.16.M88.4 R168, [R196+0x3c000] ;  /* 0x03c00000c4a8783b */ /* 0x000e680000000200 */
[----:B------:R-:W-:Y:S04]  /*2a650*/  STL.64 [R1+0x6d0], R8 ;  /* 0x0006d00801007387 */ /* 0x000fe80000100a00 */
[----:B------:R2:W-:Y:S01]  /*2a660*/  STL.64 [R1+0x6d8], R10 ;  /* 0x0006d80a01007387 */ /* 0x0005e20000100a00 */
[-C--:B------:R-:W-:Y:S03]  /*2a670*/  HMMA.1688.F32.TF32 R68, R124, R16.reuse, R68 ;  /* 0x000000107c44723c */ /* 0x080fe60000081044 */
[----:B------:R-:W1:Y:S05]  /*2a680*/  LDSM.16.M88.4 R164, [R196+0x3c800] ;  /* 0x03c80000c4a4783b */ /* 0x000e6a0000000200 */
[-C--:B--2---:R-:W-:Y:S01]  /*2a690*/  HMMA.1688.F32.TF32 R8, R128, R16.reuse, R152 ;  /* 0x000000108008723c */ /* 0x084fe20000081098 */
[----:B------:R-:W-:Y:S04]  /*2a6a0*/  STL.64 [R1+0x6e0], R160 ;  /* 0x0006e0a001007387 */ /* 0x000fe80000100a00 */
[----:B------:R-:W-:Y:S04]  /*2a6b0*/  STL.64 [R1+0x6e8], R162 ;  /* 0x0006e8a201007387 */ /* 0x000fe80000100a00 */
[----:B------:R-:W-:Y:S01]  /*2a6c0*/  STL.64 [R1+0x6f0], R156 ;  /* 0x0006f09c01007387 */ /* 0x000fe20000100a00 */
[-C--:B------:R-:W-:Y:S03]  /*2a6d0*/  HMMA.1688.F32.TF32 R48, R120, R16.reuse, R48 ;  /* 0x000000107830723c */ /* 0x080fe60000081030 */
[----:B------:R-:W-:Y:S04]  /*2a6e0*/  STL.64 [R1+0x6f8], R158 ;  /* 0x0006f89e01007387 */ /* 0x000fe80000100a00 */
[----:B------:R-:W2:Y:S01]  /*2a6f0*/  LDSM.16.M88.4 R160, [R196+0x3d000] ;  /* 0x03d00000c4a0783b */ /* 0x000ea20000000200 */
[-C--:B------:R-:W-:Y:S03]  /*2a700*/  HMMA.1688.F32.TF32 R40, R112, R16.reuse, R40 ;  /* 0x000000107028723c */ /* 0x080fe60000081028 */
[----:B------:R-:W1:Y:S04]  /*2a710*/  LDSM.16.M88.4 R156, [R196+0x3d800] ;  /* 0x03d80000c49c783b */ /* 0x000e680000000200 */
[----:B------:R-:W-:Y:S04]  /*2a720*/  STL.64 [R1+0x8a0], R8 ;  /* 0x0008a00801007387 */ /* 0x000fe80000100a00 */
[----:B------:R3:W-:Y:S01]  /*2a730*/  STL.64 [R1+0x8a8], R10 ;  /* 0x0008a80a01007387 */ /* 0x0007e20000100a00 */
[-C--:B------:R-:W-:Y:S03]  /*2a740*/  HMMA.1688.F32.TF32 R28, R108, R16.reuse, R28 ;  /* 0x000000106c1c723c */ /* 0x080fe6000008101c */
[----:B------:R-:W1:Y:S05]  /*2a750*/  LDSM.16.M88.4 R152, [R196+0x3e000] ;  /* 0x03e00000c498783b */ /* 0x000e6a0000000200 */
[-C--:B---3--:R-:W-:Y:S01]  /*2a760*/  HMMA.1688.F32.TF32 R8, R116, R16.reuse, R44 ;  /* 0x000000107408723c */ /* 0x088fe2000008102c */
[----:B------:R-:W-:Y:S04]  /*2a770*/  STL.64 [R1+0xad0], R68 ;  /* 0x000ad04401007387 */ /* 0x000fe80000100a00 */
[----:B------:R-:W-:Y:S04]  /*2a780*/  STL.64 [R1+0xad8], R70 ;  /* 0x000ad84601007387 */ /* 0x000fe80000100a00 */
[----:B------:R-:W-:Y:S04]  /*2a790*/  STL.64 [R1+0xd30], R48 ;  /* 0x000d303001007387 */ /* 0x000fe80000100a00 */
[----:B------:R-:W-:Y:S10]  /*2a7a0*/  STL.64 [R1+0xd38], R50 ;  /* 0x000d383201007387 */ /* 0x000ff40000100a00 */
[----:B------:R-:W-:Y:S04]  /*2a7b0*/  STL.64 [R1+0xf20], R8 ;  /* 0x000f200801007387 */ /* 0x000fe80000100a00 */
[----:B------:R4:W-:Y:S02]  /*2a7c0*/  STL.64 [R1+0xf28], R10 ;  /* 0x000f280a01007387 */ /* 0x0009e40000100a00 */
[-C--:B----4-:R-:W-:Y:S02]  /*2a7d0*/  HMMA.1688.F32.TF32 R8, R80, R16.reuse, R12 ;  /* 0x000000105008723c */ /* 0x090fe4000008100c */
[----:B------:R-:W-:Y:S04]  /*2a7e0*/  STL.64 [R1+0x1730], R40 ;  /* 0x0017302801007387 */ /* 0x000fe80000100a00 */
[----:B------:R-:W-:Y:S04]  /*2a7f0*/  STL.64 [R1+0x1738], R42 ;  /* 0x0017382a01007387 */ /* 0x000fe80000100a00 */
[----:B------:R3:W-:Y:S04]  /*2a800*/  STL.64 [R1+0x2450], R28 ;  /* 0x0024501c01007387 */ /* 0x0007e80000100a00 */
[----:B------:R4:W-:Y:S01]  /*2a810*/  STL.64 [R1+0x2458], R30 ;  /* 0x0024581e01007387 */ /* 0x0009e20000100a00 */
[----:B------:R-:W-:Y:S03]  /*2a820*/  HMMA.1688.F32.TF32 R184, R88, R16, R56 ;  /* 0x0000001058b8723c */ /* 0x000fe60000081038 */
[----:B------:R-:W1:Y:S04]  /*2a830*/  LDSM.16.M88.4 R12, [R196+0x3e800] ;  /* 0x03e80000c40c783b */ /* 0x000e680000000200 */
[----:B---3--:R-:W3:Y:S04]  /*2a840*/  LDL.LU.64 R28, [R1+0x2390] ;  /* 0x00239000011c7983 */ /* 0x008ee80000300a00 */
[----:B------:R-:W-:Y:S04]  /*2a850*/  STL.64 [R1+0x25c0], R8 ;  /* 0x0025c00801007387 */ /* 0x000fe80000100a00 */
[----:B------:R-:W-:Y:S04]  /*2a860*/  STL.64 [R1+0x25c8], R10 ;  /* 0x0025c80a01007387 */ /* 0x000fe80000100a00 */
[----:B----4-:R-:W3:Y:S04]  /*2a870*/  LDL.LU.64 R30, [R1+0x2398] ;  /* 0x00239800011e7983 */ /* 0x010ee80000300a00 */
[----:B------:R-:W-:Y:S04]  /*2a880*/  STL.64 [R1+0x27c0], R4 ;  /* 0x0027c00401007387 */ /* 0x000fe80000100a00 */
[----:B------:R-:W-:Y:S04]  /*2a890*/  STL.64 [R1+0x27c8], R6 ;  /* 0x0027c80601007387 */ /* 0x000fe80000100a00 */
[----:B------:R-:W4:Y:S04]  /*2a8a0*/  LDL.LU.64 R68, [R1+0x2380] ;  /* 0x0023800001447983 */ /* 0x000f280000300a00 */
[----:B------:R-:W4:Y:S04]  /*2a8b0*/  LDL.LU.64 R70, [R1+0x2388] ;  /* 0x0023880001467983 */ /* 0x000f280000300a00 */
[----:B------:R-:W3:Y:S04]  /*2a8c0*/  LDL.LU.64 R44, [R1+0x2370] ;  /* 0x00237000012c7983 */ /* 0x000ee80000300a00 */
[----:B------:R-:W3:Y:S04]  /*2a8d0*/  LDL.LU.64 R46, [R1+0x2378] ;  /* 0x00237800012e7983 */ /* 0x000ee80000300a00 */
[----:B------:R-:W3:Y:S04]  /*2a8e0*/  LDL.LU.64 R200, [R1+0x2360] ;  /* 0x0023600001c87983 */ /* 0x000ee80000300a00 */
[----:B------:R-:W3:Y:S04]  /*2a8f0*/  LDL.LU.64 R202, [R1+0x2368] ;  /* 0x0023680001ca7983 */ /* 0x000ee80000300a00 */
[----:B------:R-:W3:Y:S04]  /*2a900*/  LDL.LU.64 R208, [R1+0x2350] ;  /* 0x0023500001d07983 */ /* 0x000ee80000300a00 */
[----:B------:R-:W3:Y:S01]  /*2a910*/  LDL.LU.64 R210, [R1+0x2358] ;  /* 0x0023580001d27983 */ /* 0x000ee20000300a00 */
[----:B------:R-:W-:-:S02]  /*2a920*/  IMAD.MOV.U32 R62, RZ, RZ, R184 ;  /* 0x000000ffff3e7224 */ /* 0x000fc400078e00b8 */
[----:B------:R-:W-:Y:S01]  /*2a930*/  IMAD.MOV.U32 R63, RZ, RZ, R185 ;  /* 0x000000ffff3f7224 */ /* 0x000fe200078e00b9 */
[----:B------:R-:W-:Y:S01]  /*2a940*/  HMMA.1688.F32.TF32 R144, R88, R24, R72 ;  /* 0x000000185890723c */ /* 0x000fe20000081048 */
[----:B------:R-:W-:Y:S01]  /*2a950*/  IMAD.MOV.U32 R58, RZ, RZ, R186 ;  /* 0x000000ffff3a7224 */ /* 0x000fe200078e00ba */
[----:B------:R-:W2:Y:S01]  /*2a960*/  LDSM.16.M88.4 R8, [R196+0x3f000] ;  /* 0x03f00000c408783b */ /* 0x000ea20000000200 */
[----:B------:R-:W-:-:S03]  /*2a970*/  IMAD.MOV.U32 R59, RZ, RZ, R187 ;  /* 0x000000ffff3b7224 */ /* 0x000fc600078e00bb */
[----:B------:R-:W-:Y:S04]  /*2a980*/  LDSM.16.M88.4 R184, [R196+0x3a000] ;  /* 0x03a00000c4b8783b */ /* 0x000fe80000000200 */
[----:B------:R-:W2:Y:S04]  /*2a990*/  LDSM.16.M88.4 R4, [R196+0x3f800] ;  /* 0x03f80000c404783b */ /* 0x000ea80000000200 */
[----:B------:R-:W3:Y:S04]  /*2a9a0*/  LDL.LU.64 R204, [R1+0x2340] ;  /* 0x0023400001cc7983 */ /* 0x000ee80000300a00 */
[----:B------:R-:W3:Y:S06]  /*2a9b0*/  LDL.LU.64 R206, [R1+0x2348] ;  /* 0x0023480001ce7983 */ /* 0x000eec0000300a00 */
[----:B------:R-:W-:-:S02]  /*2a9c0*/  IMAD.MOV.U32 R74, RZ, RZ, R146 ;  /* 0x000000ffff4a7224 */ /* 0x000fc400078e0092 */
[----:B------:R-:W-:Y:S01]  /*2a9d0*/  IMAD.MOV.U32 R146, RZ, RZ, R147 ;  /* 0x000000ffff927224 */ /* 0x000fe200078e0093 */
[----:B-1----:R-:W-:Y:S04]  /*2a9e0*/  STL [R1+0x4258], R182 ;  /* 0x004258b601007387 */ /* 0x002fe80000100800 */
        /* <DEDUP_REMOVED lines=9> */
[----:B--2---:R-:W-:Y:S04]  /*2aa80*/  STL [R1+0x4274], R162 ;  /* 0x004274a201007387 */ /* 0x004fe80000100800 */
        /* <DEDUP_REMOVED lines=11> */
[C---:B----4-:R-:W-:Y:S08]  /*2ab40*/  HMMA.1688.F32.TF32 R196, R88.reuse, R188, R68 ;  /* 0x000000bc58c4723c */ /* 0x050ff00000081044 */
[C---:B---3--:R-:W-:Y:S11]  /*2ab50*/  HMMA.1688.F32.TF32 R40, R88.reuse, R192, R28 ;  /* 0x000000c05828723c */ /* 0x048ff6000008101c */
[----:B------:R-:W-:Y:S05]  /*2ab60*/  @!UPT UIADD3 URZ, URZ, URZ, URZ ;  /* 0x0000003f3f3ff290 */ /* 0x000fea000fffe03f */
[----:B------:R-:W-:Y:S02]  /*2ab70*/  IMAD.MOV.U32 R147, RZ, RZ, R196 ;  /* 0x000000ffff937224 */ /* 0x000fe400078e00c4 */
[----:B------:R-:W-:Y:S02]  /*2ab80*/  IMAD.MOV.U32 R70, RZ, RZ, R197 ;  /* 0x000000ffff467224 */ /* 0x000fe400078e00c5 */
[----:B------:R-:W-:Y:S02]  /*2ab90*/  IMAD.MOV.U32 R71, RZ, RZ, R198 ;  /* 0x000000ffff477224 */ /* 0x000fe400078e00c6 */
[----:B------:R-:W-:Y:S02]  /*2aba0*/  IMAD.MOV.U32 R75, RZ, RZ, R199 ;  /* 0x000000ffff4b7224 */ /* 0x000fe400078e00c7 */
[C---:B------:R-:W-:Y:S01]  /*2abb0*/  HMMA.1688.F32.TF32 R196, R88.reuse, R184, R44 ;  /* 0x000000b858c4723c */ /* 0x040fe2000008102c */
[----:B------:R-:W-:Y:S02]  /*2abc0*/  IMAD.MOV.U32 R50, RZ, RZ, R42 ;  /* 0x000000ffff327224 */ /* 0x000fe400078e002a */
[----:B------:R-:W-:Y:S11]  /*2abd0*/  IMAD.MOV.U32 R42, RZ, RZ, R43 ;  /* 0x000000ffff2a7224 */ /* 0x000ff600078e002b */
[----:B------:R-:W-:Y:S10]  /*2abe0*/  @!UPT UIADD3 URZ, URZ, URZ, URZ ;  /* 0x0000003f3f3ff290 */ /* 0x000ff4000fffe03f */
[----:B------:R-:W-:Y:S02]  /*2abf0*/  IMAD.MOV.U32 R51, RZ, RZ, R196 ;  /* 0x000000ffff337224 */ /* 0x000fe400078e00c4 */
[----:B------:R-:W-:Y:S02]  /*2ac00*/  IMAD.MOV.U32 R46, RZ, RZ, R197 ;  /* 0x000000ffff2e7224 */ /* 0x000fe400078e00c5 */
[----:B------:R-:W-:Y:S02]  /*2ac10*/  IMAD.MOV.U32 R47, RZ, RZ, R198 ;  /* 0x000000ffff2f7224 */ /* 0x000fe400078e00c6 */
[----:B------:R-:W-:Y:S02]  /*2ac20*/  IMAD.MOV.U32 R43, RZ, RZ, R199 ;  /* 0x000000ffff2b7224 */ /* 0x000fe400078e00c7 */
[C---:B------:R-:W-:Y:S01]  /*2ac30*/  HMMA.1688.F32.TF32 R196, R88.reuse, R180, R200 ;  /* 0x000000b458c4723c */ /* 0x040fe200000810c8 */
[----:B------:R-:W2:Y:S04]  /*2ac40*/  LDL.LU.64 R200, [R1+0x2330] ;  /* 0x0023300001c87983 */ /* 0x000ea80000300a00 */
[----:B------:R-:W2:Y:S11]  /*2ac50*/  LDL.LU.64 R202, [R1+0x2338] ;  /* 0x0023380001ca7983 */ /* 0x000eb60000300a00 */
[----:B------:R-:W-:Y:S07]  /*2ac60*/  @!UPT UIADD3 URZ, URZ, URZ, URZ ;  /* 0x0000003f3f3ff290 */ /* 0x000fee000fffe03f */
[----:B------:R-:W-:Y:S04]  /*2ac70*/  STL.64 [R1+0x640], R196 ;  /* 0x000640c401007387 */ /* 0x000fe80000100a00 */
[----:B------:R1:W-:Y:S02]  /*2ac80*/  STL.64 [R1+0x648], R198 ;  /* 0x000648c601007387 */ /* 0x0003e40000100a00 */
[C---:B-1----:R-:W-:Y:S11]  /*2ac90*/  HMMA.1688.F32.TF32 R196, R88.reuse, R176, R208 ;  /* 0x000000b058c4723c */ /* 0x042ff600000810d0 */
[----:B------:R-:W-:Y:S11]  /*2aca0*/  @!UPT UIADD3 URZ, URZ, URZ, URZ ;  /* 0x0000003f3f3ff290 */ /* 0x000ff6000fffe03f */
[----:B------:R-:W-:Y:S01]  /*2acb0*/  @!UPT UIADD3 URZ, URZ, URZ, URZ ;  /* 0x0000003f3f3ff290 */ /* 0x000fe2000fffe03f */
[----:B------:R1:W-:Y:S01]  /*2acc0*/  STL.64 [R1+0x630], R196 ;  /* 0x000630c401007387 */ /* 0x0003e20000100a00 */
[----:B------:R-:W-:Y:S02]  /*2acd0*/  IMAD.MOV.U32 R6, RZ, RZ, R198 ;  /* 0x000000ffff067224 */ /* 0x000fe400078e00c6 */
[----:B------:R-:W-:Y:S01]  /*2ace0*/  IMAD.MOV.U32 R7, RZ, RZ, R199 ;  /* 0x000000ffff077224 */ /* 0x000fe200078e00c7 */
[----:B-1----:R-:W3:Y:S04]  /*2acf0*/  LDL.LU.64 R196, [R1+0x2320] ;  /* 0x0023200001c47983 */ /* 0x002ee80000300a00 */
[----:B------:R-:W3:Y:S04]  /*2ad00*/  LDL.LU.64 R198, [R1+0x2328] ;  /* 0x0023280001c67983 */ /* 0x000ee80000300a00 */
[----:B------:R-:W-:Y:S04]  /*2ad10*/  STL [R1+0x42ac], R6 ;  /* 0x0042ac0601007387 */ /* 0x000fe80000100800 */
[----:B------:R1:W-:Y:S04]  /*2ad20*/  STL [R1+0x42a8], R7 ;  /* 0x0042a80701007387 */ /* 0x0003e80000100800 */
[----:B------:R-:W4:Y:S04]  /*2ad30*/  LDL.LU.64 R212, [R1+0x2310] ;  /* 0x0023100001d47983 */ /* 0x000f280000300a00 */
[----:B------:R-:W4:Y:S01]  /*2ad40*/  LDL.LU.64 R214, [R1+0x2318] ;  /* 0x0023180001d67983 */ /* 0x000f220000300a00 */
[C---:B------:R-:W-:Y:S11]  /*2ad50*/  HMMA.1688.F32.TF32 R204, R88.reuse, R172, R204 ;  /* 0x000000ac58cc723c */ /* 0x040ff600000810cc */
[----:B------:R-:W-:Y:S11]  /*2ad60*/  @!UPT UIADD3 URZ, URZ, URZ, URZ ;  /* 0x0000003f3f3ff290 */ /* 0x000ff6000fffe03f */
[----:B------:R-:W-:Y:S02]  /*2ad70*/  @!UPT UIADD3 URZ, URZ, URZ, URZ ;  /* 0x0000003f3f3ff290 */ /* 0x000fe4000fffe03f */
[----:B------:R-:W-:Y:S01]  /*2ad80*/  IMAD.MOV.U32 R167, RZ, RZ, R207 ;  /* 0x000000ffffa77224 */ /* 0x000fe200078e00cf */
[----:B------:R-:W-:Y:S01]  /*2ad90*/  MOV R163, R205 ;  /* 0x000000cd00a37202 */ /* 0x000fe20000000f00 */
[----:B------:R-:W-:Y:S02]  /*2ada0*/  IMAD.MOV.U32 R166, RZ, RZ, R206 ;  /* 0x000000ffffa67224 */ /* 0x000fe400078e00ce */
[----:B------:R-:W-:Y:S01]  /*2adb0*/  IMAD.MOV.U32 R162, RZ, RZ, R204 ;  /* 0x000000ffffa27224 */ /* 0x000fe200078e00cc */
[----:B------:R-:W-:Y:S04]  /*2adc0*/  STL [R1+0x42b4], R167 ;  /* 0x0042b4a701007387 */ /* 0x000fe80000100800 */
[----:B------:R-:W-:Y:S04]  /*2add0*/  STL [R1+0x42b0], R166 ;  /* 0x0042b0a601007387 */ /* 0x000fe80000100800 */
[----:B------:R1:W-:Y:S04]  /*2ade0*/  STL [R1+0x42a4], R163 ;  /* 0x0042a4a301007387 */ /* 0x0003e80000100800 */
[----:B------:R1:W-:Y:S04]  /*2adf0*/  STL [R1+0x42a0], R162 ;  /* 0x0042a0a201007387 */ /* 0x0003e80000100800 */
[----:B------:R-:W4:Y:S04]  /*2ae00*/  LDL.LU.64 R208, [R1+0x2300] ;  /* 0x0023000001d07983 */ /* 0x000f280000300a00 */
[----:B------:R-:W4:Y:S04]  /*2ae10*/  LDL.LU.64 R210, [R1+0x2308] ;  /* 0x0023080001d27983 */ /* 0x000f280000300a00 */
[----:B------:R-:W4:Y:S04]  /*2ae20*/  LDL.LU.64 R204, [R1+0x22f0] ;  /* 0x0022f00001cc7983 */ /* 0x000f280000300a00 */
[----:B------:R-:W4:Y:S01]  /*2ae30*/  LDL.LU.64 R206, [R1+0x22f8] ;  /* 0x0022f80001ce7983 */ /* 0x000f220000300a00 */
[C---:B--2---:R-:W-:Y:S11]  /*2ae40*/  HMMA.1688.F32.TF32 R200, R88.reuse, R168, R200 ;  /* 0x000000a858c8723c */ /* 0x044ff600000810c8 */
[----:B------:R-:W-:Y:S11]  /*2ae50*/  @!UPT UIADD3 URZ, URZ, URZ, URZ ;  /* 0x0000003f3f3ff290 */ /* 0x000ff6000fffe03f */
[----:B------:R-:W-:Y:S02]  /*2ae60*/  @!UPT UIADD3 URZ, URZ, URZ, URZ ;  /* 0x0000003f3f3ff290 */ /* 0x000fe4000fffe03f */
[----:B------:R-:W-:Y:S02]  /*2ae70*/  IMAD.MOV.U32 R159, RZ, RZ, R203 ;  /* 0x000000ffff9f7224 */ /* 0x000fe400078e00cb */
[----:B------:R-:W-:Y:S02]  /*2ae80*/  IMAD.MOV.U32 R158, RZ, RZ, R202 ;  /* 0x000000ffff9e7224 */ /* 0x000fe400078e00ca */
[----:B------:R-:W-:Y:S02]  /*2ae90*/  IMAD.MOV.U32 R154, RZ, RZ, R200 ;  /* 0x000000ffff9a7224 */ /* 0x000fe400078e00c8 */
[----:B------:R-:W-:Y:S02]  /*2aea0*/  IMAD.MOV.U32 R155, RZ, RZ, R201 ;  /* 0x000000ffff9b7224 */ /* 0x000fe400078e00c9 */
[----:B------:R-:W2:Y:S04]  /*2aeb0*/  LDL.LU.64 R200, [R1+0x22e0] ;  /* 0x0022e00001c87983 */ /* 0x000ea80000300a00 */
[----:B------:R-:W2:Y:S04]  /*2aec0*/  LDL.LU.64 R202, [R1+0x22e8] ;  /* 0x0022e80001ca7983 */ /* 0x000ea80000300a00 */
[----:B------:R-:W-:Y:S04]  /*2aed0*/  STL [R1+0x42c4], R159 ;  /* 0x0042c49f01007387 */ /* 0x000fe80000100800 */
[----:B------:R-:W-:Y:S04]  /*2aee0*/  STL [R1+0x42c0], R158 ;  /* 0x0042c09e01007387 */ /* 0x000fe80000100800 */
[----:B------:R1:W-:Y:S01]  /*2aef0*/  STL [R1+0x42bc], R155 ;  /* 0x0042bc9b01007387 */ /* 0x0003e20000100800 */
[----:B---3--:R-:W-:Y:S03]  /*2af00*/  HMMA.1688.F32.TF32 R196, R88, R164, R196 ;  /* 0x000000a458c4723c */ /* 0x008fe600000810c4 */
[----:B------:R3:W-:Y:S11]  /*2af10*/  STL [R1+0x42b8], R154 ;  /* 0x0042b89a01007387 */ /* 0x0007f60000100800 */
[----:B------:R-:W-:Y:S10]  /*2af20*/  @!UPT UIADD3 URZ, URZ, URZ, URZ ;  /* 0x0000003f3f3ff290 */ /* 0x000ff4000fffe03f */
[----:B------:R-:W-:Y:S02]  /*2af30*/  IMAD.MOV.U32 R10, RZ, RZ, R196 ;  /* 0x000000ffff0a7224 */ /* 0x000fe400078e00c4 */
[----:B------:R-:W-:Y:S02]  /*2af40*/  IMAD.MOV.U32 R11, RZ, RZ, R197 ;  /* 0x000000ffff0b7224 */ /* 0x000fe400078e00c5 */
[----:B------:R-:W-:Y:S01]  /*2af50*/  IMAD.MOV.U32 R14, RZ, RZ, R198 ;  /* 0x000000ffff0e7224 */ /* 0x000fe200078e00c6 */
[----:B------:R-:W2:Y:S01]  /*2af60*/  LDL.LU.64 R196, [R1+0x2400] ;  /* 0x0024000001c47983 */ /* 0x000ea20000300a00 */
[----:B------:R-:W-:-:S03]  /*2af70*/  IMAD.MOV.U32 R15, RZ, RZ, R199 ;  /* 0x000000ffff0f7224 */ /* 0x000fc600078e00c7 */
[----:B------:R-:W2:Y:S01]  /*2af80*/  LDL.LU.64 R198, [R1+0x2408] ;  /* 0x0024080001c67983 */ /* 0x000ea20000300a00 */
[----:B----4-:R-:W-:Y:S03]  /*2af90*/  HMMA.1688.F32.TF32 R212, R88, R160, R212 ;  /* 0x000000a058d4723c */ /* 0x010fe600000810d4 */
[----:B------:R-:W-:Y:S04]  /*2afa0*/  STL [R1+0x42d4], R15 ;  /* 0x0042d40f01007387 */ /* 0x000fe80000100800 */
[----:B------:R-:W-:Y:S04]  /*2afb0*/  STL [R1+0x42d0], R14 ;  /* 0x0042d00e01007387 */ /* 0x000fe80000100800 */
[----:B------:R4:W-:Y:S04]  /*2afc0*/  STL [R1+0x42cc], R11 ;  /* 0x0042cc0b01007387 */ /* 0x0009e80000100800 */
[----:B------:R2:W-:Y:S09]  /*2afd0*/  STL [R1+0x42c8], R10 ;  /* 0x0042c80a01007387 */ /* 0x0005f20000100800 */
[----:B-1----:R-:W-:-:S02]  /*2afe0*/  IMAD.MOV.U32 R7, RZ, RZ, R213 ;  /* 0x000000ffff077224 */ /* 0x002fc400078e00d5 */
[----:B------:R-:W-:-:S03]  /*2aff0*/  IMAD.MOV.U32 R6, RZ, RZ, R212 ;  /* 0x000000ffff067224 */ /* 0x000fc600078e00d4 */
[----:B------:R1:W-:Y:S04]  /*2b000*/  STL [R1+0x42dc], R7 ;  /* 0x0042dc0701007387 */ /* 0x0003e80000100800 */
[----:B------:R1:W-:Y:S04]  /*2b010*/  STL [R1+0x42d8], R6 ;  /* 0x0042d80601007387 */ /* 0x0003e80000100800 */
[----:B------:R-:W2:Y:S04]  /*2b020*/  LDL.LU.64 R244, [R1+0x23f0] ;  /* 0x0023f00001f47983 */ /* 0x000ea80000300a00 */
[----:B------:R-:W2:Y:S04]  /*2b030*/  LDL.LU.64 R246, [R1+0x23f8] ;  /* 0x0023f80001f67983 */ /* 0x000ea80000300a00 */
[----:B------:R-:W2:Y:S04]  /*2b040*/  LDL.LU.64 R236, [R1+0x22d0] ;  /* 0x0022d00001ec7983 */ /* 0x000ea80000300a00 */
[----:B------:R-:W2:Y:S04]  /*2b050*/  LDL.LU.64 R238, [R1+0x22d8] ;  /* 0x0022d80001ee7983 */ /* 0x000ea80000300a00 */
[----:B------:R-:W2:Y:S04]  /*2b060*/  LDL.LU.64 R232, [R1+0x22c0] ;  /* 0x0022c00001e87983 */ /* 0x000ea80000300a00 */
[----:B------:R-:W2:Y:S04]  /*2b070*/  LDL.LU.64 R234, [R1+0x22c8] ;  /* 0x0022c80001ea7983 */ /* 0x000ea80000300a00 */
[----:B------:R-:W2:Y:S01]  /*2b080*/  LDL.LU.64 R228, [R1+0x22b0] ;  /* 0x0022b00001e47983 */ /* 0x000ea20000300a00 */
[C---:B------:R-:W-:Y:S03]  /*2b090*/  HMMA.1688.F32.TF32 R208, R88.reuse, R156, R208 ;  /* 0x0000009c58d0723c */ /* 0x040fe600000810d0 */
[----:B------:R-:W2:Y:S04]  /*2b0a0*/  LDL.LU.64 R230, [R1+0x22b8] ;  /* 0x0022b80001e67983 */ /* 0x000ea80000300a00 */
[----:B------:R-:W2:Y:S04]  /*2b0b0*/  LDL.LU.64 R224, [R1+0x22a0] ;  /* 0x0022a00001e07983 */ /* 0x000ea80000300a00 */
[----:B------:R-:W2:Y:S04]  /*2b0c0*/  LDL.LU.64 R226, [R1+0x22a8] ;  /* 0x0022a80001e27983 */ /* 0x000ea80000300a00 */
[----:B------:R-:W2:Y:S04]  /*2b0d0*/  LDL.LU.64 R220, [R1+0x2290] ;  /* 0x0022900001dc7983 */ /* 0x000ea80000300a00 */
[----:B------:R-:W2:Y:S01]  /*2b0e0*/  LDL.LU.64 R222, [R1+0x2298] ;  /* 0x0022980001de7983 */ /* 0x000ea20000300a00 */
[----:B------:R-:W-:Y:S01]  /*2b0f0*/  HMMA.1688.F32.TF32 R204, R88, R152, R204 ;  /* 0x0000009858cc723c */ /* 0x000fe200000810cc */
[----:B------:R-:W-:-:S02]  /*2b100*/  IMAD.MOV.U32 R163, RZ, RZ, R214 ;  /* 0x000000ffffa37224 */ /* 0x000fc400078e00d6 */
[----:B------:R-:W2:Y:S01]  /*2b110*/  LDL.LU.64 R216, [R1+0x2280] ;  /* 0x0022800001d87983 */ /* 0x000ea20000300a00 */
[----:B------:R-:W-:-:S03]  /*2b120*/  IMAD.MOV.U32 R162, RZ, RZ, R215 ;  /* 0x000000ffffa27224 */ /* 0x000fc600078e00d7 */
[----:B------:R-:W2:Y:S01]  /*2b130*/  LDL.LU.64 R218, [R1+0x2288] ;  /* 0x0022880001da7983 */ /* 0x000ea20000300a00 */
[----:B------:R-:W-:Y:S02]  /*2b140*/  IMAD.MOV.U32 R170, RZ, RZ, R208 ;  /* 0x000000ffffaa7224 */ /* 0x000fe400078e00d0 */
[----:B------:R-:W-:Y:S01]  /*2b150*/  IMAD.MOV.U32 R171, RZ, RZ, R209 ;  /* 0x000000ffffab7224 */ /* 0x000fe200078e00d1 */
[----:B------:R-:W2:Y:S01]  /*2b160*/  LDL.LU.64 R212, [R1+0x2270] ;  /* 0x0022700001d47983 */ /* 0x000ea20000300a00 */
[----:B------:R-:W-:Y:S02]  /*2b170*/  IMAD.MOV.U32 R174, RZ, RZ, R210 ;  /* 0x000000ffffae7224 */ /* 0x000fe400078e00d2 */
[----:B------:R-:W-:Y:S01]  /*2b180*/  IMAD.MOV.U32 R182, RZ, RZ, R211 ;  /* 0x000000ffffb67224 */ /* 0x000fe200078e00d3 */
[----:B------:R-:W2:Y:S04]  /*2b190*/  LDL.LU.64 R214, [R1+0x2278] ;  /* 0x0022780001d67983 */ /* 0x000ea80000300a00 */
[----:B------:R-:W2:Y:S04]  /*2b1a0*/  LDL.LU.64 R208, [R1+0x2260] ;  /* 0x0022600001d07983 */ /* 0x000ea80000300a00 */
[----:B------:R-:W2:Y:S01]  /*2b1b0*/  LDL.LU.64 R210, [R1+0x2268] ;  /* 0x0022680001d27983 */ /* 0x000ea20000300a00 */
[----:B------:R-:W-:-:S02]  /*2b1c0*/  IMAD.MOV.U32 R155, RZ, RZ, R204 ;  /* 0x000000ffff9b7224 */ /* 0x000fc400078e00cc */
[----:B---3--:R-:W-:Y:S02]  /*2b1d0*/  IMAD.MOV.U32 R154, RZ, RZ, R205 ;  /* 0x000000ffff9a7224 */ /* 0x008fe400078e00cd */
[----:B------:R-:W-:Y:S01]  /*2b1e0*/  IMAD.MOV.U32 R167, RZ, RZ, R206 ;  /* 0x000000ffffa77224 */ /* 0x000fe200078e00ce */
[----:B------:R-:W3:Y:S01]  /*2b1f0*/  LDL.LU.64 R204, [R1+0x2250] ;  /* 0x0022500001cc7983 */ /* 0x000ee20000300a00 */
[----:B------:R-:W-:-:S03]  /*2b200*/  IMAD.MOV.U32 R166, RZ, RZ, R207 ;  /* 0x000000ffffa67224 */ /* 0x000fc600078e00cf */
[----:B------:R-:W3:Y:S01]  /*2b210*/  LDL.LU.64 R206, [R1+0x2258] ;  /* 0x0022580001ce7983 */ /* 0x000ee20000300a00 */
[----:B--2---:R-:W-:Y:S11]  /*2b220*/  HMMA.1688.F32.TF32 R200, R88, R12, R200 ;  /* 0x0000000c58c8723c */ /* 0x004ff600000810c8 */
[----:B------:R-:W-:Y:S11]  /*2b230*/  @!UPT UIADD3 URZ, URZ, URZ, URZ ;  /* 0x0000003f3f3ff290 */ /* 0x000ff6000fffe03f */
[----:B------:R-:W-:Y:S02]  /*2b240*/  @!UPT UIADD3 URZ, URZ, URZ, URZ ;  /* 0x0000003f3f3ff290 */ /* 0x000fe4000fffe03f */
[----:B----4-:R-:W-:Y:S02]  /*2b250*/  IMAD.MOV.U32 R11, RZ, RZ, R200 ;  /* 0x000000ffff0b7224 */ /* 0x010fe400078e00c8 */
[----:B------:R-:W-:Y:S02]  /*2b260*/  IMAD.MOV.U32 R10, RZ, RZ, R201 ;  /* 0x000000ffff0a7224 */ /* 0x000fe400078e00c9 */
[----:B------:R-:W-:Y:S01]  /*2b270*/  IMAD.MOV.U32 R159, RZ, RZ, R202 ;  /* 0x000000ffff9f7224 */ /* 0x000fe200078e00ca */
[----:B------:R-:W2:Y:S01]  /*2b280*/  LDL.LU.64 R200, [R1+0x2240] ;  /* 0x0022400001c87983 */ /* 0x000ea20000300a00 */
[----:B------:R-:W-:-:S03]  /*2b290*/  IMAD.MOV.U32 R158, RZ, RZ, R203 ;  /* 0x000000ffff9e7224 */ /* 0x000fc600078e00cb */
[----:B------:R-:W2:Y:S01]  /*2b2a0*/  LDL.LU.64 R202, [R1+0x2248] ;  /* 0x0022480001ca7983 */ /* 0x000ea20000300a00 */
[----:B------:R-:W-:Y:S11]  /*2b2b0*/  HMMA.1688.F32.TF32 R196, R88, R8, R196 ;  /* 0x0000000858c4723c */ /* 0x000ff600000810c4 */
[----:B------:R-:W-:Y:S11]  /*2b2c0*/  @!UPT UIADD3 URZ, URZ, URZ, URZ ;  /* 0x0000003f3f3ff290 */ /* 0x000ff6000fffe03f */
[----:B------:R-:W-:Y:S02]  /*2b2d0*/  @!UPT UIADD3 URZ, URZ, URZ, URZ ;  /* 0x0000003f3f3ff290 */ /* 0x000fe4000fffe03f */
[----:B-1----:R-:W-:Y:S02]  /*2b2e0*/  IMAD.MOV.U32 R7, RZ, RZ, R196 ;  /* 0x000000ffff077224 */ /* 0x002fe400078e00c4 */
[----:B------:R-:W-:Y:S02]  /*2b2f0*/  IMAD.MOV.U32 R6, RZ, RZ, R197 ;  /* 0x000000ffff067224 */ /* 0x000fe400078e00c5 */
[----:B------:R-:W-:Y:S01]  /*2b300*/  IMAD.MOV.U32 R15, RZ, RZ, R198 ;  /* 0x000000ffff0f7224 */ /* 0x000fe200078e00c6 */
[----:B------:R-:W4:Y:S01]  /*2b310*/  LDL.LU.64 R196, [R1+0x2230] ;  /* 0x0022300001c47983 */ /* 0x000f220000300a00 */
[----:B------:R-:W-:-:S03]  /*2b320*/  IMAD.MOV.U32 R14, RZ, RZ, R199 ;  /* 0x000000ffff0e7224 */ /* 0x000fc600078e00c7 */
[----:B------:R-:W4:Y:S01]  /*2b330*/  LDL.LU.64 R198, [R1+0x2238] ;  /* 0x0022380001c67983 */ /* 0x000f220000300a00 */
[----:B------:R-:W-:Y:S08]  /*2b340*/  HMMA.1688.F32.TF32 R88, R88, R4, R244 ;  /* 0x000000045858723c */ /* 0x000ff000000810f4 */
[C---:B------:R-:W-:Y:S11]  /*2b350*/  HMMA.1688.F32.TF32 R236, R92.reuse, R192, R236 ;  /* 0x000000c05cec723c */ /* 0x040ff600000810ec */
[----:B------:R-:W-:Y:S05]  /*2b360*/  @!UPT UIADD3 URZ, URZ, URZ, URZ ;  /* 0x0000003f3f3ff290 */ /* 0x000fea000fffe03f */
[----:B------:R-:W-:Y:S02]  /*2b370*/  IMAD.MOV.U32 R183, RZ, RZ, R88 ;  /* 0x000000ffffb77224 */ /* 0x000fe400078e0058 */
[----:B------:R-:W-:Y:S02]  /*2b380*/  IMAD.MOV.U32 R175, RZ, RZ, R89 ;  /* 0x000000ffffaf7224 */ /* 0x000fe400078e0059 */
[----:B------:R-:W-:Y:S02]  /*2b390*/  IMAD.MOV.U32 R178, RZ, RZ, R90 ;  /* 0x000000ffffb27224 */ /* 0x000fe400078e005a */
[----:B------:R-:W-:Y:S02]  /*2b3a0*/  IMAD.MOV.U32 R179, RZ, RZ, R91 ;  /* 0x000000ffffb37224 */ /* 0x000fe400078e005b */
[C---:B------:R-:W-:Y:S01]  /*2b3b0*/  HMMA.1688.F32.TF32 R88, R92.reuse, R188, R232 ;  /* 0x000000bc5c58723c */ /* 0x040fe200000810e8 */
[----:B------:R-:W-:Y:S04]  /*2b3c0*/  STL.64 [R1+0x5a0], R236 ;  /* 0x0005a0ec01007387 */ /* 0x000fe80000100a00 */
[----:B------:R-:W-:Y:S03]  /*2b3d0*/  STL.64 [R1+0x5a8], R238 ;  /* 0x0005a8ee01007387 */ /* 0x000fe60000100a00 */
[C---:B------:R-:W-:Y:S08]  /*2b3e0*/  HMMA.1688.F32.TF32 R228, R92.reuse, R184, R228 ;  /* 0x000000b85ce4723c */ /* 0x040ff000000810e4 */
[C---:B------:R-:W-:Y:S07]  /*2b3f0*/  HMMA.1688.F32.TF32 R224, R92.reuse, R180, R224 ;  /* 0x000000b45ce0723c */ /* 0x040fee00000810e0 */
[----:B------:R-:W-:Y:S04]  /*2b400*/  STL.64 [R1+0x590], R88 ;  /* 0x0005905801007387 */ /* 0x000fe80000100a00 */
[----:B------:R1:W-:Y:S02]  /*2b410*/  STL.64 [R1+0x598], R90 ;  /* 0x0005985a01007387 */ /* 0x0003e40000100a00 */
[C---:B-1----:R-:W-:Y:S02]  /*2b420*/  HMMA.1688.F32.TF32 R88, R92.reuse, R176, R220 ;  /* 0x000000b05c58723c */ /* 0x042fe400000810dc */
[----:B------:R-:W-:Y:S04]  /*2b430*/  STL.64 [R1+0x580], R228 ;  /* 0x000580e401007387 */ /* 0x000fe80000100a00 */
[----:B------:R-:W-:Y:S02]  /*2b440*/  STL.64 [R1+0x588], R230 ;  /* 0x000588e601007387 */ /* 0x000fe40000100a00 */
[C---:B------:R-:W-:Y:S02]  /*2b450*/  HMMA.1688.F32.TF32 R216, R92.reuse, R172, R216 ;  /* 0x000000ac5cd8723c */ /* 0x040fe400000810d8 */
[----:B------:R-:W-:Y:S04]  /*2b460*/  STL.64 [R1+0x570], R224 ;  /* 0x000570e001007387 */ /* 0x000fe80000100a00 */
[----:B------:R-:W-:Y:S02]  /*2b470*/  STL.64 [R1+0x578], R226 ;  /* 0x000578e201007387 */ /* 0x000fe40000100a00 */
[C---:B------:R-:W-:Y:S07]  /*2b480*/  HMMA.1688.F32.TF32 R212, R92.reuse, R168, R212 ;  /* 0x000000a85cd4723c */ /* 0x040fee00000810d4 */
[----:B------:R-:W-:Y:S04]  /*2b490*/  STL.64 [R1+0x560], R88 ;  /* 0x0005605801007387 */ /* 0x000fe80000100a00 */
[----:B------:R1:W-:Y:S02]  /*2b4a0*/  STL.64 [R1+0x568], R90 ;  /* 0x0005685a01007387 */ /* 0x0003e40000100a00 */
[C---:B-1----:R-:W-:Y:S02]  /*2b4b0*/  HMMA.1688.F32.TF32 R88, R92.reuse, R164, R208 ;  /* 0x000000a45c58723c */ /* 0x042fe400000810d0 */
[----:B------:R-:W-:Y:S04]  /*2b4c0*/  STL.64 [R1+0x550], R216 ;  /* 0x000550d801007387 */ /* 0x000fe80000100a00 */
[----:B------:R-:W-:Y:S02]  /*2b4d0*/  STL.64 [R1+0x558], R218 ;  /* 0x000558da01007387 */ /* 0x000fe40000100a00 */
[C---:B---3--:R-:W-:Y:S02]  /*2b4e0*/  HMMA.1688.F32.TF32 R204, R92.reuse, R160, R204 ;  /* 0x000000a05ccc723c */ /* 0x048fe400000810cc */
[----:B------:R-:W-:Y:S04]  /*2b4f0*/  STL.64 [R1+0x540], R212 ;  /* 0x000540d401007387 */ /* 0x000fe80000100a00 */
[----:B------:R-:W-:Y:S09]  /*2b500*/  STL.64 [R1+0x548], R214 ;  /* 0x000548d601007387 */ /* 0x000ff20000100a00 */
[----:B------:R-:W-:Y:S04]  /*2b510*/  STL.64 [R1+0x530], R88 ;  /* 0x0005305801007387 */ /* 0x000fe80000100a00 */
[----:B------:R4:W-:Y:S04]  /*2b520*/  STL.64 [R1+0x538], R90 ;  /* 0x0005385a01007387 */ /* 0x0009e80000100a00 */
[----:B------:R1:W-:Y:S04]  /*2b530*/  STL.64 [R1+0x520], R204 ;  /* 0x000520cc01007387 */ /* 0x0003e80000100a00 */
[----:B------:R3:W-:Y:S01]  /*2b540*/  STL.64 [R1+0x528], R206 ;  /* 0x000528ce01007387 */ /* 0x0007e20000100a00 */
[C---:B--2---:R-:W-:Y:S11]  /*2b550*/  HMMA.1688.F32.TF32 R200, R92.reuse, R156, R200 ;  /* 0x0000009c5cc8723c */ /* 0x044ff600000810c8 */
[----:B------:R-:W-:Y:S11]  /*2b560*/  @!UPT UIADD3 URZ, URZ, URZ, URZ ;  /* 0x0000003f3f3ff290 */ /* 0x000ff6000fffe03f */
[----:B------:R-:W-:Y:S01]  /*2b570*/  @!UPT UIADD3 URZ, URZ, URZ, URZ ;  /* 0x0000003f3f3ff290 */ /* 0x000fe2000fffe03f */
[----:B------:R2:W-:Y:S04]  /*2b580*/  STL.64 [R1+0x510], R200 ;  /* 0x000510c801007387 */ /* 0x0005e80000100a00 */
[----:B------:R1:W-:Y:S01]  /*2b590*/  STL.64 [R1+0x518], R202 ;  /* 0x000518ca01007387 */ /* 0x0003e20000100a00 */
[----:B----4-:R-:W-:Y:S11]  /*2b5a0*/  HMMA.1688.F32.TF32 R88, R92, R152, R196 ;  /* 0x000000985c58723c */ /* 0x010ff600000810c4 */
[----:B------:R-:W-:Y:S11]  /*2b5b0*/  @!UPT UIADD3 URZ, URZ, URZ, URZ ;  /* 0x0000003f3f3ff290 */ /* 0x000ff6000fffe03f */
[----:B------:R-:W-:Y:S01]  /*2b5c0*/  @!UPT UIADD3 URZ, URZ, URZ, URZ ;  /* 0x0000003f3f3ff290 */ /* 0x000fe2000fffe03f */
        /* <DEDUP_REMOVED lines=22> */
[----:B---3--:R-:W3:Y:S04]  /*2b730*/  LDL.LU.64 R206, [R1+0x2168] ;  /* 0x0021680001ce7983 */ /* 0x008ee80000300a00 */
[----:B--2---:R-:W2:Y:S04]  /*2b740*/  LDL.LU.64 R200, [R1+0x2150] ;  /* 0x0021500001c87983 */ /* 0x004ea80000300a00 */
[----:B------:R-:W2:Y:S01]  /*2b750*/  LDL.LU.64 R202, [R1+0x2158] ;  /* 0x0021580001ca7983 */ /* 0x000ea20000300a00 */
[----:B------:R-:W-:-:S02]  /*2b760*/  IMAD.MOV.U32 R49, RZ, RZ, R90 ;  /* 0x000000ffff317224 */ /* 0x000fc400078e005a */
[----:B------:R-:W-:Y:S01]  /*2b770*/  IMAD.MOV.U32 R48, RZ, RZ, R91 ;  /* 0x000000ffff307224 */ /* 0x000fe200078e005b */
[----:B------:R-:W2:Y:S04]  /*2b780*/  LDL.LU.64 R88, [R1+0x2140] ;  /* 0x0021400001587983 */ /* 0x000ea80000300a00 */
[----:B------:R-:W2:Y:S04]  /*2b790*/  LDL.LU.64 R90, [R1+0x2148] ;  /* 0x00214800015a7983 */ /* 0x000ea80000300a00 */
[----:B------:R-:W-:Y:S04]  /*2b7a0*/  STL [R1+0x4244], R48 ;  /* 0x0042443001007387 */ /* 0x000fe80000100800 */
[----:B------:R-:W-:Y:S01]  /*2b7b0*/  STL [R1+0x4240], R49 ;  /* 0x0042403101007387 */ /* 0x000fe20000100800 */
[C---:B----4-:R-:W-:Y:S03]  /*2b7c0*/  HMMA.1688.F32.TF32 R248, R92.reuse, R12, R196 ;  /* 0x0000000c5cf8723c */ /* 0x050fe600000810c4 */
[----:B------:R-:W4:Y:S04]  /*2b7d0*/  LDL.LU.64 R196, [R1+0x2130] ;  /* 0x0021300001c47983 */ /* 0x000f280000300a00 */
[----:B------:R-:W4:Y:S01]  /*2b7e0*/  LDL.LU.64 R198, [R1+0x2138] ;  /* 0x0021380001c67983 */ /* 0x000f220000300a00 */
[C---:B------:R-:W-:Y:S08]  /*2b7f0*/  HMMA.1688.F32.TF32 R244, R92.reuse, R8, R244 ;  /* 0x000000085cf4723c */ /* 0x040ff000000810f4 */
[----:B------:R-:W-:Y:S08]  /*2b800*/  HMMA.1688.F32.TF32 R236, R92, R4, R236 ;  /* 0x000000045cec723c */ /* 0x000ff000000810ec */
[C---:B------:R-:W-:Y:S01]  /*2b810*/  HMMA.1688.F32.TF32 R92, R96.reuse, R192, R232 ;  /* 0x000000c0605c723c */ /* 0x040fe200000810e8 */
[----:B------:R-:W-:Y:S04]  /*2b820*/  STL.64 [R1+0x4f0], R248 ;  /* 0x0004f0f801007387 */ /* 0x000fe80000100a00 */
[----:B------:R-:W-:Y:S03]  /*2b830*/  STL.64 [R1+0x4f8], R250 ;  /* 0x0004f8fa01007387 */ /* 0x000fe60000100a00 */
[C---:B------:R-:W-:Y:S01]  /*2b840*/  HMMA.1688.F32.TF32 R228, R96.reuse, R188, R228 ;  /* 0x000000bc60e4723c */ /* 0x040fe200000810e4 */
[----:B------:R-:W-:Y:S06]  /*2b850*/  STL.64 [R1+0x4e0], R244 ;  /* 0x0004e0f401007387 */ /* 0x000fec0000100a00 */
[----:B------:R-:W-:Y:S01]  /*2b860*/  STL.64 [R1+0x70], R236 ;  /* 0x000070ec01007387 */ /* 0x000fe20000100a00 */
[C---:B------:R-:W-:Y:S03]  /*2b870*/  HMMA.1688.F32.TF32 R224, R96.reuse, R184, R224 ;  /* 0x000000b860e0723c */ /* 0x040fe600000810e0 */
[----:B------:R-:W-:Y:S04]  /*2b880*/  STL.64 [R1+0x78], R238 ;  /* 0x000078ee01007387 */ /* 0x000fe80000100a00 */
        /* <DEDUP_REMOVED lines=9> */
[----:B------:R-:W-:Y:S01]  /*2b920*/  STL.64 [R1+0x4a0], R92 ;  /* 0x0004a05c01007387 */ /* 0x000fe20000100a00 */
[C---:B---3--:R-:W-:Y:S03]  /*2b930*/  HMMA.1688.F32.TF32 R204, R96.reuse, R164, R204 ;  /* 0x000000a460cc723c */ /* 0x048fe600000810cc */
[----:B------:R1:W-:Y:S05]  /*2b940*/  STL.64 [R1+0x4a8], R94 ;  /* 0x0004a85e01007387 */ /* 0x0003ea0000100a00 */
[C---:B--2---:R-:W-:Y:S08]  /*2b950*/  HMMA.1688.F32.TF32 R200, R96.reuse, R160, R200 ;  /* 0x000000a060c8723c */ /* 0x044ff000000810c8 */
[C---:B-1----:R-:W-:Y:S01]  /*2b960*/  HMMA.1688.F32.TF32 R92, R96.reuse, R168, R208 ;  /* 0x000000a8605c723c */ /* 0x042fe200000810d0 */
[----:B------:R-:W-:Y:S04]  /*2b970*/  STL.64 [R1+0x490], R216 ;  /* 0x000490d801007387 */ /* 0x000fe80000100a00 */
[----:B------:R-:W-:Y:S04]  /*2b980*/  STL.64 [R1+0x498], R218 ;  /* 0x000498da01007387 */ /* 0x000fe80000100a00 */
[----:B------:R-:W-:Y:S04]  /*2b990*/  STL.64 [R1+0x480], R212 ;  /* 0x000480d401007387 */ /* 0x000fe80000100a00 */
[----:B------:R-:W-:Y:S10]  /*2b9a0*/  STL.64 [R1+0x488], R214 ;  /* 0x000488d601007387 */ /* 0x000ff40000100a00 */
[----:B------:R-:W-:Y:S04]  /*2b9b0*/  STL.64 [R1+0x470], R92 ;  /* 0x0004705c01007387 */ /* 0x000fe80000100a00 */
[----:B------:R1:W-:Y:S04]  /*2b9c0*/  STL.64 [R1+0x478], R94 ;  /* 0x0004785e01007387 */ /* 0x0003e80000100a00 */
[----:B------:R-:W-:Y:S04]  /*2b9d0*/  STL.64 [R1+0x460], R204 ;  /* 0x000460cc01007387 */ /* 0x000fe80000100a00 */
[----:B------:R-:W-:Y:S01]  /*2b9e0*/  STL.64 [R1+0x468], R206 ;  /* 0x000468ce01007387 */ /* 0x000fe20000100a00 */
[C---:B-1----:R-:W-:Y:S03]  /*2b9f0*/  HMMA.1688.F32.TF32 R92, R96.reuse, R156, R88 ;  /* 0x0000009c605c723c */ /* 0x042fe60000081058 */
[----:B------:R-:W2:Y:S04]  /*2ba00*/  LDL.LU.64 R88, [R1+0x2120] ;  /* 0x0021200001587983 */ /* 0x000ea80000300a00 */
[----:B------:R-:W-:Y:S04]  /*2ba10*/  STL.64 [R1+0x450], R200 ;  /* 0x000450c801007387 */ /* 0x000fe80000100a00 */
[----:B------:R-:W-:Y:S04]  /*2ba20*/  STL.64 [R1+0x458], R202 ;  /* 0x000458ca01007387 */ /* 0x000fe80000100a00 */
[----:B------:R-:W2:Y:S08]  /*2ba30*/  LDL.LU.64 R90, [R1+0x2128] ;  /* 0x00212800015a7983 */ /* 0x000eb00000300a00 */
[----:B------:R-:W-:Y:S04]  /*2ba40*/  STL.64 [R1+0x440], R92 ;  /* 0x0004405c01007387 */ /* 0x000fe80000100a00 */
[----:B------:R4:W-:Y:S04]  /*2ba50*/  STL.64 [R1+0x448], R94 ;  /* 0x0004485e01007387 */ /* 0x0009e80000100a00 */
[----:B------:R-:W2:Y:S04]  /*2ba60*/  LDL.LU.64 R228, [R1+0x2110] ;  /* 0x0021100001e47983 */ /* 0x000ea80000300a00 */
[----:B------:R-:W2:Y:S01]  /*2ba70*/  LDL.LU.64 R230, [R1+0x2118] ;  /* 0x0021180001e67983 */ /* 0x000ea20000300a00 */
[C---:B----4-:R-:W-:Y:S11]  /*2ba80*/  HMMA.1688.F32.TF32 R92, R96.reuse, R152, R196 ;  /* 0x00000098605c723c */ /* 0x050ff600000810c4 */
[----:B------:R-:W-:Y:S11]  /*2ba90*/  @!UPT UIADD3 URZ, URZ, URZ, URZ ;  /* 0x0000003f3f3ff290 */ /* 0x000ff6000fffe03f */
[----:B------:R-:W-:Y:S01]  /*2baa0*/  @!UPT UIADD3 URZ, URZ, URZ, URZ ;  /* 0x0000003f3f3ff290 */ /* 0x000fe2000fffe03f */
[----:B------:R1:W-:Y:S04]  /*2bab0*/  STL.64 [R1+0x430], R92 ;  /* 0x0004305c01007387 */ /* 0x0003e80000100a00 */
        /* <DEDUP_REMOVED lines=17> */
[----:B-1----:R-:W3:Y:S04]  /*2bbd0*/  LDL.LU.64 R92, [R1+0x2060] ;  /* 0x00206000015c7983 */ /* 0x002ee80000300a00 */
[----:B----4-:R-:W4:Y:S01]  /*2bbe0*/  LDL.LU.64 R94, [R1+0x2068] ;  /* 0x00206800015e7983 */ /* 0x010f220000300a00 */
[C---:B--2---:R-:W-:Y:S03]  /*2bbf0*/  HMMA.1688.F32.TF32 R232, R96.reuse, R12, R88 ;  /* 0x0000000c60e8723c */ /* 0x044fe60000081058 */
[----:B------:R-:W2:Y:S04]  /*2bc00*/  LDL.LU.64 R88, [R1+0x2050] ;  /* 0x0020500001587983 */ /* 0x000ea80000300a00 */
[----:B------:R-:W2:Y:S01]  /*2bc10*/  LDL.LU.64 R90, [R1+0x2058] ;  /* 0x00205800015a7983 */ /* 0x000ea20000300a00 */
[C---:B------:R-:W-:Y:S11]  /*2bc20*/  HMMA.1688.F32.TF32 R228, R96.reuse, R8, R228 ;  /* 0x0000000860e4723c */ /* 0x040ff600000810e4 */
[----:B------:R-:W-:Y:S04]  /*2bc30*/  @!UPT UIADD3 URZ, URZ, URZ, URZ ;  /* 0x0000003f3f3ff290 */ /* 0x000fe8000fffe03f */
[----:B------:R-:W-:Y:S04]  /*2bc40*/  STL.64 [R1+0x420], R232 ;  /* 0x000420e801007387 */ /* 0x000fe80000100a00 */
[----:B------:R-:W-:Y:S04]  /*2bc50*/  STL.64 [R1+0x428], R234 ;  /* 0x000428ea01007387 */ /* 0x000fe80000100a00 */
[----:B------:R-:W-:Y:S04]  /*2bc60*/  STL.64 [R1+0x410], R228 ;  /* 0x000410e401007387 */ /* 0x000fe80000100a00 */
[----:B------:R-:W-:Y:S01]  /*2bc70*/  STL.64 [R1+0x418], R230 ;  /* 0x000418e601007387 */ /* 0x000fe20000100a00 */
[----:B---3--:R-:W-:Y:S08]  /*2bc80*/  HMMA.1688.F32.TF32 R224, R96, R4, R224 ;  /* 0x0000000460e0723c */ /* 0x008ff000000810e0 */
[C---:B------:R-:W-:Y:S08]  /*2bc90*/  HMMA.1688.F32.TF32 R220, R100.reuse, R192, R220 ;  /* 0x000000c064dc723c */ /* 0x040ff000000810dc */
[C---:B------:R-:W-:Y:S08]  /*2bca0*/  HMMA.1688.F32.TF32 R96, R100.reuse, R188, R216 ;  /* 0x000000bc6460723c */ /* 0x040ff000000810d8 */
[C---:B------:R-:W-:Y:S07]  /*2bcb0*/  HMMA.1688.F32.TF32 R212, R100.reuse, R184, R212 ;  /* 0x000000b864d4723c */ /* 0x040fee00000810d4 */
[----:B------:R-:W-:Y:S01]  /*2bcc0*/  STL.64 [R1+0x400], R220 ;  /* 0x000400dc01007387 */ /* 0x000fe20000100a00 */
[C---:B------:R-:W-:Y:S03]  /*2bcd0*/  HMMA.1688.F32.TF32 R208, R100.reuse, R180, R208 ;  /* 0x000000b464d0723c */ /* 0x040fe600000810d0 */
[----:B------:R-:W-:Y:S04]  /*2bce0*/  STL.64 [R1+0x408], R222 ;  /* 0x000408de01007387 */ /* 0x000fe80000100a00 */
[----:B------:R-:W-:Y:S04]  /*2bcf0*/  STL.64 [R1+0x3f0], R96 ;  /* 0x0003f06001007387 */ /* 0x000fe80000100a00 */
[----:B------:R1:W-:Y:S01]  /*2bd00*/  STL.64 [R1+0x3f8], R98 ;  /* 0x0003f86201007387 */ /* 0x0003e20000100a00 */
[C---:B------:R-:W-:Y:S08]  /*2bd10*/  HMMA.1688.F32.TF32 R200, R100.reuse, R172, R200 ;  /* 0x000000ac64c8723c */ /* 0x040ff000000810c8 */
[C---:B-1----:R-:W-:Y:S08]  /*2bd20*/  HMMA.1688.F32.TF32 R96, R100.reuse, R176, R204 ;  /* 0x000000b06460723c */ /* 0x042ff000000810cc */
[C---:B------:R-:W-:Y:S01]  /*2bd30*/  HMMA.1688.F32.TF32 R196, R100.reuse, R168, R196 ;  /* 0x000000a864c4723c */ /* 0x040fe200000810c4 */
[----:B------:R-:W-:Y:S04]  /*2bd40*/  STL.64 [R1+0x3e0], R212 ;  /* 0x0003e0d401007387 */ /* 0x000fe80000100a00 */
[----:B------:R-:W-:Y:S04]  /*2bd50*/  STL.64 [R1+0x3e8], R214 ;  /* 0x0003e8d601007387 */ /* 0x000fe80000100a00 */
[----:B------:R-:W-:Y:S04]  /*2bd60*/  STL.64 [R1+0x3d0], R208 ;  /* 0x0003d0d001007387 */ /* 0x000fe80000100a00 */
[----:B------:R-:W-:Y:S04]  /*2bd70*/  STL.64 [R1+0x3d8], R210 ;  /* 0x0003d8d201007387 */ /* 0x000fe80000100a00 */
[----:B------:R-:W-:Y:S04]  /*2bd80*/  STL.64 [R1+0x3c0], R96 ;  /* 0x0003c06001007387 */ /* 0x000fe80000100a00 */
[----:B------:R4:W-:Y:S04]  /*2bd90*/  STL.64 [R1+0x3c8], R98 ;  /* 0x0003c86201007387 */ /* 0x0009e80000100a00 */
[----:B------:R1:W-:Y:S04]  /*2bda0*/  STL.64 [R1+0x3b0], R200 ;  /* 0x0003b0c801007387 */ /* 0x0003e80000100a00 */
[----:B------:R3:W-:Y:S01]  /*2bdb0*/  STL.64 [R1+0x3b8], R202 ;  /* 0x0003b8ca01007387 */ /* 0x0007e20000100a00 */
[C---:B----4-:R-:W-:Y:S03]  /*2bdc0*/  HMMA.1688.F32.TF32 R96, R100.reuse, R164, R92 ;  /* 0x000000a46460723c */ /* 0x050fe6000008105c */
[----:B------:R-:W4:Y:S04]  /*2bdd0*/  LDL.LU.64 R92, [R1+0x2040] ;  /* 0x00204000015c7983 */ /* 0x000f280000300a00 */
[----:B------:R1:W-:Y:S04]  /*2bde0*/  STL.64 [R1+0x3a0], R196 ;  /* 0x0003a0c401007387 */ /* 0x0003e80000100a00 */
[----:B------:R1:W-:Y:S04]  /*2bdf0*/  STL.64 [R1+0x3a8], R198 ;  /* 0x0003a8c601007387 */ /* 0x0003e80000100a00 */
[----:B------:R-:W4:Y:S01]  /*2be00*/  LDL.LU.64 R94, [R1+0x2048] ;  /* 0x00204800015e7983 */ /* 0x000f220000300a00 */
[C---:B--2---:R-:W-:Y:S07]  /*2be10*/  HMMA.1688.F32.TF32 R88, R100.reuse, R160, R88 ;  /* 0x000000a06458723c */ /* 0x044fee0000081058 */
[----:B------:R2:W-:Y:S04]  /*2be20*/  STL.64 [R1+0x390], R96 ;  /* 0x0003906001007387 */ /* 0x0005e80000100a00 */
[----:B------:R2:W-:Y:S04]  /*2be30*/  STL.64 [R1+0x398], R98 ;  /* 0x0003986201007387 */ /* 0x0005e80000100a00 */
[----:B-1----:R-:W4:Y:S04]  /*2be40*/  LDL.LU.64 R200, [R1+0x2030] ;  /* 0x0020300001c87983 */ /* 0x002f280000300a00 */
[----:B---3--:R-:W3:Y:S04]  /*2be50*/  LDL.LU.64 R202, [R1+0x2038] ;  /* 0x0020380001ca7983 */ /* 0x008ee80000300a00 */
        /* <DEDUP_REMOVED lines=8> */
[----:B--2---:R-:W2:Y:S04]  /*2bee0*/  LDL.LU.64 R96, [R1+0x1f70] ;  /* 0x001f700001607983 */ /* 0x004ea80000300a00 */
[----:B------:R-:W2:Y:S04]  /*2bef0*/  LDL.LU.64 R98, [R1+0x1f78] ;  /* 0x001f780001627983 */ /* 0x000ea80000300a00 */
[----:B------:R-:W2:Y:S04]  /*2bf00*/  LDL.LU.64 R208, [R1+0x1f60] ;  /* 0x001f600001d07983 */ /* 0x000ea80000300a00 */
[----:B------:R-:W2:Y:S04]  /*2bf10*/  LDL.LU.64 R210, [R1+0x1f68] ;  /* 0x001f680001d27983 */ /* 0x000ea80000300a00 */
[----:B------:R-:W2:Y:S04]  /*2bf20*/  LDL.LU.64 R204, [R1+0x1f50] ;  /* 0x001f500001cc7983 */ /* 0x000ea80000300a00 */
[----:B------:R-:W2:Y:S04]  /*2bf30*/  LDL.LU.64 R206, [R1+0x1f58] ;  /* 0x001f580001ce7983 */ /* 0x000ea80000300a00 */
[----:B-1----:R-:W2:Y:S04]  /*2bf40*/  LDL.LU.64 R88, [R1+0x1f40] ;  /* 0x001f400001587983 */ /* 0x002ea80000300a00 */
[----:B------:R-:W2:Y:S01]  /*2bf50*/  LDL.LU.64 R90, [R1+0x1f48] ;  /* 0x001f4800015a7983 */ /* 0x000ea20000300a00 */
[C---:B----4-:R-:W-:Y:S03]  /*2bf60*/  HMMA.1688.F32.TF32 R220, R100.reuse, R156, R92 ;  /* 0x0000009c64dc723c */ /* 0x050fe6000008105c */
[----:B------:R-:W4:Y:S04]  /*2bf70*/  LDL.LU.64 R92, [R1+0x1f30] ;  /* 0x001f3000015c7983 */ /* 0x000f280000300a00 */
[----:B------:R-:W4:Y:S11]  /*2bf80*/  LDL.LU.64 R94, [R1+0x1f38] ;  /* 0x001f3800015e7983 */ /* 0x000f360000300a00 */
[----:B------:R-:W-:Y:S05]  /*2bf90*/  @!UPT UIADD3 URZ, URZ, URZ, URZ ;  /* 0x0000003f3f3ff290 */ /* 0x000fea000fffe03f */
[----:B------:R-:W-:Y:S04]  /*2bfa0*/  STL.64 [R1+0x370], R220 ;  /* 0x000370dc01007387 */ /* 0x000fe80000100a00 */
[----:B------:R3:W-:Y:S02]  /*2bfb0*/  STL.64 [R1+0x378], R222 ;  /* 0x000378de01007387 */ /* 0x0007e40000100a00 */
[C---:B---3--:R-:W-:Y:S02]  /*2bfc0*/  HMMA.1688.F32.TF32 R220, R100.reuse, R152, R200 ;  /* 0x0000009864dc723c */ /* 0x048fe400000810c8 */
[----:B------:R-:W3:Y:S04]  /*2bfd0*/  LDL.LU.64 R200, [R1+0x1f20] ;  /* 0x001f200001c87983 */ /* 0x000ee80000300a00 */
[----:B------:R-:W3:Y:S02]  /*2bfe0*/  LDL.LU.64 R202, [R1+0x1f28] ;  /* 0x001f280001ca7983 */ /* 0x000ee40000300a00 */
[C---:B------:R-:W-:Y:S08]  /*2bff0*/  HMMA.1688.F32.TF32 R216, R100.reuse, R12, R216 ;  /* 0x0000000c64d8723c */ /* 0x040ff000000810d8 */
[C---:B------:R-:W-:Y:S08]  /*2c000*/  HMMA.1688.F32.TF32 R212, R100.reuse, R8, R212 ;  /* 0x0000000864d4723c */ /* 0x040ff000000810d4 */
[----:B------:R-:W-:Y:S01]  /*2c010*/  HMMA.1688.F32.TF32 R100, R100, R4, R196 ;  /* 0x000000046464723c */ /* 0x000fe200000810c4 */
[----:B------:R-:W-:Y:S04]  /*2c020*/  STL.64 [R1+0x360], R220 ;  /* 0x000360dc01007387 */ /* 0x000fe80000100a00 */
[----:B------:R-:W-:Y:S04]  /*2c030*/  STL.64 [R1+0x368], R222 ;  /* 0x000368de01007387 */ /* 0x000fe80000100a00 */
[----:B------:R-:W-:Y:S04]  /*2c040*/  STL.64 [R1+0x350], R216 ;  /* 0x000350d801007387 */ /* 0x000fe80000100a00 */
[----:B------:R-:W-:Y:S04]  /*2c050*/  STL.64 [R1+0x358], R218 ;  /* 0x000358da01007387 */ /* 0x000fe80000100a00 */
[----:B------:R-:W3:Y:S04]  /*2c060*/  LDL.LU.64 R196, [R1+0x1f10] ;  /* 0x001f100001c47983 */ /* 0x000ee80000300a00 */
[----:B------:R-:W-:Y:S04]  /*2c070*/  STL.64 [R1+0x340], R212 ;  /* 0x000340d401007387 */ /* 0x000fe80000100a00 */
[----:B------:R-:W-:Y:S04]  /*2c080*/  STL.64 [R1+0x348], R214 ;  /* 0x000348d601007387 */ /* 0x000fe80000100a00 */
[----:B------:R-:W3:Y:S04]  /*2c090*/  LDL.LU.64 R198, [R1+0x1f18] ;  /* 0x001f180001c67983 */ /* 0x000ee80000300a00 */
[----:B------:R-:W-:Y:S04]  /*2c0a0*/  STL.64 [R1+0x50], R100 ;  /* 0x0000506401007387 */ /* 0x000fe80000100a00 */
[----:B------:R1:W-:Y:S01]  /*2c0b0*/  STL.64 [R1+0x58], R102 ;  /* 0x0000586601007387 */ /* 0x0003e20000100a00 */
[C---:B--2---:R-:W-:Y:S08]  /*2c0c0*/  HMMA.1688.F32.TF32 R208, R104.reuse, R188, R208 ;  /* 0x000000bc68d0723c */ /* 0x044ff000000810d0 */
[C---:B-1----:R-:W-:Y:S01]  /*2c0d0*/  HMMA.1688.F32.TF32 R100, R104.reuse, R192, R96 ;  /* 0x000000c06864723c */ /* 0x042fe20000081060 */
[----:B------:R-:W2:Y:S04]  /*2c0e0*/  LDL.LU.64 R96, [R1+0x1f00] ;  /* 0x001f000001607983 */ /* 0x000ea80000300a00 */
[----:B------:R-:W2:Y:S03]  /*2c0f0*/  LDL.LU.64 R98, [R1+0x1f08] ;  /* 0x001f080001627983 */ /* 0x000ea60000300a00 */
[C---:B------:R-:W-:Y:S11]  /*2c100*/  HMMA.1688.F32.TF32 R204, R104.reuse, R184, R204 ;  /* 0x000000b868cc723c */ /* 0x040ff600000810cc */
[----:B------:R-:W-:Y:S04]  /*2c110*/  @!UPT UIADD3 URZ, URZ, URZ, URZ ;  /* 0x0000003f3f3ff290 */ /* 0x000fe8000fffe03f */
        /* <DEDUP_REMOVED lines=10> */
[----:B------:R4:W-:Y:S02]  /*2c1c0*/  STL.64 [R1+0x308], R102 ;  /* 0x0003086601007387 */ /* 0x0009e40000100a00 */
[C---:B----4-:R-:W-:Y:S02]  /*2c1d0*/  HMMA.1688.F32.TF32 R100, R104.reuse, R176, R92 ;  /* 0x000000b06864723c */ /* 0x050fe4000008105c */
[----:B------:R-:W4:Y:S04]  /*2c1e0*/  LDL.LU.64 R92, [R1+0x1ee0] ;  /* 0x001ee000015c7983 */ /* 0x000f280000300a00 */
[----:B------:R-:W4:Y:S11]  /*2c1f0*/  LDL.LU.64 R94, [R1+0x1ee8] ;  /* 0x001ee800015e7983 */ /* 0x000f360000300a00 */
[----:B------:R-:W-:Y:S06]  /*2c200*/  @!UPT UIADD3 URZ, URZ, URZ, URZ ;  /* 0x0000003f3f3ff290 */ /* 0x000fec000fffe03f */
[----:B------:R-:W-:Y:S04]  /*2c210*/  STL.64 [R1+0x2f0], R100 ;  /* 0x0002f06401007387 */ /* 0x000fe80000100a00 */
[----:B------:R3:W-:Y:S02]  /*2c220*/  STL.64 [R1+0x2f8], R102 ;  /* 0x0002f86601007387 */ /* 0x0007e40000100a00 */
[C---:B---3--:R-:W-:Y:S11]  /*2c230*/  HMMA.1688.F32.TF32 R100, R104.reuse, R172, R200 ;  /* 0x000000ac6864723c */ /* 0x048ff600000810c8 */
[----:B------:R-:W-:Y:S11]  /*2c240*/  @!UPT UIADD3 URZ, URZ, URZ, URZ ;  /* 0x0000003f3f3ff290 */ /* 0x000ff6000fffe03f */
[----:B------:R-:W-:Y:S02]  /*2c250*/  @!UPT UIADD3 URZ, URZ, URZ, URZ ;  /* 0x0000003f3f3ff290 */ /* 0x000fe4000fffe03f */
[----:B------:R-:W-:Y:S02]  /*2c260*/  IMAD.MOV.U32 R64, RZ, RZ, R103 ;  /* 0x000000ffff407224 */ /* 0x000fe400078e0067 */
[----:B------:R-:W-:Y:S01]  /*2c270*/  IMAD.MOV.U32 R65, RZ, RZ, R102 ;  /* 0x000000ffff417224 */ /* 0x000fe200078e0066 */
[----:B------:R1:W-:Y:S04]  /*2c280*/  STL.64 [R1+0x2e0], R100 ;  /* 0x0002e06401007387 */ /* 0x0003e80000100a00 */
[----:B------:R-:W-:Y:S04]  /*2c290*/  STL [R1+0x421c], R64 ;  /* 0x00421c4001007387 */ /* 0x000fe80000100800 */
[----:B------:R3:W-:Y:S04]  /*2c2a0*/  STL [R1+0x4218], R65 ;  /* 0x0042184101007387 */ /* 0x0007e80000100800 */
[----:B-1----:R-:W4:Y:S04]  /*2c2b0*/  LDL.LU.64 R100, [R1+0x1ed0] ;  /* 0x001ed00001647983 */ /* 0x002f280000300a00 */
[----:B------:R-:W4:Y:S01]  /*2c2c0*/  LDL.LU.64 R102, [R1+0x1ed8] ;  /* 0x001ed80001667983 */ /* 0x000f220000300a00 */
[C---:B------:R-:W-:Y:S08]  /*2c2d0*/  HMMA.1688.F32.TF32 R196, R104.reuse, R168, R196 ;  /* 0x000000a868c4723c */ /* 0x040ff000000810c4 */
[C---:B--2---:R-:W-:Y:S11]  /*2c2e0*/  HMMA.1688.F32.TF32 R96, R104.reuse, R164, R96 ;  /* 0x000000a46860723c */ /* 0x044ff60000081060 */
[----:B------:R-:W-:Y:S04]  /*2c2f0*/  @!UPT UIADD3 URZ, URZ, URZ, URZ ;  /* 0x0000003f3f3ff290 */ /* 0x000fe8000fffe03f */
[----:B------:R-:W-:Y:S04]  /*2c300*/  STL.64 [R1+0x2d0], R196 ;  /* 0x0002d0c401007387 */ /* 0x000fe80000100a00 */
[----:B------:R-:W-:Y:S05]  /*2c310*/  STL.64 [R1+0x2d8], R198 ;  /* 0x0002d8c601007387 */ /* 0x000fea0000100a00 */
[----:B---3--:R-:W-:Y:S02]  /*2c320*/  IMAD.MOV.U32 R65, RZ, RZ, R99 ;  /* 0x000000ffff417224 */ /* 0x008fe400078e0063 */
[----:B------:R-:W-:Y:S01]  /*2c330*/  IMAD.MOV.U32 R64, RZ, RZ, R98 ;  /* 0x000000ffff407224 */ /* 0x000fe200078e0062 */
[----:B------:R1:W-:Y:S04]  /*2c340*/  STL.64 [R1+0x2c0], R96 ;  /* 0x0002c06001007387 */ /* 0x0003e80000100a00 */
[----:B------:R-:W-:Y:S04]  /*2c350*/  STL [R1+0x4224], R65 ;  /* 0x0042244101007387 */ /* 0x000fe80000100800 */
[----:B------:R-:W-:Y:S01]  /*2c360*/  STL [R1+0x4220], R64 ;  /* 0x0042204001007387 */ /* 0x000fe20000100800 */
[----:B-1----:R-:W-:Y:S03]  /*2c370*/  HMMA.1688.F32.TF32 R96, R104, R160, R88 ;  /* 0x000000a06860723c */ /* 0x002fe60000081058 */
[----:B------:R-:W2:Y:S04]  /*2c380*/  LDL.LU.64 R88, [R1+0x1ec0] ;  /* 0x001ec00001587983 */ /* 0x000ea80000300a00 */
[----:B------:R-:W2:Y:S11]  /*2c390*/  LDL.LU.64 R90, [R1+0x1ec8] ;  /* 0x001ec800015a7983 */ /* 0x000eb60000300a00 */
[----:B------:R-:W-:Y:S05]  /*2c3a0*/  @!UPT UIADD3 URZ, URZ, URZ, URZ ;  /* 0x0000003f3f3ff290 */ /* 0x000fea000fffe03f */
[----:B------:R1:W-:Y:S04]  /*2c3b0*/  STL.64 [R1+0x2b0], R96 ;  /* 0x0002b06001007387 */ /* 0x0003e80000100a00 */
[----:B------:R3:W-:Y:S04]  /*2c3c0*/  STL.64 [R1+0x2b8], R98 ;  /* 0x0002b86201007387 */ /* 0x0007e80000100a00 */
[----:B-1----:R-:W2:Y:S04]  /*2c3d0*/  LDL.LU.64 R96, [R1+0x1eb0] ;  /* 0x001eb00001607983 */ /* 0x002ea80000300a00 */
[----:B---3--:R-:W3:Y:S01]  /*2c3e0*/  LDL.LU.64 R98, [R1+0x1eb8] ;  /* 0x001eb80001627983 */ /* 0x008ee20000300a00 */
[----:B------:R-:W-:-:S02]  /*2c3f0*/  IMAD.MOV.U32 R30, RZ, RZ, R40 ;  /* 0x000000ffff1e7224 */ /* 0x000fc400078e0028 */
[----:B------:R-:W-:Y:S01]  /*2c400*/  IMAD.MOV.U32 R31, RZ, RZ, R41 ;  /* 0x000000ffff1f7224 */ /* 0x000fe200078e0029 */
[----:B----4-:R-:W-:Y:S11]  /*2c410*/  HMMA.1688.F32.TF32 R92, R104, R156, R92 ;  /* 0x0000009c685c723c */ /* 0x010ff6000008105c */
        /* <DEDUP_REMOVED lines=8> */
[----:B------:R1:W-:Y:S04]  /*2c4a0*/  STL [R1+0x4234], R40 ;  /* 0x0042342801007387 */ /* 0x0003e80000100800 */
[----:B------:R1:W-:Y:S04]  /*2c4b0*/  STL [R1+0x4230], R41 ;  /* 0x0042302901007387 */ /* 0x0003e80000100800 */
[----:B------:R1:W-:Y:S04]  /*2c4c0*/  STL [R1+0x422c], R56 ;  /* 0x00422c3801007387 */ /* 0x0003e80000100800 */
[----:B------:R1:W-:Y:S01]  /*2c4d0*/  STL [R1+0x4228], R57 ;  /* 0x0042283901007387 */ /* 0x0003e20000100800 */
[----:B------:R-:W-:Y:S11]  /*2c4e0*/  HMMA.1688.F32.TF32 R100, R104, R152, R100 ;  /* 0x000000986864723c */ /* 0x000ff60000081064 */
[----:B------:R-:W-:Y:S11]  /*2c4f0*/  @!UPT UIADD3 URZ, URZ, URZ, URZ ;  /* 0x0000003f3f3ff290 */ /* 0x000ff6000fffe03f */
[----:B------:R-:W-:Y:S01]  /*2c500*/  @!UPT UIADD3 URZ, URZ, URZ, URZ ;  /* 0x0000003f3f3ff290 */ /* 0x000fe2000fffe03f */
[----:B------:R-:W-:Y:S01]  /*2c510*/  STL.64 [R1+0x290], R100 ;  /* 0x0002906401007387 */ /* 0x000fe20000100a00 */
[----:B------:R-:W-:-:S03]  /*2c520*/  IMAD.MOV.U32 R64, RZ, RZ, R103 ;  /* 0x000000ffff407224 */ /* 0x000fc600078e0067 */
[----:B------:R-:W4:Y:S01]  /*2c530*/  LDL.LU.64 R212, [R1+0x1e00] ;  /* 0x001e000001d47983 */ /* 0x000f220000300a00 */
[----:B------:R-:W-:-:S03]  /*2c540*/  IMAD.MOV.U32 R65, RZ, RZ, R102 ;  /* 0x000000ffff417224 */ /* 0x000fc600078e0066 */
[----:B------:R-:W4:Y:S04]  /*2c550*/  LDL.LU.64 R214, [R1+0x1e08] ;  /* 0x001e080001d67983 */ /* 0x000f280000300a00 */
[----:B------:R-:W4:Y:S04]  /*2c560*/  LDL.LU.64 R208, [R1+0x1df0] ;  /* 0x001df00001d07983 */ /* 0x000f280000300a00 */
[----:B------:R-:W4:Y:S04]  /*2c570*/  LDL.LU.64 R210, [R1+0x1df8] ;  /* 0x001df80001d27983 */ /* 0x000f280000300a00 */
[----:B------:R-:W4:Y:S04]  /*2c580*/  LDL.LU.64 R204, [R1+0x1de0] ;  /* 0x001de00001cc7983 */ /* 0x000f280000300a00 */
[----:B------:R-:W4:Y:S04]  /*2c590*/  LDL.LU.64 R206, [R1+0x1de8] ;  /* 0x001de80001ce7983 */ /* 0x000f280000300a00 */
[----:B------:R1:W-:Y:S04]  /*2c5a0*/  STL [R1+0x423c], R64 ;  /* 0x00423c4001007387 */ /* 0x0003e80000100800 */
[----:B------:R1:W-:Y:S04]  /*2c5b0*/  STL [R1+0x4238], R65 ;  /* 0x0042384101007387 */ /* 0x0003e80000100800 */
[----:B------:R-:W4:Y:S04]  /*2c5c0*/  LDL.LU.64 R200, [R1+0x1dd0] ;  /* 0x001dd00001c87983 */ /* 0x000f280000300a00 */
[----:B------:R-:W4:Y:S01]  /*2c5d0*/  LDL.LU.64 R202, [R1+0x1dd8] ;  /* 0x001dd80001ca7983 */ /* 0x000f220000300a00 */
[----:B--2---:R-:W-:Y:S11]  /*2c5e0*/  HMMA.1688.F32.TF32 R88, R104, R12, R88 ;  /* 0x0000000c6858723c */ /* 0x004ff60000081058 */
[----:B------:R-:W-:Y:S11]  /*2c5f0*/  @!UPT UIADD3 URZ, URZ, URZ, URZ ;  /* 0x0000003f3f3ff290 */ /* 0x000ff6000fffe03f */
[----:B------:R-:W-:Y:S02]  /*2c600*/  @!UPT UIADD3 URZ, URZ, URZ, URZ ;  /* 0x0000003f3f3ff290 */ /* 0x000fe4000fffe03f */
[----:B-1----:R-:W-:Y:S02]  /*2c610*/  IMAD.MOV.U32 R40, RZ, RZ, R88 ;  /* 0x000000ffff287224 */ /* 0x002fe400078e0058 */
[----:B------:R-:W-:Y:S02]  /*2c620*/  IMAD.MOV.U32 R41, RZ, RZ, R89 ;  /* 0x000000ffff297224 */ /* 0x000fe400078e0059 */
[----:B------:R-:W-:Y:S01]  /*2c630*/  IMAD.MOV.U32 R56, RZ, RZ, R90 ;  /* 0x000000ffff387224 */ /* 0x000fe200078e005a */
[----:B------:R-:W2:Y:S01]  /*2c640*/  LDL.LU.64 R88, [R1+0x1dc0] ;  /* 0x001dc00001587983 */ /* 0x000ea20000300a00 */
[----:B------:R-:W-:-:S03]  /*2c650*/  IMAD.MOV.U32 R57, RZ, RZ, R91 ;  /* 0x000000ffff397224 */ /* 0x000fc600078e005b */
[----:B------:R-:W2:Y:S01]  /*2c660*/  LDL.LU.64 R90, [R1+0x1dc8] ;  /* 0x001dc800015a7983 */ /* 0x000ea20000300a00 */
[C---:B---3--:R-:W-:Y:S11]  /*2c670*/  HMMA.1688.F32.TF32 R96, R104.reuse, R8, R96 ;  /* 0x000000086860723c */ /* 0x048ff60000081060 */
[----:B------:R-:W-:Y:S11]  /*2c680*/  @!UPT UIADD3 URZ, URZ, URZ, URZ ;  /* 0x0000003f3f3ff290 */ /* 0x000ff6000fffe03f */
[----:B------:R-:W-:Y:S01]  /*2c690*/  @!UPT UIADD3 URZ, URZ, URZ, URZ ;  /* 0x0000003f3f3ff290 */ /* 0x000fe2000fffe03f */
[----:B------:R1:W-:Y:S01]  /*2c6a0*/  STL.64 [R1+0x270], R96 ;  /* 0x0002706001007387 */ /* 0x0003e20000100a00 */
[----:B------:R-:W-:Y:S02]  /*2c6b0*/  IMAD.MOV.U32 R64, RZ, RZ, R98 ;  /* 0x000000ffff407224 */ /* 0x000fe400078e0062 */
[----:B------:R-:W-:Y:S01]  /*2c6c0*/  IMAD.MOV.U32 R65, RZ, RZ, R99 ;  /* 0x000000ffff417224 */ /* 0x000fe200078e0063 */
[----:B-1----:R-:W3:Y:S04]  /*2c6d0*/  LDL.LU.64 R96, [R1+0x1db0] ;  /* 0x001db00001607983 */ /* 0x002ee80000300a00 */
[----:B------:R-:W3:Y:S04]  /*2c6e0*/  LDL.LU.64 R98, [R1+0x1db8] ;  /* 0x001db80001627983 */ /* 0x000ee80000300a00 */
[----:B------:R-:W3:Y:S04]  /*2c6f0*/  LDL.LU.64 R196, [R1+0x1da0] ;  /* 0x001da00001c47983 */ /* 0x000ee80000300a00 */
[----:B------:R-:W3:Y:S01]  /*2c700*/  LDL.LU.64 R198, [R1+0x1da8] ;  /* 0x001da80001c67983 */ /* 0x000ee20000300a00 */
        /* <DEDUP_REMOVED lines=10> */
[----:B------:R-:W4:Y:S01]  /*2c7b0*/  LDL.LU.64 R102, [R1+0x1d88] ;  /* 0x001d880001667983 */ /* 0x000f220000300a00 */
[C---:B------:R-:W-:Y:S08]  /*2c7c0*/  HMMA.1688.F32.TF32 R212, R140.reuse, R192, R212 ;  /* 0x000000c08cd4723c */ /* 0x040ff000000810d4 */
[C---:B------:R-:W-:Y:S08]  /*2c7d0*/  HMMA.1688.F32.TF32 R104, R140.reuse, R188, R208 ;  /* 0x000000bc8c68723c */ /* 0x040ff000000810d0 */
[C---:B------:R-:W-:Y:S08]  /*2c7e0*/  HMMA.1688.F32.TF32 R204, R140.reuse, R184, R204 ;  /* 0x000000b88ccc723c */ /* 0x040ff000000810cc */
[C---:B------:R-:W-:Y:S01]  /*2c7f0*/  HMMA.1688.F32.TF32 R200, R140.reuse, R180, R200 ;  /* 0x000000b48cc8723c */ /* 0x040fe200000810c8 */
[----:B------:R-:W-:Y:S04]  /*2c800*/  STL.64 [R1+0x260], R212 ;  /* 0x000260d401007387 */ /* 0x000fe80000100a00 */
[----:B------:R-:W-:Y:S04]  /*2c810*/  STL.64 [R1+0x268], R214 ;  /* 0x000268d601007387 */ /* 0x000fe80000100a00 */
[----:B------:R-:W-:Y:S04]  /*2c820*/  STL.64 [R1+0x250], R104 ;  /* 0x0002506801007387 */ /* 0x000fe80000100a00 */
[----:B------:R2:W-:Y:S04]  /*2c830*/  STL.64 [R1+0x258], R106 ;  /* 0x0002586a01007387 */ /* 0x0005e80000100a00 */
[----:B------:R-:W-:Y:S04]  /*2c840*/  STL.64 [R1+0x240], R204 ;  /* 0x000240cc01007387 */ /* 0x000fe80000100a00 */
[----:B------:R-:W-:Y:S01]  /*2c850*/  STL.64 [R1+0x248], R206 ;  /* 0x000248ce01007387 */ /* 0x000fe20000100a00 */
[C---:B--2---:R-:W-:Y:S03]  /*2c860*/  HMMA.1688.F32.TF32 R104, R140.reuse, R176, R88 ;  /* 0x000000b08c68723c */ /* 0x044fe60000081058 */
[----:B------:R-:W2:Y:S04]  /*2c870*/  LDL.LU.64 R88, [R1+0x1d70] ;  /* 0x001d700001587983 */ /* 0x000ea80000300a00 */
[----:B------:R-:W-:Y:S04]  /*2c880*/  STL.64 [R1+0x230], R200 ;  /* 0x000230c801007387 */ /* 0x000fe80000100a00 */
[----:B------:R-:W-:Y:S04]  /*2c890*/  STL.64 [R1+0x238], R202 ;  /* 0x000238ca01007387 */ /* 0x000fe80000100a00 */
[----:B------:R-:W2:Y:S08]  /*2c8a0*/  LDL.LU.64 R90, [R1+0x1d78] ;  /* 0x001d7800015a7983 */ /* 0x000eb00000300a00 */
[----:B------:R-:W-:Y:S04]  /*2c8b0*/  STL.64 [R1+0x220], R104 ;  /* 0x0002206801007387 */ /* 0x000fe80000100a00 */
[----:B------:R3:W-:Y:S02]  /*2c8c0*/  STL.64 [R1+0x228], R106 ;  /* 0x0002286a01007387 */ /* 0x0007e40000100a00 */
[C---:B---3--:R-:W-:Y:S02]  /*2c8d0*/  HMMA.1688.F32.TF32 R104, R140.reuse, R172, R96 ;  /* 0x000000ac8c68723c */ /* 0x048fe40000081060 */
[----:B------:R-:W3:Y:S04]  /*2c8e0*/  LDL.LU.64 R96, [R1+0x1d60] ;  /* 0x001d600001607983 */ /* 0x000ee80000300a00 */
[----:B------:R-:W3:Y:S02]  /*2c8f0*/  LDL.LU.64 R98, [R1+0x1d68] ;  /* 0x001d680001627983 */ /* 0x000ee40000300a00 */
[C---:B------:R-:W-:Y:S11]  /*2c900*/  HMMA.1688.F32.TF32 R196, R140.reuse, R168, R196 ;  /* 0x000000a88cc4723c */ /* 0x040ff600000810c4 */
[----:B------:R-:W-:Y:S04]  /*2c910*/  @!UPT UIADD3 URZ, URZ, URZ, URZ ;  /* 0x0000003f3f3ff290 */ /* 0x000fe8000fffe03f */
[----:B------:R-:W-:Y:S04]  /*2c920*/  STL.64 [R1+0x210], R104 ;  /* 0x0002106801007387 */ /* 0x000fe80000100a00 */
[----:B------:R4:W-:Y:S02]  /*2c930*/  STL.64 [R1+0x218], R106 ;  /* 0x0002186a01007387 */ /* 0x0009e40000100a00 */
[C---:B----4-:R-:W-:Y:S02]  /*2c940*/  HMMA.1688.F32.TF32 R104, R140.reuse, R164, R92 ;  /* 0x000000a48c68723c */ /* 0x050fe4000008105c */
[----:B------:R-:W4:Y:S04]  /*2c950*/  LDL.LU.64 R92, [R1+0x1d50] ;  /* 0x001d5000015c7983 */ /* 0x000f280000300a00 */
[----:B------:R-:W-:Y:S04]  /*2c960*/  STL.64 [R1+0x200], R196 ;  /* 0x000200c401007387 */ /* 0x000fe80000100a00 */
[----:B------:R-:W-:Y:S04]  /*2c970*/  STL.64 [R1+0x208], R198 ;  /* 0x000208c601007387 */ /* 0x000fe80000100a00 */
[----:B------:R-:W4:Y:S01]  /*2c980*/  LDL.LU.64 R94, [R1+0x1d58] ;  /* 0x001d5800015e7983 */ /* 0x000f220000300a00 */
[C---:B------:R-:W-:Y:S08]  /*2c990*/  HMMA.1688.F32.TF32 R100, R140.reuse, R160, R100 ;  /* 0x000000a08c64723c */ /* 0x040ff00000081064 */
[----:B------:R-:W-:Y:S04]  /*2c9a0*/  STL.64 [R1+0x1f0], R104 ;  /* 0x0001f06801007387 */ /* 0x000fe80000100a00 */
[----:B------:R-:W-:Y:S11]  /*2c9b0*/  STL.64 [R1+0x1f8], R106 ;  /* 0x0001f86a01007387 */ /* 0x000ff60000100a00 */
[----:B------:R-:W-:Y:S01]  /*2c9c0*/  @!UPT UIADD3 URZ, URZ, URZ, URZ ;  /* 0x0000003f3f3ff290 */ /* 0x000fe2000fffe03f */
[----:B------:R-:W-:Y:S02]  /*2c9d0*/  IMAD.MOV.U32 R52, RZ, RZ, R103 ;  /* 0x000000ffff347224 */ /* 0x000fe400078e0067 */
[----:B------:R-:W-:Y:S02]  /*2c9e0*/  IMAD.MOV.U32 R53, RZ, RZ, R102 ;  /* 0x000000ffff357224 */ /* 0x000fe400078e0066 */
[----:B------:R-:W-:Y:S02]  /*2c9f0*/  IMAD.MOV.U32 R60, RZ, RZ, R101 ;  /* 0x000000ffff3c7224 */ /* 0x000fe400078e0065 */
[----:B------:R-:W-:Y:S01]  /*2ca00*/  IMAD.MOV.U32 R61, RZ, RZ, R100 ;  /* 0x000000ffff3d7224 */ /* 0x000fe200078e0064 */
[----:B------:R-:W-:Y:S04]  /*2ca10*/  STL [R1+0x41e4], R52 ;  /* 0x0041e43401007387 */ /* 0x000fe80000100800 */
[----:B------:R-:W-:Y:S04]  /*2ca20*/  STL [R1+0x41e0], R53 ;  /* 0x0041e03501007387 */ /* 0x000fe80000100800 */
[----:B------:R-:W-:Y:S04]  /*2ca30*/  STL [R1+0x41dc], R60 ;  /* 0x0041dc3c01007387 */ /* 0x000fe80000100800 */
[----:B------:R1:W-:Y:S01]  /*2ca40*/  STL [R1+0x41d8], R61 ;  /* 0x0041d83d01007387 */ /* 0x0003e20000100800 */
[C---:B--2---:R-:W-:Y:S03]  /*2ca50*/  HMMA.1688.F32.TF32 R100, R140.reuse, R156, R88 ;  /* 0x0000009c8c64723c */ /* 0x044fe60000081058 */
[----:B------:R-:W4:Y:S04]  /*2ca60*/  LDL.LU.64 R88, [R1+0x1d40] ;  /* 0x001d400001587983 */ /* 0x000f280000300a00 */
[----:B------:R-:W4:Y:S11]  /*2ca70*/  LDL.LU.64 R90, [R1+0x1d48] ;  /* 0x001d4800015a7983 */ /* 0x000f360000300a00 */
[----:B------:R-:W-:Y:S05]  /*2ca80*/  @!UPT UIADD3 URZ, URZ, URZ, URZ ;  /* 0x0000003f3f3ff290 */ /* 0x000fea000fffe03f */
[----:B------:R1:W-:Y:S01]  /*2ca90*/  STL.64 [R1+0x1d0], R100 ;  /* 0x0001d06401007387 */ /* 0x0003e20000100a00 */
[C---:B---3--:R-:W-:Y:S03]  /*2caa0*/  HMMA.1688.F32.TF32 R96, R140.reuse, R152, R96 ;  /* 0x000000988c60723c */ /* 0x048fe60000081060 */
[----:B------:R3:W-:Y:S04]  /*2cab0*/  STL.64 [R1+0x1d8], R102 ;  /* 0x0001d86601007387 */ /* 0x0007e80000100a00 */
[----:B------:R-:W4:Y:S04]  /*2cac0*/  LDL.LU.64 R208, [R1+0x1d30] ;  /* 0x001d300001d07983 */ /* 0x000f280000300a00 */
[----:B------:R-:W4:Y:S11]  /*2cad0*/  LDL.LU.64 R210, [R1+0x1d38] ;  /* 0x001d380001d27983 */ /* 0x000f360000300a00 */
        /* <DEDUP_REMOVED lines=8> */
[----:B------:R-:W-:Y:S04]  /*2cb60*/  STL [R1+0x41e8], R53 ;  /* 0x0041e83501007387 */ /* 0x000fe80000100800 */
[----:B------:R-:W4:Y:S04]  /*2cb70*/  LDL.LU.64 R204, [R1+0x1c50] ;  /* 0x001c500001cc7983 */ /* 0x000f280000300a00 */
[----:B------:R-:W4:Y:S02]  /*2cb80*/  LDL.LU.64 R206, [R1+0x1c58] ;  /* 0x001c580001ce7983 */ /* 0x000f240000300a00 */
[C---:B----4-:R-:W-:Y:S11]  /*2cb90*/  HMMA.1688.F32.TF32 R92, R140.reuse, R12, R92 ;  /* 0x0000000c8c5c723c */ /* 0x050ff6000008105c */
[----:B------:R-:W-:Y:S11]  /*2cba0*/  @!UPT UIADD3 URZ, URZ, URZ, URZ ;  /* 0x0000003f3f3ff290 */ /* 0x000ff6000fffe03f */
[----:B------:R-:W-:Y:S01]  /*2cbb0*/  @!UPT UIADD3 URZ, URZ, URZ, URZ ;  /* 0x0000003f3f3ff290 */ /* 0x000fe2000fffe03f */
        /* <DEDUP_REMOVED lines=9> */
[----:B---3--:R-:W3:Y:S04]  /*2cc50*/  LDL.LU.64 R102, [R1+0x1c18] ;  /* 0x001c180001667983 */ /* 0x008ee80000300a00 */
        /* <DEDUP_REMOVED lines=11> */
[----:B-1----:R-:W4:Y:S04]  /*2cd10*/  LDL.LU.64 R92, [R1+0x1be0] ;  /* 0x001be000015c7983 */ /* 0x002f280000300a00 */
[----:B------:R-:W4:Y:S01]  /*2cd20*/  LDL.LU.64 R94, [R1+0x1be8] ;  /* 0x001be800015e7983 */ /* 0x000f220000300a00 */
[----:B------:R-:W-:Y:S11]  /*2cd30*/  HMMA.1688.F32.TF32 R140, R140, R4, R208 ;  /* 0x000000048c8c723c */ /* 0x000ff600000810d0 */
[----:B------:R-:W-:Y:S11]  /*2cd40*/  @!UPT UIADD3 URZ, URZ, URZ, URZ ;  /* 0x0000003f3f3ff290 */ /* 0x000ff6000fffe03f */
[----:B------:R-:W-:Y:S02]  /*2cd50*/  @!UPT UIADD3 URZ, URZ, URZ, URZ ;  /* 0x0000003f3f3ff290 */ /* 0x000fe4000fffe03f */
[----:B------:R-:W-:Y:S02]  /*2cd60*/  IMAD.MOV.U32 R61, RZ, RZ, R140 ;  /* 0x000000ffff3d7224 */ /* 0x000fe400078e008c */
[----:B------:R-:W-:Y:S02]  /*2cd70*/  IMAD.MOV.U32 R60, RZ, RZ, R141 ;  /* 0x000000ffff3c7224 */ /* 0x000fe400078e008d */
[----:B------:R-:W-:Y:S02]  /*2cd80*/  IMAD.MOV.U32 R52, RZ, RZ, R142 ;  /* 0x000000ffff347224 */ /* 0x000fe400078e008e */
[----:B------:R-:W-:Y:S02]  /*2cd90*/  IMAD.MOV.U32 R53, RZ, RZ, R143 ;  /* 0x000000ffff357224 */ /* 0x000fe400078e008f */
[C---:B------:R-:W-:Y:S11]  /*2cda0*/  HMMA.1688.F32.TF32 R140, R136.reuse, R192, R204 ;  /* 0x000000c0888c723c */ /* 0x040ff600000810cc */
[----:B------:R-:W-:Y:S11]  /*2cdb0*/  @!UPT UIADD3 URZ, URZ, URZ, URZ ;  /* 0x0000003f3f3ff290 */ /* 0x000ff6000fffe03f */
[----:B------:R-:W-:Y:S01]  /*2cdc0*/  @!UPT UIADD3 URZ, URZ, URZ, URZ ;  /* 0x0000003f3f3ff290 */ /* 0x000fe2000fffe03f */
[----:B------:R-:W-:Y:S04]  /*2cdd0*/  STL.64 [R1+0x190], R140 ;  /* 0x0001908c01007387 */ /* 0x000fe80000100a00 */
[----:B------:R1:W-:Y:S01]  /*2cde0*/  STL.64 [R1+0x198], R142 ;  /* 0x0001988e01007387 */ /* 0x0003e20000100a00 */
[C---:B--2---:R-:W-:Y:S08]  /*2cdf0*/  HMMA.1688.F32.TF32 R200, R136.reuse, R188, R200 ;  /* 0x000000bc88c8723c */ /* 0x044ff000000810c8 */
[C---:B------:R-:W-:Y:S08]  /*2ce00*/  HMMA.1688.F32.TF32 R196, R136.reuse, R184, R196 ;  /* 0x000000b888c4723c */ /* 0x040ff000000810c4 */
[C---:B-1----:R-:W-:Y:S08]  /*2ce10*/  HMMA.1688.F32.TF32 R140, R136.reuse, R180, R104 ;  /* 0x000000b4888c723c */ /* 0x042ff00000081068 */
[C---:B---3--:R-:W-:Y:S01]  /*2ce20*/  HMMA.1688.F32.TF32 R104, R136.reuse, R176, R100 ;  /* 0x000000b08868723c */ /* 0x048fe20000081064 */
[----:B------:R-:W-:Y:S04]  /*2ce30*/  STL.64 [R1+0x180], R200 ;  /* 0x000180c801007387 */ /* 0x000fe80000100a00 */
[----:B------:R-:W-:Y:S04]  /*2ce40*/  STL.64 [R1+0x188], R202 ;  /* 0x000188ca01007387 */ /* 0x000fe80000100a00 */
[----:B------:R-:W-:Y:S01]  /*2ce50*/  STL.64 [R1+0x170], R196 ;  /* 0x000170c401007387 */ /* 0x000fe20000100a00 */
[C---:B------:R-:W-:Y:S03]  /*2ce60*/  HMMA.1688.F32.TF32 R100, R136.reuse, R172, R96 ;  /* 0x000000ac8864723c */ /* 0x040fe60000081060 */
[----:B------:R-:W-:Y:S04]  /*2ce70*/  STL.64 [R1+0x178], R198 ;  /* 0x000178c601007387 */ /* 0x000fe80000100a00 */
[----:B------:R-:W-:Y:S04]  /*2ce80*/  STL.64 [R1+0x160], R140 ;  /* 0x0001608c01007387 */ /* 0x000fe80000100a00 */
[----:B------:R-:W-:Y:S04]  /*2ce90*/  STL.64 [R1+0x168], R142 ;  /* 0x0001688e01007387 */ /* 0x000fe80000100a00 */
[----:B------:R-:W2:Y:S04]  /*2cea0*/  LDL.LU.64 R96, [R1+0x1bd0] ;  /* 0x001bd00001607983 */ /* 0x000ea80000300a00 */
[----:B------:R-:W-:Y:S04]  /*2ceb0*/  STL.64 [R1+0x150], R104 ;  /* 0x0001506801007387 */ /* 0x000fe80000100a00 */
[----:B------:R-:W-:Y:S04]  /*2cec0*/  STL.64 [R1+0x158], R106 ;  /* 0x0001586a01007387 */ /* 0x000fe80000100a00 */
[----:B------:R-:W2:Y:S04]  /*2ced0*/  LDL.LU.64 R98, [R1+0x1bd8] ;  /* 0x001bd80001627983 */ /* 0x000ea80000300a00 */
[----:B------:R-:W-:Y:S04]  /*2cee0*/  STL.64 [R1+0x140], R100 ;  /* 0x0001406401007387 */ /* 0x000fe80000100a00 */
[----:B------:R4:W-:Y:S02]  /*2cef0*/  STL.64 [R1+0x148], R102 ;  /* 0x0001486601007387 */ /* 0x0009e40000100a00 */
[C---:B----4-:R-:W-:Y:S02]  /*2cf00*/  HMMA.1688.F32.TF32 R100, R136.reuse, R168, R88 ;  /* 0x000000a88864723c */ /* 0x050fe40000081058 */
[----:B------:R-:W3:Y:S04]  /*2cf10*/  LDL.LU.64 R88, [R1+0x1bc0] ;  /* 0x001bc00001587983 */ /* 0x000ee80000300a00 */
[----:B------:R-:W3:Y:S11]  /*2cf20*/  LDL.LU.64 R90, [R1+0x1bc8] ;  /* 0x001bc800015a7983 */ /* 0x000ef60000300a00 */
[----:B------:R-:W-:Y:S06]  /*2cf30*/  @!UPT UIADD3 URZ, URZ, URZ, URZ ;  /* 0x0000003f3f3ff290 */ /* 0x000fec000fffe03f */
[----:B------:R-:W-:Y:S04]  /*2cf40*/  STL.64 [R1+0x130], R100 ;  /* 0x0001306401007387 */ /* 0x000fe80000100a00 */
[----:B------:R1:W-:Y:S02]  /*2cf50*/  STL.64 [R1+0x138], R102 ;  /* 0x0001386601007387 */ /* 0x0003e40000100a00 */
[C---:B-1----:R-:W-:Y:S02]  /*2cf60*/  HMMA.1688.F32.TF32 R100, R136.reuse, R164, R92 ;  /* 0x000000a48864723c */ /* 0x042fe4000008105c */
[----:B------:R-:W4:Y:S04]  /*2cf70*/  LDL.LU.64 R92, [R1+0x1bb0] ;  /* 0x001bb000015c7983 */ /* 0x000f280000300a00 */
[----:B------:R-:W4:Y:S11]  /*2cf80*/  LDL.LU.64 R94, [R1+0x1bb8] ;  /* 0x001bb800015e7983 */ /* 0x000f360000300a00 */
[----:B------:R-:W-:Y:S06]  /*2cf90*/  @!UPT UIADD3 URZ, URZ, URZ, URZ ;  /* 0x0000003f3f3ff290 */ /* 0x000fec000fffe03f */
[----:B------:R1:W-:Y:S04]  /*2cfa0*/  STL.64 [R1+0x120], R100 ;  /* 0x0001206401007387 */ /* 0x0003e80000100a00 */
[----:B------:R1:W-:Y:S04]  /*2cfb0*/  STL.64 [R1+0x128], R102 ;  /* 0x0001286601007387 */ /* 0x0003e80000100a00 */
[----:B------:R-:W4:Y:S04]  /*2cfc0*/  LDL.LU.64 R204, [R1+0x1ba0] ;  /* 0x001ba00001cc7983 */ /* 0x000f280000300a00 */
[----:B------:R-:W4:Y:S04]  /*2cfd0*/  LDL.LU.64 R206, [R1+0x1ba8] ;  /* 0x001ba80001ce7983 */ /* 0x000f280000300a00 */
[----:B------:R-:W4:Y:S04]  /*2cfe0*/  LDL.LU.64 R200, [R1+0x1b90] ;  /* 0x001b900001c87983 */ /* 0x000f280000300a00 */
[----:B------:R-:W4:Y:S04]  /*2cff0*/  LDL.LU.64 R202, [R1+0x1b98] ;  /* 0x001b980001ca7983 */ /* 0x000f280000300a00 */
[----:B-1----:R-:W4:Y:S04]  /*2d000*/  LDL.LU.64 R100, [R1+0x1b80] ;  /* 0x001b800001647983 */ /* 0x002f280000300a00 */
[----:B------:R-:W4:Y:S04]  /*2d010*/  LDL.LU.64 R102, [R1+0x1b88] ;  /* 0x001b880001667983 */ /* 0x000f280000300a00 */
[----:B------:R-:W4:Y:S04]  /*2d020*/  LDL.LU.64 R196, [R1+0x1a80] ;  /* 0x001a800001c47983 */ /* 0x000f280000300a00 */
[----:B------:R-:W4:Y:S04]  /*2d030*/  LDL.LU.64 R198, [R1+0x1a88] ;  /* 0x001a880001c67983 */ /* 0x000f280000300a00 */
[----:B------:R-:W4:Y:S04]  /*2d040*/  LDL.LU.64 R140, [R1+0x1a70] ;  /* 0x001a7000018c7983 */ /* 0x000f280000300a00 */
[----:B------:R-:W4:Y:S04]  /*2d050*/  LDL.LU.64 R142, [R1+0x1a78] ;  /* 0x001a7800018e7983 */ /* 0x000f280000300a00 */
[----:B------:R-:W4:Y:S04]  /*2d060*/  LDL.LU.64 R104, [R1+0x1a60] ;  /* 0x001a600001687983 */ /* 0x000f280000300a00 */
[----:B------:R-:W4:Y:S01]  /*2d070*/  LDL.LU.64 R106, [R1+0x1a68] ;  /* 0x001a6800016a7983 */ /* 0x000f220000300a00 */
[C---:B--2---:R-:W-:Y:S03]  /*2d080*/  HMMA.1688.F32.TF32 R208, R136.reuse, R160, R96 ;  /* 0x000000a088d0723c */ /* 0x044fe60000081060 */
[----:B------:R-:W2:Y:S04]  /*2d090*/  LDL.LU.64 R96, [R1+0x1a50] ;  /* 0x001a500001607983 */ /* 0x000ea80000300a00 */
[----:B------:R-:W2:Y:S11]  /*2d0a0*/  LDL.LU.64 R98, [R1+0x1a58] ;  /* 0x001a580001627983 */ /* 0x000eb60000300a00 */
[----:B------:R-:W-:Y:S05]  /*2d0b0*/  @!UPT UIADD3 URZ, URZ, URZ, URZ ;  /* 0x0000003f3f3ff290 */ /* 0x000fea000fffe03f */
[----:B------:R-:W-:Y:S04]  /*2d0c0*/  STL.64 [R1+0x110], R208 ;  /* 0x000110d001007387 */ /* 0x000fe80000100a00 */
[----:B------:R3:W-:Y:S02]  /*2d0d0*/  STL.64 [R1+0x118], R210 ;  /* 0x000118d201007387 */ /* 0x0007e40000100a00 */
[C---:B---3--:R-:W-:Y:S02]  /*2d0e0*/  HMMA.1688.F32.TF32 R208, R136.reuse, R156, R88 ;  /* 0x0000009c88d0723c */ /* 0x048fe40000081058 */
[----:B------:R-:W3:Y:S04]  /*2d0f0*/  LDL.LU.64 R88, [R1+0x1a40] ;  /* 0x001a400001587983 */ /* 0x000ee80000300a00 */
[----:B------:R-:W3:Y:S11]  /*2d100*/  LDL.LU.64 R90, [R1+0x1a48] ;  /* 0x001a4800015a7983 */ /* 0x000ef60000300a00 */
[----:B------:R-:W-:Y:S06]  /*2d110*/  @!UPT UIADD3 URZ, URZ, URZ, URZ ;  /* 0x0000003f3f3ff290 */ /* 0x000fec000fffe03f */
[----:B------:R-:W-:Y:S04]  /*2d120*/  STL.64 [R1+0x100], R208 ;  /* 0x000100d001007387 */ /* 0x000fe80000100a00 */
[----:B------:R4:W-:Y:S02]  /*2d130*/  STL.64 [R1+0x108], R210 ;  /* 0x000108d201007387 */ /* 0x0009e40000100a00 */
[C---:B----4-:R-:W-:Y:S02]  /*2d140*/  HMMA.1688.F32.TF32 R208, R136.reuse, R152, R92 ;  /* 0x0000009888d0723c */ /* 0x050fe4000008105c */
[----:B------:R-:W4:Y:S04]  /*2d150*/  LDL.LU.64 R92, [R1+0x1a30] ;  /* 0x001a3000015c7983 */ /* 0x000f280000300a00 */
[----:B------:R-:W4:Y:S02]  /*2d160*/  LDL.LU.64 R94, [R1+0x1a38] ;  /* 0x001a3800015e7983 */ /* 0x000f240000300a00 */
[C---:B------:R-:W-:Y:S08]  /*2d170*/  HMMA.1688.F32.TF32 R204, R136.reuse, R12, R204 ;  /* 0x0000000c88cc723c */ /* 0x040ff000000810cc */
[C---:B------:R-:W-:Y:S07]  /*2d180*/  HMMA.1688.F32.TF32 R200, R136.reuse, R8, R200 ;  /* 0x0000000888c8723c */ /* 0x040fee00000810c8 */
[----:B------:R-:W-:Y:S01]  /*2d190*/  STL.64 [R1+0xf0], R208 ;  /* 0x0000f0d001007387 */ /* 0x000fe20000100a00 */
[----:B------:R-:W-:Y:S03]  /*2d1a0*/  HMMA.1688.F32.TF32 R136, R136, R4, R100 ;  /* 0x000000048888723c */ /* 0x000fe60000081064 */
[----:B------:R-:W-:Y:S04]  /*2d1b0*/  STL.64 [R1+0xf8], R210 ;  /* 0x0000f8d201007387 */ /* 0x000fe80000100a00 */
        /* <DEDUP_REMOVED lines=8> */
[C---:B------:R-:W-:Y:S08]  /*2d240*/  HMMA.1688.F32.TF32 R140, R132.reuse, R188, R140 ;  /* 0x000000bc848c723c */ /* 0x040ff0000008108c */
[C---:B-1----:R-:W-:Y:S08]  /*2d250*/  HMMA.1688.F32.TF32 R136, R132.reuse, R192, R196 ;  /* 0x000000c08488723c */ /* 0x042ff000000810c4 */
[C---:B------:R-:W-:Y:S11]  /*2d260*/  HMMA.1688.F32.TF32 R104, R132.reuse, R184, R104 ;  /* 0x000000b88468723c */ /* 0x040ff60000081068 */
[----:B------:R-:W-:Y:S04]  /*2d270*/  @!UPT UIADD3 URZ, URZ, URZ, URZ ;  /* 0x0000003f3f3ff290 */ /* 0x000fe8000fffe03f */
[----:B------:R1:W-:Y:S04]  /*2d280*/  STL.64 [R1+0xc0], R136 ;  /* 0x0000c08801007387 */ /* 0x0003e80000100a00 */
[----:B------:R1:W-:Y:S04]  /*2d290*/  STL.64 [R1+0xc8], R138 ;  /* 0x0000c88a01007387 */ /* 0x0003e80000100a00 */
[----:B-1----:R-:W4:Y:S04]  /*2d2a0*/  LDL.LU.64 R136, [R1+0x1a10] ;  /* 0x001a100001887983 */ /* 0x002f280000300a00 */
[----:B------:R-:W-:Y:S04]  /*2d2b0*/  STL.64 [R1+0xb0], R140 ;  /* 0x0000b08c01007387 */ /* 0x000fe80000100a00 */
[----:B------:R-:W-:Y:S04]  /*2d2c0*/  STL.64 [R1+0xb8], R142 ;  /* 0x0000b88e01007387 */ /* 0x000fe80000100a00 */
[----:B------:R-:W4:Y:S04]  /*2d2d0*/  LDL.LU.64 R138, [R1+0x1a18] ;  /* 0x001a1800018a7983 */ /* 0x000f280000300a00 */
[----:B------:R1:W-:Y:S04]  /*2d2e0*/  STL.64 [R1+0xa0], R104 ;  /* 0x0000a06801007387 */ /* 0x0003e80000100a00 */
[----:B------:R1:W-:Y:S04]  /*2d2f0*/  STL.64 [R1+0xa8], R106 ;  /* 0x0000a86a01007387 */ /* 0x0003e80000100a00 */
[----:B-1----:R-:W4:Y:S04]  /*2d300*/  LDL.LU.64 R104, [R1+0x1a00] ;  /* 0x001a000001687983 */ /* 0x002f280000300a00 */
[----:B------:R-:W4:Y:S01]  /*2d310*/  LDL.LU.64 R106, [R1+0x1a08] ;  /* 0x001a0800016a7983 */ /* 0x000f220000300a00 */
[C---:B--2---:R-:W-:Y:S11]  /*2d320*/  HMMA.1688.F32.TF32 R96, R132.reuse, R180, R96 ;  /* 0x000000b48460723c */ /* 0x044ff60000081060 */
[----:B------:R-:W-:Y:S11]  /*2d330*/  @!UPT UIADD3 URZ, URZ, URZ, URZ ;  /* 0x0000003f3f3ff290 */ /* 0x000ff6000fffe03f */
[----:B------:R-:W-:Y:S01]  /*2d340*/  @!UPT UIADD3 URZ, URZ, URZ, URZ ;  /* 0x0000003f3f3ff290 */ /* 0x000fe2000fffe03f */
[----:B------:R-:W-:Y:S04]  /*2d350*/  STL.64 [R1+0x90], R96 ;  /* 0x0000906001007387 */ /* 0x000fe80000100a00 */
[----:B------:R3:W-:Y:S02]  /*2d360*/  STL.64 [R1+0x98], R98 ;  /* 0x0000986201007387 */ /* 0x0007e40000100a00 */
[C---:B---3--:R-:W-:Y:S02]  /*2d370*/  HMMA.1688.F32.TF32 R96, R132.reuse, R176, R88 ;  /* 0x000000b08460723c */ /* 0x048fe40000081058 */
[----:B------:R-:W2:Y:S04]  /*2d380*/  LDL.LU.64 R88, [R1+0x19f0] ;  /* 0x0019f00001587983 */ /* 0x000ea80000300a00 */
[----:B------:R-:W2:Y:S11]  /*2d390*/  LDL.LU.64 R90, [R1+0x19f8] ;  /* 0x0019f800015a7983 */ /* 0x000eb60000300a00 */
[----:B------:R-:W-:Y:S06]  /*2d3a0*/  @!UPT UIADD3 URZ, URZ, URZ, URZ ;  /* 0x0000003f3f3ff290 */ /* 0x000fec000fffe03f */
[----:B------:R-:W-:Y:S04]  /*2d3b0*/  STL.64 [R1+0x10], R96 ;  /* 0x0000106001007387 */ /* 0x000fe80000100a00 */
[----:B------:R4:W-:Y:S02]  /*2d3c0*/  STL.64 [R1+0x18], R98 ;  /* 0x0000186201007387 */ /* 0x0009e40000100a00 */
[C---:B----4-:R-:W-:Y:S02]  /*2d3d0*/  HMMA.1688.F32.TF32 R96, R132.reuse, R172, R92 ;  /* 0x000000ac8460723c */ /* 0x050fe4000008105c */
[----:B------:R-:W3:Y:S04]  /*2d3e0*/  LDL.LU.64 R92, [R1+0x19e0] ;  /* 0x0019e000015c7983 */ /* 0x000ee80000300a00 */
[----:B------:R-:W3:Y:S11]  /*2d3f0*/  LDL.LU.64 R94, [R1+0x19e8] ;  /* 0x0019e800015e7983 */ /* 0x000ef60000300a00 */
[----:B------:R-:W-:Y:S06]  /*2d400*/  @!UPT UIADD3 URZ, URZ, URZ, URZ ;  /* 0x0000003f3f3ff290 */ /* 0x000fec000fffe03f */
[----:B------:R1:W-:Y:S04]  /*2d410*/  STL.64 [R1], R96 ;  /* 0x0000006001007387 */ /* 0x0003e80000100a00 */
[----:B------:R4:W-:Y:S04]  /*2d420*/  STL.64 [R1+0x8], R98 ;  /* 0x0000086201007387 */ /* 0x0009e80000100a00 */
[----:B-1----:R-:W3:Y:S04]  /*2d430*/  LDL.LU.64 R96, [R1+0x19d0] ;  /* 0x0019d00001607983 */ /* 0x002ee80000300a00 */
[----:B----4-:R-:W4:Y:S01]  /*2d440*/  LDL.LU.64 R98, [R1+0x19d8] ;  /* 0x0019d80001627983 */ /* 0x010f220000300a00 */
[----:B------:R-:W-:Y:S03]  /*2d450*/  HMMA.1688.F32.TF32 R248, R132, R168, R100 ;  /* 0x000000a884f8723c */ /* 0x000fe60000081064 */
[----:B------:R-:W4:Y:S04]  /*2d460*/  LDL.LU.64 R100, [R1+0x19c0] ;  /* 0x0019c00001647983 */ /* 0x000f280000300a00 */
[----:B------:R-:W4:Y:S01]  /*2d470*/  LDL.LU.64 R102, [R1+0x19c8] ;  /* 0x0019c80001667983 */ /* 0x000f220000300a00 */
[----:B------:R-:W-:-:S02]  /*2d480*/  IMAD.MOV.U32 R48, RZ, RZ, R246 ;  /* 0x000000ffff307224 */ /* 0x000fc400078e00f6 */
[----:B------:R-:W-:Y:S11]  /*2d490*/  IMAD.MOV.U32 R49, RZ, RZ, R247 ;  /* 0x000000ffff317224 */ /* 0x000ff600078e00f7 */
[----:B------:R-:W-:Y:S02]  /*2d4a0*/  @!UPT UIADD3 URZ, URZ, URZ, URZ ;  /* 0x0000003f3f3ff290 */ /* 0x000fe4000fffe03f */
[----:B------:R-:W-:Y:S04]  /*2d4b0*/  STL.64 [R1+0x40e8], R250 ;  /* 0x0040e8fa01007387 */ /* 0x000fe80000100a00 */
[----:B------:R-:W-:Y:S04]  /*2d4c0*/  STL.64 [R1+0x40e0], R248 ;  /* 0x0040e0f801007387 */ /* 0x000fe80000100a00 */
[----:B------:R-:W4:Y:S04]  /*2d4d0*/  LDL.LU.64 R204, [R1+0x19b0] ;  /* 0x0019b00001cc7983 */ /* 0x000f280000300a00 */
[----:B------:R-:W4:Y:S01]  /*2d4e0*/  LDL.LU.64 R206, [R1+0x19b8] ;  /* 0x0019b80001ce7983 */ /* 0x000f220000300a00 */
[C---:B------:R-:W-:Y:S08]  /*2d4f0*/  HMMA.1688.F32.TF32 R244, R132.reuse, R164, R136 ;  /* 0x000000a484f4723c */ /* 0x040ff00000081088 */
[C---:B------:R-:W-:Y:S11]  /*2d500*/  HMMA.1688.F32.TF32 R236, R132.reuse, R160, R104 ;  /* 0x000000a084ec723c */ /* 0x040ff60000081068 */
[----:B------:R-:W-:Y:S04]  /*2d510*/  @!UPT UIADD3 URZ, URZ, URZ, URZ ;  /* 0x0000003f3f3ff290 */ /* 0x000fe8000fffe03f */
[----:B------:R-:W-:Y:S04]  /*2d520*/  STL.64 [R1+0x40f8], R246 ;  /* 0x0040f8f601007387 */ /* 0x000fe80000100a00 */
[----:B------:R-:W-:Y:S04]  /*2d530*/  STL.64 [R1+0x40f0], R244 ;  /* 0x0040f0f401007387 */ /* 0x000fe80000100a00 */
[----:B------:R-:W4:Y:S04]  /*2d540*/  LDL.LU.64 R104, [R1+0x18d0] ;  /* 0x0018d00001687983 */ /* 0x000f280000300a00 */
[----:B------:R-:W4:Y:S04]  /*2d550*/  LDL.LU.64 R106, [R1+0x18d8] ;  /* 0x0018d800016a7983 */ /* 0x000f280000300a00 */
[----:B------:R-:W-:Y:S04]  /*2d560*/  STL.64 [R1+0x4108], R238 ;  /* 0x004108ee01007387 */ /* 0x000fe80000100a00 */
[----:B------:R-:W-:Y:S04]  /*2d570*/  STL.64 [R1+0x4100], R236 ;  /* 0x004100ec01007387 */ /* 0x000fe80000100a00 */
[----:B------:R-:W4:Y:S04]  /*2d580*/  LDL.LU.64 R136, [R1+0x18b0] ;  /* 0x0018b00001887983 */ /* 0x000f280000300a00 */
[----:B------:R-:W4:Y:S04]  /*2d590*/  LDL.LU.64 R138, [R1+0x18b8] ;  /* 0x0018b800018a7983 */ /* 0x000f280000300a00 */
[----:B------:R-:W4:Y:S04]  /*2d5a0*/  LDL.LU.64 R140, [R1+0x1890] ;  /* 0x00189000018c7983 */ /* 0x000f280000300a00 */
[----:B------:R-:W4:Y:S01]  /*2d5b0*/  LDL.LU.64 R142, [R1+0x1898] ;  /* 0x00189800018e7983 */ /* 0x000f220000300a00 */
[C---:B--2---:R-:W-:Y:S11]  /*2d5c0*/  HMMA.1688.F32.TF32 R88, R132.reuse, R156, R88 ;  /* 0x0000009c8458723c */ /* 0x044ff60000081058 */
[----:B------:R-:W-:Y:S11]  /*2d5d0*/  @!UPT UIADD3 URZ, URZ, URZ, URZ ;  /* 0x0000003f3f3ff290 */ /* 0x000ff6000fffe03f */
[----:B------:R-:W-:Y:S01]  /*2d5e0*/  @!UPT UIADD3 URZ, URZ, URZ, URZ ;  /* 0x0000003f3f3ff290 */ /* 0x000fe2000fffe03f */
[----:B------:R-:W-:Y:S04]  /*2d5f0*/  STL.64 [R1+0x4118], R90 ;  /* 0x0041185a01007387 */ /* 0x000fe80000100a00 */
[----:B------:R-:W-:Y:S04]  /*2d600*/  STL.64 [R1+0x4110], R88 ;  /* 0x0041105801007387 */ /* 0x000fe80000100a00 */
[----:B------:R-:W2:Y:S04]  /*2d610*/  LDL.LU.64 R196, [R1+0x1880] ;  /* 0x0018800001c47983 */ /* 0x000ea80000300a00 */
[----:B------:R-:W2:Y:S01]  /*2d620*/  LDL.LU.64 R198, [R1+0x1888] ;  /* 0x0018880001c67983 */ /* 0x000ea20000300a00 */
[C---:B---3--:R-:W-:Y:S03]  /*2d630*/  HMMA.1688.F32.TF32 R92, R132.reuse, R152, R92 ;  /* 0x00000098845c723c */ /* 0x048fe6000008105c */
[----:B------:R-:W3:Y:S04]  /*2d640*/  LDL.LU.64 R200, [R1+0x1870] ;  /* 0x0018700001c87983 */ /* 0x000ee80000300a00 */
[----:B------:R-:W3:Y:S11]  /*2d650*/  LDL.LU.64 R202, [R1+0x1878] ;  /* 0x0018780001ca7983 */ /* 0x000ef60000300a00 */
[----:B------:R-:W-:Y:S05]  /*2d660*/  @!UPT UIADD3 URZ, URZ, URZ, URZ ;  /* 0x0000003f3f3ff290 */ /* 0x000fea000fffe03f */
[----:B------:R-:W-:Y:S04]  /*2d670*/  STL.64 [R1+0x4128], R94 ;  /* 0x0041285e01007387 */ /* 0x000fe80000100a00 */
[----:B------:R1:W-:Y:S01]  /*2d680*/  STL.64 [R1+0x4120], R92 ;  /* 0x0041205c01007387 */ /* 0x0003e20000100a00 */
[C---:B----4-:R-:W-:Y:S03]  /*2d690*/  HMMA.1688.F32.TF32 R96, R132.reuse, R12, R96 ;  /* 0x0000000c8460723c */ /* 0x050fe60000081060 */
[----:B-1----:R-:W4:Y:S04]  /*2d6a0*/  LDL.LU.64 R92, [R1+0x1860] ;  /* 0x00186000015c7983 */ /* 0x002f280000300a00 */
[----:B------:R-:W4:Y:S11]  /*2d6b0*/  LDL.LU.64 R94, [R1+0x1868] ;  /* 0x00186800015e7983 */ /* 0x000f360000300a00 */
[----:B------:R-:W-:Y:S05]  /*2d6c0*/  @!UPT UIADD3 URZ, URZ, URZ, URZ ;  /* 0x0000003f3f3ff290 */ /* 0x000fea000fffe03f */
[----:B------:R-:W-:Y:S04]  /*2d6d0*/  STL.64 [R1+0x4138], R98 ;  /* 0x0041386201007387 */ /* 0x000fe80000100a00 */
[----:B------:R1:W-:Y:S04]  /*2d6e0*/  STL.64 [R1+0x4130], R96 ;  /* 0x0041306001007387 */ /* 0x0003e80000100a00 */
[----:B------:R-:W4:Y:S04]  /*2d6f0*/  LDL.LU.64 R88, [R1+0x1850] ;  /* 0x0018500001587983 */ /* 0x000f280000300a00 */
[----:B------:R-:W4:Y:S01]  /*2d700*/  LDL.LU.64 R90, [R1+0x1858] ;  /* 0x00185800015a7983 */ /* 0x000f220000300a00 */
[C---:B------:R-:W-:Y:S11]  /*2d710*/  HMMA.1688.F32.TF32 R100, R132.reuse, R8, R100 ;  /* 0x000000088464723c */ /* 0x040ff60000081064 */
[----:B------:R-:W-:Y:S11]  /*2d720*/  @!UPT UIADD3 URZ, URZ, URZ, URZ ;  /* 0x0000003f3f3ff290 */ /* 0x000ff6000fffe03f */
[----:B------:R-:W-:Y:S01]  /*2d730*/  @!UPT UIADD3 URZ, URZ, URZ, URZ ;  /* 0x0000003f3f3ff290 */ /* 0x000fe2000fffe03f */
[----:B------:R-:W-:Y:S04]  /*2d740*/  STL.64 [R1+0x4148], R102 ;  /* 0x0041486601007387 */ /* 0x000fe80000100a00 */
[----:B------:R-:W-:Y:S04]  /*2d750*/  STL.64 [R1+0x4140], R100 ;  /* 0x0041406401007387 */ /* 0x000fe80000100a00 */
[----:B-1----:R-:W4:Y:S04]  /*2d760*/  LDL.LU.64 R96, [R1+0x1840] ;  /* 0x0018400001607983 */ /* 0x002f280000300a00 */
[----:B------:R-:W4:Y:S01]  /*2d770*/  LDL.LU.64 R98, [R1+0x1848] ;  /* 0x0018480001627983 */ /* 0x000f220000300a00 */
[----:B------:R-:W-:Y:S11]  /*2d780*/  HMMA.1688.F32.TF32 R132, R132, R4, R204 ;  /* 0x000000048484723c */ /* 0x000ff600000810cc */
[----:B------:R-:W-:Y:S11]  /*2d790*/  @!UPT UIADD3 URZ, URZ, URZ, URZ ;  /* 0x0000003f3f3ff290 */ /* 0x000ff6000fffe03f */
[----:B------:R-:W-:Y:S01]  /*2d7a0*/  @!UPT UIADD3 URZ, URZ, URZ, URZ ;  /* 0x0000003f3f3ff290 */ /* 0x000fe2000fffe03f */
[----:B------:R-:W-:Y:S04]  /*2d7b0*/  STL.64 [R1+0x4158], R134 ;  /* 0x0041588601007387 */ /* 0x000fe80000100a00 */
[----:B------:R1:W-:Y:S04]  /*2d7c0*/  STL.64 [R1+0x4150], R132 ;  /* 0x0041508401007387 */ /* 0x0003e80000100a00 */
[----:B-1----:R-:W4:Y:S04]  /*2d7d0*/  LDL.LU.64 R132, [R1+0x1830] ;  /* 0x0018300001847983 */ /* 0x002f280000300a00 */
[----:B------:R-:W4:Y:S01]  /*2d7e0*/  LDL.LU.64 R134, [R1+0x1838] ;  /* 0x0018380001867983 */ /* 0x000f220000300a00 */
[C---:B------:R-:W-:Y:S08]  /*2d7f0*/  HMMA.1688.F32.TF32 R104, R128.reuse, R192, R104 ;  /* 0x000000c08068723c */ /* 0x040ff00000081068 */
[C---:B------:R-:W-:Y:S08]  /*2d800*/  HMMA.1688.F32.TF32 R136, R128.reuse, R188, R136 ;  /* 0x000000bc8088723c */ /* 0x040ff00000081088 */
[C---:B------:R-:W-:Y:S07]  /*2d810*/  HMMA.1688.F32.TF32 R140, R128.reuse, R184, R140 ;  /* 0x000000b8808c723c */ /* 0x040fee000008108c */
[----:B------:R-:W-:Y:S04]  /*2d820*/  STL.64 [R1+0x4058], R106 ;  /* 0x0040586a01007387 */ /* 0x000fe80000100a00 */
[----:B------:R-:W-:Y:S04]  /*2d830*/  STL.64 [R1+0x4050], R104 ;  /* 0x0040506801007387 */ /* 0x000fe80000100a00 */
[----:B------:R-:W-:Y:S04]  /*2d840*/  STL.64 [R1+0x4068], R138 ;  /* 0x0040688a01007387 */ /* 0x000fe80000100a00 */
[----:B------:R-:W-:Y:S04]  /*2d850*/  STL.64 [R1+0x4060], R136 ;  /* 0x0040608801007387 */ /* 0x000fe80000100a00 */
[----:B------:R-:W-:Y:S04]  /*2d860*/  STL.64 [R1+0x4078], R142 ;  /* 0x0040788e01007387 */ /* 0x000fe80000100a00 */
[----:B------:R-:W-:Y:S01]  /*2d870*/  STL.64 [R1+0x4070], R140 ;  /* 0x0040708c01007387 */ /* 0x000fe20000100a00 */
[C---:B--2---:R-:W-:Y:S08]  /*2d880*/  HMMA.1688.F32.TF32 R196, R128.reuse, R180, R196 ;  /* 0x000000b480c4723c */ /* 0x044ff000000810c4 */
[C---:B---3--:R-:W-:Y:S11]  /*2d890*/  HMMA.1688.F32.TF32 R200, R128.reuse, R176, R200 ;  /* 0x000000b080c8723c */ /* 0x048ff600000810c8 */
[----:B------:R-:W-:Y:S04]  /*2d8a0*/  @!UPT UIADD3 URZ, URZ, URZ, URZ ;  /* 0x0000003f3f3ff290 */ /* 0x000fe8000fffe03f */
[----:B------:R-:W-:Y:S04]  /*2d8b0*/  STL.64 [R1+0x4088], R198 ;  /* 0x004088c601007387 */ /* 0x000fe80000100a00 */
[----:B------:R-:W-:Y:S04]  /*2d8c0*/  STL.64 [R1+0x4080], R196 ;  /* 0x004080c401007387 */ /* 0x000fe80000100a00 */
[----:B------:R-:W2:Y:S04]  /*2d8d0*/  LDL.LU.64 R100, [R1+0x1820] ;  /* 0x0018200001647983 */ /* 0x000ea80000300a00 */
[----:B------:R-:W2:Y:S04]  /*2d8e0*/  LDL.LU.64 R102, [R1+0x1828] ;  /* 0x0018280001667983 */ /* 0x000ea80000300a00 */
[----:B------:R-:W-:Y:S04]  /*2d8f0*/  STL.64 [R1+0x4098], R202 ;  /* 0x004098ca01007387 */ /* 0x000fe80000100a00 */
[----:B------:R1:W-:Y:S01]  /*2d900*/  STL.64 [R1+0x4090], R200 ;  /* 0x004090c801007387 */ /* 0x0003e20000100a00 */
[C---:B----4-:R-:W-:Y:S03]  /*2d910*/  HMMA.1688.F32.TF32 R204, R128.reuse, R172, R92 ;  /* 0x000000ac80cc723c */ /* 0x050fe6000008105c */
[----:B------:R-:W3:Y:S04]  /*2d920*/  LDL.LU.64 R92, [R1+0x1810] ;  /* 0x00181000015c7983 */ /* 0x000ee80000300a00 */
[----:B------:R-:W3:Y:S11]  /*2d930*/  LDL.LU.64 R94, [R1+0x1818] ;  /* 0x00181800015e7983 */ /* 0x000ef60000300a00 */
[----:B------:R-:W-:Y:S05]  /*2d940*/  @!UPT UIADD3 URZ, URZ, URZ, URZ ;  /* 0x0000003f3f3ff290 */ /* 0x000fea000fffe03f */
[----:B------:R-:W-:Y:S01]  /*2d950*/  STL.64 [R1+0x40a8], R206 ;  /* 0x0040a8ce01007387 */ /* 0x000fe20000100a00 */
[C---:B------:R-:W-:Y:S03]  /*2d960*/  HMMA.1688.F32.TF32 R208, R128.reuse, R168, R88 ;  /* 0x000000a880d0723c */ /* 0x040fe60000081058 */
[----:B------:R-:W-:Y:S04]  /*2d970*/  STL.64 [R1+0x40a0], R204 ;  /* 0x0040a0cc01007387 */ /* 0x000fe80000100a00 */
[----:B------:R-:W4:Y:S04]  /*2d980*/  LDL.LU.64 R88, [R1+0x1800] ;  /* 0x0018000001587983 */ /* 0x000f280000300a00 */
[----:B------:R-:W4:Y:S01]  /*2d990*/  LDL.LU.64 R90, [R1+0x1808] ;  /* 0x00180800015a7983 */ /* 0x000f220000300a00 */
[C---:B------:R-:W-:Y:S11]  /*2d9a0*/  HMMA.1688.F32.TF32 R212, R128.reuse, R164, R96 ;  /* 0x000000a480d4723c */ /* 0x040ff60000081060 */
[----:B------:R-:W-:Y:S04]  /*2d9b0*/  STL.64 [R1+0x40b8], R210 ;  /* 0x0040b8d201007387 */ /* 0x000fe80000100a00 */
[----:B------:R-:W-:Y:S04]  /*2d9c0*/  STL.64 [R1+0x40b0], R208 ;  /* 0x0040b0d001007387 */ /* 0x000fe80000100a00 */
[----:B------:R-:W4:Y:S04]  /*2d9d0*/  LDL.LU.64 R96, [R1+0x17f0] ;  /* 0x0017f00001607983 */ /* 0x000f280000300a00 */
[----:B------:R-:W4:Y:S04]  /*2d9e0*/  LDL.LU.64 R98, [R1+0x17f8] ;  /* 0x0017f80001627983 */ /* 0x000f280000300a00 */
[----:B------:R-:W-:Y:S04]  /*2d9f0*/  STL.64 [R1+0x40c8], R214 ;  /* 0x0040c8d601007387 */ /* 0x000fe80000100a00 */
[----:B------:R-:W-:Y:S04]  /*2da00*/  STL.64 [R1+0x40c0], R212 ;  /* 0x0040c0d401007387 */ /* 0x000fe80000100a00 */
[----:B-1----:R-:W4:Y:S04]  /*2da10*/  LDL.LU.64 R200, [R1+0x17e0] ;  /* 0x0017e00001c87983 */ /* 0x002f280000300a00 */
[----:B------:R-:W4:Y:S04]  /*2da20*/  LDL.LU.64 R202, [R1+0x17e8] ;  /* 0x0017e80001ca7983 */ /* 0x000f280000300a00 */
[----:B------:R-:W4:Y:S04]  /*2da30*/  LDL.LU.64 R196, [R1+0x1650] ;  /* 0x0016500001c47983 */ /* 0x000f280000300a00 */
[----:B------:R-:W4:Y:S01]  /*2da40*/  LDL.LU.64 R198, [R1+0x1658] ;  /* 0x0016580001c67983 */ /* 0x000f220000300a00 */
[----:B------:R-:W-:Y:S03]  /*2da50*/  HMMA.1688.F32.TF32 R216, R128, R160, R132 ;  /* 0x000000a080d8723c */ /* 0x000fe60000081084 */
[----:B------:R-:W4:Y:S04]  /*2da60*/  LDL.LU.64 R140, [R1+0x1640] ;  /* 0x00164000018c7983 */ /* 0x000f280000300a00 */
[----:B------:R-:W4:Y:S04]  /*2da70*/  LDL.LU.64 R142, [R1+0x1648] ;  /* 0x00164800018e7983 */ /* 0x000f280000300a00 */
[----:B------:R-:W4:Y:S04]  /*2da80*/  LDL.LU.64 R136, [R1+0x1630] ;  /* 0x0016300001887983 */ /* 0x000f280000300a00 */
[----:B------:R-:W4:Y:S04]  /*2da90*/  LDL.LU.64 R138, [R1+0x1638] ;  /* 0x00163800018a7983 */ /* 0x000f280000300a00 */
[----:B------:R-:W4:Y:S04]  /*2daa0*/  LDL.LU.64 R132, [R1+0x1620] ;  /* 0x0016200001847983 */ /* 0x000f280000300a00 */
[----:B------:R-:W4:Y:S04]  /*2dab0*/  LDL.LU.64 R134, [R1+0x1628] ;  /* 0x0016280001867983 */ /* 0x000f280000300a00 */
[----:B------:R-:W-:Y:S04]  /*2dac0*/  STL.64 [R1+0x40d8], R218 ;  /* 0x0040d8da01007387 */ /* 0x000fe80000100a00 */
[----:B------:R-:W-:Y:S04]  /*2dad0*/  STL.64 [R1+0x40d0], R216 ;  /* 0x0040d0d801007387 */ /* 0x000fe80000100a00 */
[----:B------:R-:W4:Y:S04]  /*2dae0*/  LDL.LU.64 R104, [R1+0x1610] ;  /* 0x0016100001687983 */ /* 0x000f280000300a00 */
[----:B------:R-:W4:Y:S01]  /*2daf0*/  LDL.LU.64 R106, [R1+0x1618] ;  /* 0x00161800016a7983 */ /* 0x000f220000300a00 */
[----:B------:R-:W-:-:S02]  /*2db00*/  IMAD.MOV.U32 R25, RZ, RZ, R224 ;  /* 0x000000ffff197224 */ /* 0x000fc400078e00e0 */
[----:B------:R-:W-:Y:S02]  /*2db10*/  IMAD.MOV.U32 R24, RZ, RZ, R225 ;  /* 0x000000ffff187224 */ /* 0x000fe400078e00e1 */
[----:B------:R-:W-:Y:S02]  /*2db20*/  IMAD.MOV.U32 R21, RZ, RZ, R226 ;  /* 0x000000ffff157224 */ /* 0x000fe400078e00e2 */
[----:B------:R-:W-:Y:S01]  /*2db30*/  IMAD.MOV.U32 R20, RZ, RZ, R227 ;  /* 0x000000ffff147224 */ /* 0x000fe200078e00e3 */
[C---:B--2---:R-:W-:Y:S01]  /*2db40*/  HMMA.1688.F32.TF32 R220, R128.reuse, R156, R100 ;  /* 0x0000009c80dc723c */ /* 0x044fe20000081064 */
[----:B------:R-:W2:Y:S04]  /*2db50*/  LDL.LU.64 R100, [R1+0x1600] ;  /* 0x0016000001647983 */ /* 0x000ea80000300a00 */
[----:B------:R-:W2:Y:S03]  /*2db60*/  LDL.LU.64 R102, [R1+0x1608] ;  /* 0x0016080001667983 */ /* 0x000ea60000300a00 */
[C---:B---3--:R-:W-:Y:S11]  /*2db70*/  HMMA.1688.F32.TF32 R224, R128.reuse, R152, R92 ;  /* 0x0000009880e0723c */ /* 0x048ff6000008105c */
[----:B------:R-:W-:Y:S04]  /*2db80*/  @!UPT UIADD3 URZ, URZ, URZ, URZ ;  /* 0x0000003f3f3ff290 */ /* 0x000fe8000fffe03f */
[----:B------:R-:W-:Y:S04]  /*2db90*/  STL.64 [R1+0x4168], R222 ;  /* 0x004168de01007387 */ /* 0x000fe80000100a00 */
[----:B------:R-:W-:Y:S04]  /*2dba0*/  STL.64 [R1+0x4160], R220 ;  /* 0x004160dc01007387 */ /* 0x000fe80000100a00 */
[----:B------:R-:W3:Y:S04]  /*2dbb0*/  LDL.LU.64 R92, [R1+0x15f0] ;  /* 0x0015f000015c7983 */ /* 0x000ee80000300a00 */
[----:B------:R-:W3:Y:S04]  /*2dbc0*/  LDL.LU.64 R94, [R1+0x15f8] ;  /* 0x0015f800015e7983 */ /* 0x000ee80000300a00 */
[----:B------:R-:W-:Y:S04]  /*2dbd0*/  STL.64 [R1+0x4178], R226 ;  /* 0x004178e201007387 */ /* 0x000fe80000100a00 */
[----:B------:R-:W-:Y:S01]  /*2dbe0*/  STL.64 [R1+0x4170], R224 ;  /* 0x004170e001007387 */ /* 0x000fe20000100a00 */
[C---:B----4-:R-:W-:Y:S03]  /*2dbf0*/  HMMA.1688.F32.TF32 R228, R128.reuse, R12, R88 ;  /* 0x0000000c80e4723c */ /* 0x050fe60000081058 */
[----:B------:R-:W4:Y:S04]  /*2dc00*/  LDL.LU.64 R88, [R1+0x15e0] ;  /* 0x0015e00001587983 */ /* 0x000f280000300a00 */
[----:B------:R-:W4:Y:S11]  /*2dc10*/  LDL.LU.64 R90, [R1+0x15e8] ;  /* 0x0015e800015a7983 */ /* 0x000f360000300a00 */
[----:B------:R-:W-:Y:S05]  /*2dc20*/  @!UPT UIADD3 URZ, URZ, URZ, URZ ;  /* 0x0000003f3f3ff290 */ /* 0x000fea000fffe03f */
[----:B------:R-:W-:Y:S04]  /*2dc30*/  STL.64 [R1+0x4188], R230 ;  /* 0x004188e601007387 */ /* 0x000fe80000100a00 */
[----:B------:R-:W-:Y:S01]  /*2dc40*/  STL.64 [R1+0x4180], R228 ;  /* 0x004180e401007387 */ /* 0x000fe20000100a00 */
[C---:B------:R-:W-:Y:S03]  /*2dc50*/  HMMA.1688.F32.TF32 R232, R128.reuse, R8, R96 ;  /* 0x0000000880e8723c */ /* 0x040fe60000081060 */
[----:B------:R-:W4:Y:S04]  /*2dc60*/  LDL.LU.64 R96, [R1+0x15d0] ;  /* 0x0015d00001607983 */ /* 0x000f280000300a00 */
[----:B------:R-:W4:Y:S01]  /*2dc70*/  LDL.LU.64 R98, [R1+0x15d8] ;  /* 0x0015d80001627983 */ /* 0x000f220000300a00 */
[----:B------:R-:W-:Y:S11]  /*2dc80*/  HMMA.1688.F32.TF32 R128, R128, R4, R200 ;  /* 0x000000048080723c */ /* 0x000ff600000810c8 */
[----:B------:R-:W-:Y:S04]  /*2dc90*/  @!UPT UIADD3 URZ, URZ, URZ, URZ ;  /* 0x0000003f3f3ff290 */ /* 0x000fe8000fffe03f */
[----:B------:R-:W-:Y:S04]  /*2dca0*/  STL.64 [R1+0x4198], R234 ;  /* 0x004198ea01007387 */ /* 0x000fe80000100a00 */
[----:B------:R-:W-:Y:S01]  /*2dcb0*/  STL.64 [R1+0x4190], R232 ;  /* 0x004190e801007387 */ /* 0x000fe20000100a00 */
[C---:B------:R-:W-:Y:S03]  /*2dcc0*/  HMMA.1688.F32.TF32 R196, R124.reuse, R192, R196 ;  /* 0x000000c07cc4723c */ /* 0x040fe600000810c4 */
[----:B------:R-:W-:Y:S04]  /*2dcd0*/  STL.64 [R1+0x41a8], R130 ;  /* 0x0041a88201007387 */ /* 0x000fe80000100a00 */
[----:B------:R1:W-:Y:S02]  /*2dce0*/  STL.64 [R1+0x41a0], R128 ;  /* 0x0041a08001007387 */ /* 0x0003e40000100a00 */
[C---:B-1----:R-:W-:Y:S11]  /*2dcf0*/  HMMA.1688.F32.TF32 R128, R124.reuse, R188, R140 ;  /* 0x000000bc7c80723c */ /* 0x042ff6000008108c */
[----:B------:R-:W-:Y:S03]  /*2dd00*/  @!UPT UIADD3 URZ, URZ, URZ, URZ ;  /* 0x0000003f3f3ff290 */ /* 0x000fe6000fffe03f */
[----:B------:R-:W-:Y:S04]  /*2dd10*/  STL.64 [R1+0x940], R196 ;  /* 0x000940c401007387 */ /* 0x000fe80000100a00 */
[----:B------:R-:W-:Y:S01]  /*2dd20*/  STL.64 [R1+0x948], R198 ;  /* 0x000948c601007387 */ /* 0x000fe20000100a00 */
[C---:B------:R-:W-:Y:S08]  /*2dd30*/  HMMA.1688.F32.TF32 R136, R124.reuse, R184, R136 ;  /* 0x000000b87c88723c */ /* 0x040ff00000081088 */
[C---:B------:R-:W-:Y:S01]  /*2dd40*/  HMMA.1688.F32.TF32 R132, R124.reuse, R180, R132 ;  /* 0x000000b47c84723c */ /* 0x040fe20000081084 */
[----:B------:R-:W-:Y:S04]  /*2dd50*/  STL.64 [R1+0x930], R128 ;  /* 0x0009308001007387 */ /* 0x000fe80000100a00 */
[----:B------:R1:W-:Y:S03]  /*2dd60*/  STL.64 [R1+0x938], R130 ;  /* 0x0009388201007387 */ /* 0x0003e60000100a00 */
[C---:B-1----:R-:W-:Y:S07]  /*2dd70*/  HMMA.1688.F32.TF32 R128, R124.reuse, R176, R104 ;  /* 0x000000b07c80723c */ /* 0x042fee0000081068 */
[----:B------:R-:W-:Y:S04]  /*2dd80*/  STL.64 [R1+0x920], R136 ;  /* 0x0009208801007387 */ /* 0x000fe80000100a00 */
[----:B------:R-:W-:Y:S04]  /*2dd90*/  STL.64 [R1+0x928], R138 ;  /* 0x0009288a01007387 */ /* 0x000fe80000100a00 */
[----:B------:R-:W-:Y:S04]  /*2dda0*/  STL.64 [R1+0x910], R132 ;  /* 0x0009108401007387 */ /* 0x000fe80000100a00 */
[----:B------:R-:W-:Y:S04]  /*2ddb0*/  STL.64 [R1+0x918], R134 ;  /* 0x0009188601007387 */ /* 0x000fe80000100a00 */
[----:B------:R-:W-:Y:S04]  /*2ddc0*/  STL.64 [R1+0x900], R128 ;  /* 0x0009008001007387 */ /* 0x000fe80000100a00 */
[----:B------:R-:W-:Y:S01]  /*2ddd0*/  STL.64 [R1+0x908], R130 ;  /* 0x0009088201007387 */ /* 0x000fe20000100a00 */
[C---:B--2---:R-:W-:Y:S08]  /*2dde0*/  HMMA.1688.F32.TF32 R104, R124.reuse, R172, R100 ;  /* 0x000000ac7c68723c */ /* 0x044ff00000081064 */
[C---:B---3--:R-:W-:Y:S01]  /*2ddf0*/  HMMA.1688.F32.TF32 R100, R124.reuse, R168, R92 ;  /* 0x000000a87c64723c */ /* 0x048fe2000008105c */
[----:B------:R-:W2:Y:S11]  /*2de00*/  LDL.LU.64 R92, [R1+0x15c0] ;  /* 0x0015c000015c7983 */ /* 0x000eb60000300a00 */
[----:B------:R-:W-:Y:S03]  /*2de10*/  @!UPT UIADD3 URZ, URZ, URZ, URZ ;  /* 0x0000003f3f3ff290 */ /* 0x000fe6000fffe03f */
[----:B------:R-:W-:Y:S04]  /*2de20*/  STL.64 [R1+0x8f0], R104 ;  /* 0x0008f06801007387 */ /* 0x000fe80000100a00 */
[----:B------:R-:W-:Y:S04]  /*2de30*/  STL.64 [R1+0x8f8], R106 ;  /* 0x0008f86a01007387 */ /* 0x000fe80000100a00 */
[----:B------:R-:W2:Y:S04]  /*2de40*/  LDL.LU.64 R94, [R1+0x15c8] ;  /* 0x0015c800015e7983 */ /* 0x000ea80000300a00 */
[----:B------:R-:W-:Y:S04]  /*2de50*/  STL.64 [R1+0x8e0], R100 ;  /* 0x0008e06401007387 */ /* 0x000fe80000100a00 */
[----:B------:R4:W-:Y:S02]  /*2de60*/  STL.64 [R1+0x8e8], R102 ;  /* 0x0008e86601007387 */ /* 0x0009e40000100a00 */
[C---:B----4-:R-:W-:Y:S02]  /*2de70*/  HMMA.1688.F32.TF32 R100, R124.reuse, R164, R88 ;  /* 0x000000a47c64723c */ /* 0x050fe40000081058 */
[----:B------:R-:W3:Y:S04]  /*2de80*/  LDL.LU.64 R88, [R1+0x15b0] ;  /* 0x0015b00001587983 */ /* 0x000ee80000300a00 */
[----:B------:R-:W3:Y:S02]  /*2de90*/  LDL.LU.64 R90, [R1+0x15b8] ;  /* 0x0015b800015a7983 */ /* 0x000ee40000300a00 */
[C---:B------:R-:W-:Y:S11]  /*2dea0*/  HMMA.1688.F32.TF32 R96, R124.reuse, R160, R96 ;  /* 0x000000a07c60723c */ /* 0x040ff60000081060 */
[----:B------:R-:W-:Y:S04]  /*2deb0*/  @!UPT UIADD3 URZ, URZ, URZ, URZ ;  /* 0x0000003f3f3ff290 */ /* 0x000fe8000fffe03f */
[----:B------:R1:W-:Y:S04]  /*2dec0*/  STL.64 [R1+0x8d0], R100 ;  /* 0x0008d06401007387 */ /* 0x0003e80000100a00 */
[----:B------:R4:W-:Y:S04]  /*2ded0*/  STL.64 [R1+0x8d8], R102 ;  /* 0x0008d86601007387 */ /* 0x0009e80000100a00 */
[----:B------:R-:W3:Y:S04]  /*2dee0*/  LDL.LU.64 R208, [R1+0x15a0] ;  /* 0x0015a00001d07983 */ /* 0x000ee80000300a00 */
[----:B------:R-:W3:Y:S04]  /*2def0*/  LDL.LU.64 R210, [R1+0x15a8] ;  /* 0x0015a80001d27983 */ /* 0x000ee80000300a00 */
        /* <DEDUP_REMOVED lines=19> */
[----:B----4-:R-:W4:Y:S04]  /*2e030*/  LDL.LU.64 R102, [R1+0x1428] ;  /* 0x0014280001667983 */ /* 0x010f280000300a00 */
        /* <DEDUP_REMOVED lines=13> */
[----:B------:R-:W-:Y:S08]  /*2e110*/  HMMA.1688.F32.TF32 R124, R124, R4, R200 ;  /* 0x000000047c7c723c */ /* 0x000ff000000810c8 */
[C---:B------:R-:W-:Y:S08]  /*2e120*/  HMMA.1688.F32.TF32 R200, R120.reuse, R192, R196 ;  /* 0x000000c078c8723c */ /* 0x040ff000000810c4 */
[C---:B------:R-:W-:Y:S08]  /*2e130*/  HMMA.1688.F32.TF32 R196, R120.reuse, R188, R140 ;  /* 0x000000bc78c4723c */ /* 0x040ff0000008108c */
[C---:B------:R-:W-:Y:S08]  /*2e140*/  HMMA.1688.F32.TF32 R140, R120.reuse, R184, R136 ;  /* 0x000000b8788c723c */ /* 0x040ff00000081088 */
[C---:B------:R-:W-:Y:S08]  /*2e150*/  HMMA.1688.F32.TF32 R136, R120.reuse, R180, R132 ;  /* 0x000000b47888723c */ /* 0x040ff00000081084 */
[C---:B------:R-:W-:Y:S01]  /*2e160*/  HMMA.1688.F32.TF32 R132, R120.reuse, R176, R128 ;  /* 0x000000b07884723c */ /* 0x040fe20000081080 */
[----:B------:R-:W-:Y:S07]  /*2e170*/  STL.64 [R1+0x890], R212 ;  /* 0x000890d401007387 */ /* 0x000fee0000100a00 */
[C---:B------:R-:W-:Y:S01]  /*2e180*/  HMMA.1688.F32.TF32 R128, R120.reuse, R172, R104 ;  /* 0x000000ac7880723c */ /* 0x040fe20000081068 */
[----:B------:R-:W-:Y:S07]  /*2e190*/  STL.64 [R1+0x898], R214 ;  /* 0x000898d601007387 */ /* 0x000fee0000100a00 */
[C---:B----4-:R-:W-:Y:S01]  /*2e1a0*/  HMMA.1688.F32.TF32 R104, R120.reuse, R168, R100 ;  /* 0x000000a87868723c */ /* 0x050fe20000081064 */
[----:B------:R-:W-:Y:S07]  /*2e1b0*/  STL.64 [R1+0x840], R208 ;  /* 0x000840d001007387 */ /* 0x000fee0000100a00 */
[C---:B------:R-:W-:Y:S01]  /*2e1c0*/  HMMA.1688.F32.TF32 R100, R120.reuse, R164, R96 ;  /* 0x000000a47864723c */ /* 0x040fe20000081060 */
        /* <DEDUP_REMOVED lines=20> */
[----:B------:R2:W-:Y:S02]  /*2e310*/  STL.64 [R1+0xb78], R102 ;  /* 0x000b786601007387 */ /* 0x0005e40000100a00 */
[C---:B--2---:R-:W-:Y:S02]  /*2e320*/  HMMA.1688.F32.TF32 R100, R120.reuse, R160, R92 ;  /* 0x000000a07864723c */ /* 0x044fe4000008105c */
[----:B------:R-:W2:Y:S04]  /*2e330*/  LDL.LU.64 R92, [R1+0x13d0] ;  /* 0x0013d000015c7983 */ /* 0x000ea80000300a00 */
[----:B------:R-:W2:Y:S11]  /*2e340*/  LDL.LU.64 R94, [R1+0x13d8] ;  /* 0x0013d800015e7983 */ /* 0x000eb60000300a00 */
[----:B------:R-:W-:Y:S06]  /*2e350*/  @!UPT UIADD3 URZ, URZ, URZ, URZ ;  /* 0x0000003f3f3ff290 */ /* 0x000fec000fffe03f */
[----:B------:R-:W-:Y:S04]  /*2e360*/  STL.64 [R1+0xb60], R100 ;  /* 0x000b606401007387 */ /* 0x000fe80000100a00 */
[----:B------:R-:W-:Y:S04]  /*2e370*/  STL.64 [R1+0xb68], R102 ;  /* 0x000b686601007387 */ /* 0x000fe80000100a00 */
[----:B------:R-:W2:Y:S04]  /*2e380*/  LDL.LU.64 R200, [R1+0x13c0] ;  /* 0x0013c00001c87983 */ /* 0x000ea80000300a00 */
[----:B------:R-:W2:Y:S01]  /*2e390*/  LDL.LU.64 R202, [R1+0x13c8] ;  /* 0x0013c80001ca7983 */ /* 0x000ea20000300a00 */
[C---:B---3--:R-:W-:Y:S11]  /*2e3a0*/  HMMA.1688.F32.TF32 R88, R120.reuse, R156, R88 ;  /* 0x0000009c7858723c */ /* 0x048ff60000081058 */
[----:B------:R-:W-:Y:S11]  /*2e3b0*/  @!UPT UIADD3 URZ, URZ, URZ, URZ ;  /* 0x0000003f3f3ff290 */ /* 0x000ff6000fffe03f */
[----:B------:R-:W-:Y:S01]  /*2e3c0*/  @!UPT UIADD3 URZ, URZ, URZ, URZ ;  /* 0x0000003f3f3ff290 */ /* 0x000fe2000fffe03f */
[----:B------:R1:W-:Y:S04]  /*2e3d0*/  STL.64 [R1+0xb50], R88 ;  /* 0x000b505801007387 */ /* 0x0003e80000100a00 */
[----:B------:R3:W-:Y:S04]  /*2e3e0*/  STL.64 [R1+0xb58], R90 ;  /* 0x000b585a01007387 */ /* 0x0007e80000100a00 */
[----:B------:R-:W2:Y:S04]  /*2e3f0*/  LDL.LU.64 R196, [R1+0x13b0] ;  /* 0x0013b00001c47983 */ /* 0x000ea80000300a00 */
[----:B------:R-:W2:Y:S04]  /*2e400*/  LDL.LU.64 R198, [R1+0x13b8] ;  /* 0x0013b80001c67983 */ /* 0x000ea80000300a00 */
[----:B-1----:R-:W2:Y:S04]  /*2e410*/  LDL.LU.64 R88, [R1+0x13a0] ;  /* 0x0013a00001587983 */ /* 0x002ea80000300a00 */
[----:B---3--:R-:W3:Y:S04]  /*2e420*/  LDL.LU.64 R90, [R1+0x13a8] ;  /* 0x0013a800015a7983 */ /* 0x008ee80000300a00 */
        /* <DEDUP_REMOVED lines=12> */
[C---:B----4-:R-:W-:Y:S03]  /*2e4f0*/  HMMA.1688.F32.TF32 R204, R120.reuse, R152, R96 ;  /* 0x0000009878cc723c */ /* 0x050fe60000081060 */
[----:B------:R-:W4:Y:S04]  /*2e500*/  LDL.LU.64 R96, [R1+0x1310] ;  /* 0x0013100001607983 */ /* 0x000f280000300a00 */
[----:B------:R-:W4:Y:S11]  /*2e510*/  LDL.LU.64 R98, [R1+0x1318] ;  /* 0x0013180001627983 */ /* 0x000f360000300a00 */
[----:B------:R-:W-:Y:S05]  /*2e520*/  @!UPT UIADD3 URZ, URZ, URZ, URZ ;  /* 0x0000003f3f3ff290 */ /* 0x000fea000fffe03f */
[----:B------:R-:W-:Y:S04]  /*2e530*/  STL.64 [R1+0xb40], R204 ;  /* 0x000b40cc01007387 */ /* 0x000fe80000100a00 */
[----:B------:R2:W-:Y:S02]  /*2e540*/  STL.64 [R1+0xb48], R206 ;  /* 0x000b48ce01007387 */ /* 0x0005e40000100a00 */
[C---:B--2---:R-:W-:Y:S02]  /*2e550*/  HMMA.1688.F32.TF32 R204, R120.reuse, R12, R92 ;  /* 0x0000000c78cc723c */ /* 0x044fe4000008105c */
[----:B------:R-:W2:Y:S04]  /*2e560*/  LDL.LU.64 R92, [R1+0x12f0] ;  /* 0x0012f000015c7983 */ /* 0x000ea80000300a00 */
[----:B------:R-:W2:Y:S02]  /*2e570*/  LDL.LU.64 R94, [R1+0x12f8] ;  /* 0x0012f800015e7983 */ /* 0x000ea40000300a00 */
[C---:B------:R-:W-:Y:S11]  /*2e580*/  HMMA.1688.F32.TF32 R200, R120.reuse, R8, R200 ;  /* 0x0000000878c8723c */ /* 0x040ff600000810c8 */
[----:B------:R-:W-:Y:S04]  /*2e590*/  @!UPT UIADD3 URZ, URZ, URZ, URZ ;  /* 0x0000003f3f3ff290 */ /* 0x000fe8000fffe03f */
[----:B------:R-:W-:Y:S04]  /*2e5a0*/  STL.64 [R1+0xb30], R204 ;  /* 0x000b30cc01007387 */ /* 0x000fe80000100a00 */
[----:B------:R-:W-:Y:S04]  /*2e5b0*/  STL.64 [R1+0xb38], R206 ;  /* 0x000b38ce01007387 */ /* 0x000fe80000100a00 */
[----:B------:R-:W-:Y:S04]  /*2e5c0*/  STL.64 [R1+0xb20], R200 ;  /* 0x000b20c801007387 */ /* 0x000fe80000100a00 */
[----:B------:R-:W-:Y:S01]  /*2e5d0*/  STL.64 [R1+0xb28], R202 ;  /* 0x000b28ca01007387 */ /* 0x000fe20000100a00 */
[----:B------:R-:W-:Y:S08]  /*2e5e0*/  HMMA.1688.F32.TF32 R120, R120, R4, R196 ;  /* 0x000000047878723c */ /* 0x000ff000000810c4 */
[C---:B---3--:R-:W-:Y:S01]  /*2e5f0*/  HMMA.1688.F32.TF32 R196, R116.reuse, R192, R88 ;  /* 0x000000c074c4723c */ /* 0x048fe20000081058 */
[----:B------:R-:W3:Y:S04]  /*2e600*/  LDL.LU.64 R88, [R1+0x12b0] ;  /* 0x0012b00001587983 */ /* 0x000ee80000300a00 */
[----:B------:R-:W3:Y:S03]  /*2e610*/  LDL.LU.64 R90, [R1+0x12b8] ;  /* 0x0012b800015a7983 */ /* 0x000ee60000300a00 */
[C---:B------:R-:W-:Y:S08]  /*2e620*/  HMMA.1688.F32.TF32 R140, R116.reuse, R188, R140 ;  /* 0x000000bc748c723c */ /* 0x040ff0000008108c */
[C---:B------:R-:W-:Y:S08]  /*2e630*/  HMMA.1688.F32.TF32 R136, R116.reuse, R184, R136 ;  /* 0x000000b87488723c */ /* 0x040ff00000081088 */
[C---:B------:R-:W-:Y:S08]  /*2e640*/  HMMA.1688.F32.TF32 R132, R116.reuse, R180, R132 ;  /* 0x000000b47484723c */ /* 0x040ff00000081084 */
[C---:B------:R-:W-:Y:S08]  /*2e650*/  HMMA.1688.F32.TF32 R128, R116.reuse, R176, R128 ;  /* 0x000000b07480723c */ /* 0x040ff00000081080 */
[C---:B------:R-:W-:Y:S08]  /*2e660*/  HMMA.1688.F32.TF32 R104, R116.reuse, R172, R104 ;  /* 0x000000ac7468723c */ /* 0x040ff00000081068 */
[C---:B------:R-:W-:Y:S01]  /*2e670*/  HMMA.1688.F32.TF32 R100, R116.reuse, R168, R100 ;  /* 0x000000a87464723c */ /* 0x040fe20000081064 */
[----:B------:R-:W-:Y:S04]  /*2e680*/  STL.64 [R1+0xe00], R196 ;  /* 0x000e00c401007387 */ /* 0x000fe80000100a00 */
        /* <DEDUP_REMOVED lines=9> */
[----:B-1----:R-:W3:Y:S04]  /*2e720*/  LDL.LU.64 R140, [R1+0xd60] ;  /* 0x000d6000018c7983 */ /* 0x002ee80000300a00 */
[----:B------:R1:W-:Y:S04]  /*2e730*/  STL.64 [R1+0xdb0], R104 ;  /* 0x000db06801007387 */ /* 0x0003e80000100a00 */
[----:B------:R1:W-:Y:S04]  /*2e740*/  STL.64 [R1+0xdb8], R106 ;  /* 0x000db86a01007387 */ /* 0x0003e80000100a00 */
[----:B------:R-:W3:Y:S04]  /*2e750*/  LDL.LU.64 R142, [R1+0xd68] ;  /* 0x000d6800018e7983 */ /* 0x000ee80000300a00 */
[----:B------:R1:W-:Y:S04]  /*2e760*/  STL.64 [R1+0xda0], R100 ;  /* 0x000da06401007387 */ /* 0x0003e80000100a00 */
[----:B------:R1:W-:Y:S04]  /*2e770*/  STL.64 [R1+0xda8], R102 ;  /* 0x000da86601007387 */ /* 0x0003e80000100a00 */
[----:B------:R-:W3:Y:S04]  /*2e780*/  LDL.LU.64 R136, [R1+0xd50] ;  /* 0x000d500001887983 */ /* 0x000ee80000300a00 */
[----:B------:R-:W3:Y:S01]  /*2e790*/  LDL.LU.64 R138, [R1+0xd58] ;  /* 0x000d5800018a7983 */ /* 0x000ee20000300a00 */
[C---:B----4-:R-:W-:Y:S11]  /*2e7a0*/  HMMA.1688.F32.TF32 R96, R116.reuse, R164, R96 ;  /* 0x000000a47460723c */ /* 0x050ff60000081060 */
[----:B------:R-:W-:Y:S11]  /*2e7b0*/  @!UPT UIADD3 URZ, URZ, URZ, URZ ;  /* 0x0000003f3f3ff290 */ /* 0x000ff6000fffe03f */
[----:B------:R-:W-:Y:S01]  /*2e7c0*/  @!UPT UIADD3 URZ, URZ, URZ, URZ ;  /* 0x0000003f3f3ff290 */ /* 0x000fe2000fffe03f */
[----:B------:R4:W-:Y:S04]  /*2e7d0*/  STL.64 [R1+0xd90], R96 ;  /* 0x000d906001007387 */ /* 0x0009e80000100a00 */
[----:B------:R1:W-:Y:S04]  /*2e7e0*/  STL.64 [R1+0xd98], R98 ;  /* 0x000d986201007387 */ /* 0x0003e80000100a00 */
[----:B------:R-:W3:Y:S04]  /*2e7f0*/  LDL.LU.64 R132, [R1+0xd40] ;  /* 0x000d400001847983 */ /* 0x000ee80000300a00 */
[----:B------:R-:W3:Y:S01]  /*2e800*/  LDL.LU.64 R134, [R1+0xd48] ;  /* 0x000d480001867983 */ /* 0x000ee20000300a00 */
[C---:B--2---:R-:W-:Y:S11]  /*2e810*/  HMMA.1688.F32.TF32 R92, R116.reuse, R160, R92 ;  /* 0x000000a0745c723c */ /* 0x044ff6000008105c */
[----:B------:R-:W-:Y:S11]  /*2e820*/  @!UPT UIADD3 URZ, URZ, URZ, URZ ;  /* 0x0000003f3f3ff290 */ /* 0x000ff6000fffe03f */
[----:B------:R-:W-:Y:S01]  /*2e830*/  @!UPT UIADD3 URZ, URZ, URZ, URZ ;  /* 0x0000003f3f3ff290 */ /* 0x000fe2000fffe03f */
[----:B------:R2:W-:Y:S04]  /*2e840*/  STL.64 [R1+0xd80], R92 ;  /* 0x000d805c01007387 */ /* 0x0005e80000100a00 */
[----:B------:R1:W-:Y:S04]  /*2e850*/  STL.64 [R1+0xd88], R94 ;  /* 0x000d885e01007387 */ /* 0x0003e80000100a00 */
[----:B------:R-:W3:Y:S04]  /*2e860*/  LDL.LU.64 R128, [R1+0x12a0] ;  /* 0x0012a00001807983 */ /* 0x000ee80000300a00 */
[----:B------:R-:W3:Y:S04]  /*2e870*/  LDL.LU.64 R130, [R1+0x12a8] ;  /* 0x0012a80001827983 */ /* 0x000ee80000300a00 */
[----:B-1----:R-:W3:Y:S04]  /*2e880*/  LDL.LU.64 R104, [R1+0x1260] ;  /* 0x0012600001687983 */ /* 0x002ee80000300a00 */
[----:B------:R-:W3:Y:S02]  /*2e890*/  LDL.LU.64 R106, [R1+0x1268] ;  /* 0x00126800016a7983 */ /* 0x000ee40000300a00 */
[C---:B---3--:R-:W-:Y:S11]  /*2e8a0*/  HMMA.1688.F32.TF32 R88, R116.reuse, R156, R88 ;  /* 0x0000009c7458723c */ /* 0x048ff60000081058 */
[----:B------:R-:W-:Y:S11]  /*2e8b0*/  @!UPT UIADD3 URZ, URZ, URZ, URZ ;  /* 0x0000003f3f3ff290 */ /* 0x000ff6000fffe03f */
[----:B------:R-:W-:Y:S01]  /*2e8c0*/  @!UPT UIADD3 URZ, URZ, URZ, URZ ;  /* 0x0000003f3f3ff290 */ /* 0x000fe2000fffe03f */
[----:B------:R1:W-:Y:S04]  /*2e8d0*/  STL.64 [R1+0xd70], R88 ;  /* 0x000d705801007387 */ /* 0x0003e80000100a00 */
[----:B------:R3:W-:Y:S04]  /*2e8e0*/  STL.64 [R1+0xd78], R90 ;  /* 0x000d785a01007387 */ /* 0x0007e80000100a00 */
[----:B------:R-:W3:Y:S04]  /*2e8f0*/  LDL.LU.64 R100, [R1+0x1250] ;  /* 0x0012500001647983 */ /* 0x000ee80000300a00 */
[----:B------:R-:W3:Y:S04]  /*2e900*/  LDL.LU.64 R102, [R1+0x1258] ;  /* 0x0012580001667983 */ /* 0x000ee80000300a00 */
[----:B----4-:R-:W4:Y:S04]  /*2e910*/  LDL.LU.64 R96, [R1+0xff0] ;  /* 0x000ff00001607983 */ /* 0x010f280000300a00 */
[----:B------:R-:W4:Y:S04]  /*2e920*/  LDL.LU.64 R98, [R1+0xff8] ;  /* 0x000ff80001627983 */ /* 0x000f280000300a00 */
[----:B--2---:R-:W2:Y:S04]  /*2e930*/  LDL.LU.64 R92, [R1+0x1130] ;  /* 0x00113000015c7983 */ /* 0x004ea80000300a00 */
[----:B------:R-:W2:Y:S04]  /*2e940*/  LDL.LU.64 R94, [R1+0x1138] ;  /* 0x00113800015e7983 */ /* 0x000ea80000300a00 */
[----:B-1----:R-:W2:Y:S04]  /*2e950*/  LDL.LU.64 R88, [R1+0xfd0] ;  /* 0x000fd00001587983 */ /* 0x002ea80000300a00 */
[----:B---3--:R-:W2:Y:S01]  /*2e960*/  LDL.LU.64 R90, [R1+0xfd8] ;  /* 0x000fd800015a7983 */ /* 0x008ea20000300a00 */
[C---:B------:R-:W-:Y:S08]  /*2e970*/  HMMA.1688.F32.TF32 R140, R116.reuse, R152, R140 ;  /* 0x00000098748c723c */ /* 0x040ff0000008108c */
[C---:B------:R-:W-:Y:S11]  /*2e980*/  HMMA.1688.F32.TF32 R136, R116.reuse, R12, R136 ;  /* 0x0000000c7488723c */ /* 0x040ff60000081088 */
[----:B------:R-:W-:Y:S05]  /*2e990*/  @!UPT UIADD3 URZ, URZ, URZ, URZ ;  /* 0x0000003f3f3ff290 */ /* 0x000fea000fffe03f */
[----:B------:R-:W-:Y:S02]  /*2e9a0*/  IMAD.MOV.U32 R44, RZ, RZ, R143 ;  /* 0x000000ffff2c7224 */ /* 0x000fe400078e008f */
[----:B------:R-:W-:Y:S01]  /*2e9b0*/  IMAD.MOV.U32 R45, RZ, RZ, R142 ;  /* 0x000000ffff2d7224 */ /* 0x000fe200078e008e */
[----:B------:R-:W-:Y:S04]  /*2e9c0*/  STL.64 [R1+0xd60], R140 ;  /* 0x000d608c01007387 */ /* 0x000fe80000100a00 */
[----:B------:R-:W-:Y:S04]  /*2e9d0*/  STL [R1+0x4048], R44 ;  /* 0x0040482c01007387 */ /* 0x000fe80000100800 */
[----:B------:R-:W-:Y:S04]  /*2e9e0*/  STL [R1+0x4044], R45 ;  /* 0x0040442d01007387 */ /* 0x000fe80000100800 */
[----:B------:R-:W-:Y:S04]  /*2e9f0*/  STL.64 [R1+0xd50], R136 ;  /* 0x000d508801007387 */ /* 0x000fe80000100a00 */
[----:B------:R-:W-:Y:S01]  /*2ea00*/  STL.64 [R1+0xd58], R138 ;  /* 0x000d588a01007387 */ /* 0x000fe20000100a00 */
[----:B------:R-:W-:Y:S11]  /*2ea10*/  HMMA.1688.F32.TF32 R132, R116, R8, R132 ;  /* 0x000000087484723c */ /* 0x000ff60000081084 */
[----:B------:R-:W-:Y:S11]  /*2ea20*/  @!UPT UIADD3 URZ, URZ, URZ, URZ ;  /* 0x0000003f3f3ff290 */ /* 0x000ff6000fffe03f */
[----:B------:R-:W-:Y:S01]  /*2ea30*/  @!UPT UIADD3 URZ, URZ, URZ, URZ ;  /* 0x0000003f3f3ff290 */ /* 0x000fe2000fffe03f */
[----:B------:R-:W-:Y:S01]  /*2ea40*/  STL.64 [R1+0xd40], R132 ;  /* 0x000d408401007387 */ /* 0x000fe20000100a00 */
[C---:B------:R-:W-:Y:S11]  /*2ea50*/  HMMA.1688.F32.TF32 R104, R112.reuse, R192, R104 ;  /* 0x000000c07068723c */ /* 0x040ff60000081068 */
[----:B------:R-:W-:Y:S11]  /*2ea60*/  @!UPT UIADD3 URZ, URZ, URZ, URZ ;  /* 0x0000003f3f3ff290 */ /* 0x000ff6000fffe03f */
[----:B------:R-:W-:Y:S01]  /*2ea70*/  @!UPT UIADD3 URZ, URZ, URZ, URZ ;  /* 0x0000003f3f3ff290 */ /* 0x000fe2000fffe03f */
[----:B------:R-:W-:Y:S04]  /*2ea80*/  STL.64 [R1+0x1010], R104 ;  /* 0x0010106801007387 */ /* 0x000fe80000100a00 */
[----:B------:R-:W-:Y:S04]  /*2ea90*/  STL.64 [R1+0x1018], R106 ;  /* 0x0010186a01007387 */ /* 0x000fe80000100a00 */
[----:B------:R-:W3:Y:S01]  /*2eaa0*/  LDL.LU.64 R200, [R1+0xfc0] ;  /* 0x000fc00001c87983 */ /* 0x000ee20000300a00 */
[C---:B------:R-:W-:Y:S08]  /*2eab0*/  HMMA.1688.F32.TF32 R100, R112.reuse, R188, R100 ;  /* 0x000000bc7064723c */ /* 0x040ff00000081064 */
[C---:B----4-:R-:W-:Y:S08]  /*2eac0*/  HMMA.1688.F32.TF32 R96, R112.reuse, R184, R96 ;  /* 0x000000b87060723c */ /* 0x050ff00000081060 */
[C---:B--2---:R-:W-:Y:S07]  /*2ead0*/  HMMA.1688.F32.TF32 R92, R112.reuse, R180, R92 ;  /* 0x000000b4705c723c */ /* 0x044fee000008105c */
[----:B------:R-:W-:Y:S04]  /*2eae0*/  STL.64 [R1+0x1000], R100 ;  /* 0x0010006401007387 */ /* 0x000fe80000100a00 */
[----:B------:R-:W-:Y:S04]  /*2eaf0*/  STL.64 [R1+0x1008], R102 ;  /* 0x0010086601007387 */ /* 0x000fe80000100a00 */
[----:B------:R-:W3:Y:S04]  /*2eb00*/  LDL.LU.64 R202, [R1+0xfc8] ;  /* 0x000fc80001ca7983 */ /* 0x000ee80000300a00 */
[----:B------:R1:W-:Y:S04]  /*2eb10*/  STL.64 [R1+0xff0], R96 ;  /* 0x000ff06001007387 */ /* 0x0003e80000100a00 */
[----:B------:R2:W-:Y:S04]  /*2eb20*/  STL.64 [R1+0xff8], R98 ;  /* 0x000ff86201007387 */ /* 0x0005e80000100a00 */
[----:B------:R-:W4:Y:S04]  /*2eb30*/  LDL.LU.64 R196, [R1+0xfb0] ;  /* 0x000fb00001c47983 */ /* 0x000f280000300a00 */
[----:B------:R-:W4:Y:S01]  /*2eb40*/  LDL.LU.64 R198, [R1+0xfb8] ;  /* 0x000fb80001c67983 */ /* 0x000f220000300a00 */
[----:B------:R-:W-:Y:S03]  /*2eb50*/  HMMA.1688.F32.TF32 R88, R112, R176, R88 ;  /* 0x000000b07058723c */ /* 0x000fe60000081058 */
[----:B-1----:R-:W4:Y:S04]  /*2eb60*/  LDL.LU.64 R96, [R1+0x1120] ;  /* 0x0011200001607983 */ /* 0x002f280000300a00 */
[----:B--2---:R-:W2:Y:S04]  /*2eb70*/  LDL.LU.64 R98, [R1+0x1128] ;  /* 0x0011280001627983 */ /* 0x004ea80000300a00 */
[----:B------:R-:W-:Y:S04]  /*2eb80*/  STL.64 [R1+0xfe0], R92 ;  /* 0x000fe05c01007387 */ /* 0x000fe80000100a00 */
[----:B------:R-:W-:Y:S04]  /*2eb90*/  STL.64 [R1+0xfe8], R94 ;  /* 0x000fe85e01007387 */ /* 0x000fe80000100a00 */
[----:B------:R-:W2:Y:S04]  /*2eba0*/  LDL.LU.64 R140, [R1+0xf90] ;  /* 0x000f9000018c7983 */ /* 0x000ea80000300a00 */
[----:B------:R-:W2:Y:S04]  /*2ebb0*/  LDL.LU.64 R142, [R1+0xf98] ;  /* 0x000f9800018e7983 */ /* 0x000ea80000300a00 */
[----:B------:R1:W-:Y:S04]  /*2ebc0*/  STL.64 [R1+0xfd0], R88 ;  /* 0x000fd05801007387 */ /* 0x0003e80000100a00 */
[----:B------:R1:W-:Y:S04]  /*2ebd0*/  STL.64 [R1+0xfd8], R90 ;  /* 0x000fd85a01007387 */ /* 0x0003e80000100a00 */
[----:B------:R-:W2:Y:S04]  /*2ebe0*/  LDL.LU.64 R136, [R1+0xf80] ;  /* 0x000f800001887983 */ /* 0x000ea80000300a00 */
[----:B------:R-:W2:Y:S04]  /*2ebf0*/  LDL.LU.64 R138, [R1+0xf88] ;  /* 0x000f8800018a7983 */ /* 0x000ea80000300a00 */
[----:B-1----:R-:W2:Y:S04]  /*2ec00*/  LDL.LU.64 R88, [R1+0xf70] ;  /* 0x000f700001587983 */ /* 0x002ea80000300a00 */
[----:B------:R-:W2:Y:S04]  /*2ec10*/  LDL.LU.64 R90, [R1+0xf78] ;  /* 0x000f7800015a7983 */ /* 0x000ea80000300a00 */
[----:B------:R-:W2:Y:S04]  /*2ec20*/  LDL.LU.64 R92, [R1+0x1100] ;  /* 0x00110000015c7983 */ /* 0x000ea80000300a00 */
[----:B------:R-:W2:Y:S01]  /*2ec30*/  LDL.LU.64 R94, [R1+0x1108] ;  /* 0x00110800015e7983 */ /* 0x000ea20000300a00 */
[----:B------:R-:W-:Y:S01]  /*2ec40*/  IMAD.MOV.U32 R44, RZ, RZ, R134 ;  /* 0x000000ffff2c7224 */ /* 0x000fe200078e0086 */
[----:B------:R-:W-:Y:S01]  /*2ec50*/  HMMA.1688.F32.TF32 R116, R116, R4, R128 ;  /* 0x000000047474723c */ /* 0x000fe20000081080 */
[----:B------:R-:W-:Y:S01]  /*2ec60*/  IMAD.MOV.U32 R45, RZ, RZ, R135 ;  /* 0x000000ffff2d7224 */ /* 0x000fe200078e0087 */
[----:B------:R-:W2:Y:S04]  /*2ec70*/  LDL.LU.64 R132, [R1+0xf50] ;  /* 0x000f500001847983 */ /* 0x000ea80000300a00 */
[----:B------:R-:W2:Y:S04]  /*2ec80*/  LDL.LU.64 R134, [R1+0xf58] ;  /* 0x000f580001867983 */ /* 0x000ea80000300a00 */
[----:B------:R-:W2:Y:S04]  /*2ec90*/  LDL.LU.64 R128, [R1+0x10d0] ;  /* 0x0010d00001807983 */ /* 0x000ea80000300a00 */
[----:B------:R-:W2:Y:S04]  /*2eca0*/  LDL.LU.64 R130, [R1+0x10d8] ;  /* 0x0010d80001827983 */ /* 0x000ea80000300a00 */
[----:B------:R-:W2:Y:S04]  /*2ecb0*/  LDL.LU.64 R104, [R1+0x10f0] ;  /* 0x0010f00001687983 */ /* 0x000ea80000300a00 */
[----:B------:R-:W2:Y:S04]  /*2ecc0*/  LDL.LU.64 R106, [R1+0x10f8] ;  /* 0x0010f800016a7983 */ /* 0x000ea80000300a00 */
[----:B------:R-:W2:Y:S04]  /*2ecd0*/  LDL.LU.64 R100, [R1+0x1150] ;  /* 0x0011500001647983 */ /* 0x000ea80000300a00 */
[----:B------:R-:W2:Y:S01]  /*2ece0*/  LDL.LU.64 R102, [R1+0x1158] ;  /* 0x0011580001667983 */ /* 0x000ea20000300a00 */
[C---:B---3--:R-:W-:Y:S08]  /*2ecf0*/  HMMA.1688.F32.TF32 R204, R112.reuse, R172, R200 ;  /* 0x000000ac70cc723c */ /* 0x048ff000000810c8 */
[C---:B----4-:R-:W-:Y:S08]  /*2ed00*/  HMMA.1688.F32.TF32 R200, R112.reuse, R168, R196 ;  /* 0x000000a870c8723c */ /* 0x050ff000000810c4 */
[C---:B--2---:R-:W-:Y:S07]  /*2ed10*/  HMMA.1688.F32.TF32 R196, R112.reuse, R164, R96 ;  /* 0x000000a470c4723c */ /* 0x044fee0000081060 */
        /* <DEDUP_REMOVED lines=8> */
[C---:B-1----:R-:W-:Y:S08]  /*2eda0*/  HMMA.1688.F32.TF32 R196, R112.reuse, R160, R140 ;  /* 0x000000a070c4723c */ /* 0x042ff0000008108c */
[C---:B------:R-:W-:Y:S08]  /*2edb0*/  HMMA.1688.F32.TF32 R140, R112.reuse, R156, R136 ;  /* 0x0000009c708c723c */ /* 0x040ff00000081088 */
[C---:B------:R-:W-:Y:S07]  /*2edc0*/  HMMA.1688.F32.TF32 R136, R112.reuse, R152, R88 ;  /* 0x000000987088723c */ /* 0x040fee0000081058 */
        /* <DEDUP_REMOVED lines=8> */
[C---:B-1----:R-:W-:Y:S02]  /*2ee50*/  HMMA.1688.F32.TF32 R136, R112.reuse, R12, R92 ;  /* 0x0000000c7088723c */ /* 0x042fe4000008105c */
[----:B------:R-:W4:Y:S04]  /*2ee60*/  LDL.LU.64 R92, [R1+0x1210] ;  /* 0x00121000015c7983 */ /* 0x000f280000300a00 */
[----:B------:R-:W4:Y:S02]  /*2ee70*/  LDL.LU.64 R94, [R1+0x1218] ;  /* 0x00121800015e7983 */ /* 0x000f240000300a00 */
[----:B------:R-:W-:Y:S08]  /*2ee80*/  HMMA.1688.F32.TF32 R132, R112, R8, R132 ;  /* 0x000000087084723c */ /* 0x000ff00000081084 */
[C---:B------:R-:W-:Y:S08]  /*2ee90*/  HMMA.1688.F32.TF32 R104, R108.reuse, R192, R104 ;  /* 0x000000c06c68723c */ /* 0x040ff00000081068 */
[C---:B------:R-:W-:Y:S01]  /*2eea0*/  HMMA.1688.F32.TF32 R100, R108.reuse, R188, R100 ;  /* 0x000000bc6c64723c */ /* 0x040fe20000081064 */
        /* <DEDUP_REMOVED lines=9> */
[----:B------:R-:W-:Y:S04]  /*2ef40*/  STL.64 [R1+0x11a8], R102 ;  /* 0x0011a86601007387 */ /* 0x000fe80000100a00 */
        /* <DEDUP_REMOVED lines=9> */
[C---:B---3--:R-:W-:Y:S01]  /*2efe0*/  HMMA.1688.F32.TF32 R96, R108.reuse, R180, R88 ;  /* 0x000000b46c60723c */ /* 0x048fe20000081058 */
[----:B------:R-:W2:Y:S04]  /*2eff0*/  LDL.LU.64 R88, [R1+0x1240] ;  /* 0x0012400001587983 */ /* 0x000ea80000300a00 */
[----:B------:R-:W2:Y:S03]  /*2f000*/  LDL.LU.64 R90, [R1+0x1248] ;  /* 0x00124800015a7983 */ /* 0x000ea60000300a00 */
[----:B----4-:R-:W-:Y:S11]  /*2f010*/  HMMA.1688.F32.TF32 R92, R108, R176, R92 ;  /* 0x000000b06c5c723c */ /* 0x010ff6000008105c */
[----:B------:R-:W-:Y:S04]  /*2f020*/  @!UPT UIADD3 URZ, URZ, URZ, URZ ;  /* 0x0000003f3f3ff290 */ /* 0x000fe8000fffe03f */
[----:B------:R1:W-:Y:S04]  /*2f030*/  STL.64 [R1+0x1180], R96 ;  /* 0x0011806001007387 */ /* 0x0003e80000100a00 */
[----:B------:R3:W-:Y:S04]  /*2f040*/  STL.64 [R1+0x1188], R98 ;  /* 0x0011886201007387 */ /* 0x0007e80000100a00 */
[----:B-1----:R-:W4:Y:S04]  /*2f050*/  LDL.LU.64 R96, [R1+0x1540] ;  /* 0x0015400001607983 */ /* 0x002f280000300a00 */
[----:B---3--:R-:W4:Y:S04]  /*2f060*/  LDL.LU.64 R98, [R1+0x1548] ;  /* 0x0015480001627983 */ /* 0x008f280000300a00 */
[----:B------:R1:W-:Y:S04]  /*2f070*/  STL.64 [R1+0x1170], R92 ;  /* 0x0011705c01007387 */ /* 0x0003e80000100a00 */
[----:B------:R3:W-:Y:S04]  /*2f080*/  STL.64 [R1+0x1178], R94 ;  /* 0x0011785e01007387 */ /* 0x0007e80000100a00 */
        /* <DEDUP_REMOVED lines=9> */
[----:B-1----:R-:W4:Y:S04]  /*2f120*/  LDL.LU.64 R92, [R1+0x1660] ;  /* 0x00166000015c7983 */ /* 0x002f280000300a00 */
[----:B---3--:R-:W3:Y:S04]  /*2f130*/  LDL.LU.64 R94, [R1+0x1668] ;  /* 0x00166800015e7983 */ /* 0x008ee80000300a00 */
[----:B------:R-:W3:Y:S04]  /*2f140*/  LDL.LU.64 R104, [R1+0x16a0] ;  /* 0x0016a00001687983 */ /* 0x000ee80000300a00 */
[----:B------:R-:W3:Y:S04]  /*2f150*/  LDL.LU.64 R106, [R1+0x16a8] ;  /* 0x0016a800016a7983 */ /* 0x000ee80000300a00 */
[----:B------:R-:W3:Y:S04]  /*2f160*/  LDL.LU.64 R100, [R1+0x11f0] ;  /* 0x0011f00001647983 */ /* 0x000ee80000300a00 */
[----:B------:R-:W3:Y:S01]  /*2f170*/  LDL.LU.64 R102, [R1+0x11f8] ;  /* 0x0011f80001667983 */ /* 0x000ee20000300a00 */
[C---:B------:R-:W-:Y:S08]  /*2f180*/  HMMA.1688.F32.TF32 R204, R108.reuse, R172, R200 ;  /* 0x000000ac6ccc723c */ /* 0x040ff000000810c8 */
[C---:B------:R-:W-:Y:S11]  /*2f190*/  HMMA.1688.F32.TF32 R200, R108.reuse, R168, R196 ;  /* 0x000000a86cc8723c */ /* 0x040ff600000810c4 */
[----:B------:R-:W-:Y:S04]  /*2f1a0*/  @!UPT UIADD3 URZ, URZ, URZ, URZ ;  /* 0x0000003f3f3ff290 */ /* 0x000fe8000fffe03f */
        /* <DEDUP_REMOVED lines=11> */
[----:B------:R-:W4:Y:S02]  /*2f260*/  LDL.LU.64 R98, [R1+0x11e8] ;  /* 0x0011e80001627983 */ /* 0x000f240000300a00 */
[C---:B------:R-:W-:Y:S08]  /*2f270*/  HMMA.1688.F32.TF32 R140, R108.reuse, R156, R140 ;  /* 0x0000009c6c8c723c */ /* 0x040ff0000008108c */
[C---:B------:R-:W-:Y:S08]  /*2f280*/  HMMA.1688.F32.TF32 R136, R108.reuse, R152, R136 ;  /* 0x000000986c88723c */ /* 0x040ff00000081088 */
[C---:B------:R-:W-:Y:S08]  /*2f290*/  HMMA.1688.F32.TF32 R132, R108.reuse, R12, R132 ;  /* 0x0000000c6c84723c */ /* 0x040ff00000081084 */
[C---:B------:R-:W-:Y:S01]  /*2f2a0*/  HMMA.1688.F32.TF32 R128, R108.reuse, R8, R128 ;  /* 0x000000086c80723c */ /* 0x040fe20000081080 */
[----:B------:R-:W-:Y:S04]  /*2f2b0*/  STL.64 [R1+0x1130], R196 ;  /* 0x001130c401007387 */ /* 0x000fe80000100a00 */
[----:B------:R-:W-:Y:S04]  /*2f2c0*/  STL.64 [R1+0x1138], R198 ;  /* 0x001138c601007387 */ /* 0x000fe80000100a00 */
[----:B------:R-:W-:Y:S04]  /*2f2d0*/  STL.64 [R1+0x1120], R140 ;  /* 0x0011208c01007387 */ /* 0x000fe80000100a00 */
[----:B------:R-:W-:Y:S01]  /*2f2e0*/  STL.64 [R1+0x1128], R142 ;  /* 0x0011288e01007387 */ /* 0x000fe20000100a00 */
[----:B---3--:R-:W-:Y:S03]  /*2f2f0*/  HMMA.1688.F32.TF32 R108, R108, R4, R92 ;  /* 0x000000046c6c723c */ /* 0x008fe6000008105c */
[----:B------:R-:W-:Y:S04]  /*2f300*/  STL.64 [R1+0x1110], R136 ;  /* 0x0011108801007387 */ /* 0x000fe80000100a00 */
[----:B------:R-:W-:Y:S04]  /*2f310*/  STL.64 [R1+0x1118], R138 ;  /* 0x0011188a01007387 */ /* 0x000fe80000100a00 */
[----:B------:R1:W-:Y:S04]  /*2f320*/  STL.64 [R1+0x1100], R132 ;  /* 0x0011008401007387 */ /* 0x0003e80000100a00 */
[----:B------:R3:W-:Y:S04]  /*2f330*/  STL.64 [R1+0x1108], R134 ;  /* 0x0011088601007387 */ /* 0x0007e80000100a00 */
[----:B------:R-:W4:Y:S04]  /*2f340*/  LDL.LU.64 R92, [R1+0x16d0] ;  /* 0x0016d000015c7983 */ /* 0x000f280000300a00 */
[----:B------:R1:W-:Y:S04]  /*2f350*/  STL.64 [R1+0x10f0], R128 ;  /* 0x0010f08001007387 */ /* 0x0003e80000100a00 */
[----:B------:R1:W-:Y:S04]  /*2f360*/  STL.64 [R1+0x10f8], R130 ;  /* 0x0010f88201007387 */ /* 0x0003e80000100a00 */
[----:B------:R-:W4:Y:S01]  /*2f370*/  LDL.LU.64 R94, [R1+0x16d8] ;  /* 0x0016d800015e7983 */ /* 0x000f220000300a00 */
[-C--:B------:R-:W-:Y:S08]  /*2f380*/  HMMA.1688.F32.TF32 R104, R80, R192.reuse, R104 ;  /* 0x000000c05068723c */ /* 0x080ff00000081068 */
[----:B------:R-:W-:Y:S01]  /*2f390*/  HMMA.1688.F32.TF32 R100, R84, R192, R100 ;  /* 0x000000c05464723c */ /* 0x000fe20000081064 */
[----:B------:R-:W-:Y:S04]  /*2f3a0*/  STL.64 [R1+0x10d0], R108 ;  /* 0x0010d06c01007387 */ /* 0x000fe80000100a00 */
[----:B------:R-:W-:Y:S04]  /*2f3b0*/  STL.64 [R1+0x10d8], R110 ;  /* 0x0010d86e01007387 */ /* 0x000fe80000100a00 */
[----:B-1----:R-:W4:Y:S01]  /*2f3c0*/  LDL.LU.64 R132, [R1+0x16e0] ;  /* 0x0016e00001847983 */ /* 0x002f220000300a00 */
[----:B------:R-:W-:-:S02]  /*2f3d0*/  IMAD.MOV.U32 R150, RZ, RZ, R144 ;  /* 0x000000ffff967224 */ /* 0x000fc400078e0090 */
[----:B------:R-:W-:Y:S01]  /*2f3e0*/  IMAD.MOV.U32 R151, RZ, RZ, R145 ;  /* 0x000000ffff977224 */ /* 0x000fe200078e0091 */
[----:B------:R-:W-:Y:S04]  /*2f3f0*/  LDS R108, [R3+0x4000] ;  /* 0x00400000036c7984 */ /* 0x000fe80000000800 */
[----:B------:R-:W-:Y:S04]  /*2f400*/  STL.64 [R1+0x1310], R104 ;  /* 0x0013106801007387 */ /* 0x000fe80000100a00 */
[----:B------:R-:W-:Y:S04]  /*2f410*/  STL.64 [R1+0x1318], R106 ;  /* 0x0013186a01007387 */ /* 0x000fe80000100a00 */
[----:B---3--:R-:W3:Y:S04]  /*2f420*/  LDL.LU.64 R134, [R1+0x16e8] ;  /* 0x0016e80001867983 */ /* 0x008ee80000300a00 */
[----:B------:R-:W-:Y:S04]  /*2f430*/  STL.64 [R1+0x1440], R100 ;  /* 0x0014406401007387 */ /* 0x000fe80000100a00 */
[----:B------:R2:W-:Y:S04]  /*2f440*/  STL.64 [R1+0x1448], R102 ;  /* 0x0014486601007387 */ /* 0x0005e80000100a00 */
[----:B------:R-:W3:Y:S04]  /*2f450*/  LDL.LU.64 R128, [R1+0x16f0] ;  /* 0x0016f00001807983 */ /* 0x000ee80000300a00 */
[----:B------:R-:W3:Y:S01]  /*2f460*/  LDL.LU.64 R130, [R1+0x16f8] ;  /* 0x0016f80001827983 */ /* 0x000ee20000300a00 */
[----:B------:R-:W-:-:S02]  /*2f470*/  IMAD.MOV.U32 R251, RZ, RZ, R241 ;  /* 0x000000fffffb7224 */ /* 0x000fc400078e00f1 */
[----:B------:R-:W-:Y:S01]  /*2f480*/  IMAD.MOV.U32 R236, RZ, RZ, R30 ;  /* 0x000000ffffec7224 */ /* 0x000fe200078e001e */
[----:B------:R-:W-:Y:S01]  /*2f490*/  LDS R110, [R3+0x6000] ;  /* 0x00600000036e7984 */ /* 0x000fe20000000800 */
[----:B------:R-:W-:Y:S02]  /*2f4a0*/  IMAD.MOV.U32 R237, RZ, RZ, R31 ;  /* 0x000000ffffed7224 */ /* 0x000fe400078e001f */
[----:B------:R-:W-:Y:S01]  /*2f4b0*/  IMAD.MOV.U32 R238, RZ, RZ, R50 ;  /* 0x000000ffffee7224 */ /* 0x000fe200078e0032 */
[----:B------:R-:W-:Y:S01]  /*2f4c0*/  LDS R109, [R240+0x4000] ;  /* 0x00400000f06d7984 */ /* 0x000fe20000000800 */
[----:B------:R-:W-:-:S03]  /*2f4d0*/  IMAD.MOV.U32 R239, RZ, RZ, R42 ;  /* 0x000000ffffef7224 */ /* 0x000fc600078e002a */
[----:B------:R-:W1:Y:S01]  /*2f4e0*/  LDS R111, [R240+0x6000] ;  /* 0x00600000f06f7984 */ /* 0x000e620000000800 */
[-C--:B--2---:R-:W-:Y:S03]  /*2f4f0*/  HMMA.1688.F32.TF32 R100, R80, R188.reuse, R88 ;  /* 0x000000bc5064723c */ /* 0x084fe60000081058 */
[----:B------:R-:W2:Y:S04]  /*2f500*/  LDL.LU.64 R88, [R1+0x1710] ;  /* 0x0017100001587983 */ /* 0x000ea80000300a00 */
[----:B------:R-:W2:Y:S11]  /*2f510*/  LDL.LU.64 R90, [R1+0x1718] ;  /* 0x00171800015a7983 */ /* 0x000eb60000300a00 */
[----:B------:R-:W-:Y:S05]  /*2f520*/  @!UPT UIADD3 URZ, URZ, URZ, URZ ;  /* 0x0000003f3f3ff290 */ /* 0x000fea000fffe03f */
[----:B------:R-:W-:Y:S04]  /*2f530*/  STL.64 [R1+0x12e0], R100 ;  /* 0x0012e06401007387 */ /* 0x000fe80000100a00 */
[----:B------:R4:W-:Y:S02]  /*2f540*/  STL.64 [R1+0x12e8], R102 ;  /* 0x0012e86601007387 */ /* 0x0009e40000100a00 */
[----:B----4-:R-:W-:Y:S02]  /*2f550*/  HMMA.1688.F32.TF32 R100, R84, R188, R96 ;  /* 0x000000bc5464723c */ /* 0x010fe40000081060 */
[----:B------:R-:W4:Y:S04]  /*2f560*/  LDL.LU.64 R96, [R1+0x1720] ;  /* 0x0017200001607983 */ /* 0x000f280000300a00 */
[----:B------:R-:W4:Y:S11]  /*2f570*/  LDL.LU.64 R98, [R1+0x1728] ;  /* 0x0017280001627983 */ /* 0x000f360000300a00 */
[----:B------:R-:W-:Y:S06]  /*2f580*/  @!UPT UIADD3 URZ, URZ, URZ, URZ ;  /* 0x0000003f3f3ff290 */ /* 0x000fec000fffe03f */
[----:B------:R1:W-:Y:S04]  /*2f590*/  STL.64 [R1+0x1430], R100 ;  /* 0x0014306401007387 */ /* 0x0003e80000100a00 */
[----:B------:R1:W-:Y:S04]  /*2f5a0*/  STL.64 [R1+0x1438], R102 ;  /* 0x0014386601007387 */ /* 0x0003e80000100a00 */
[----:B------:R-:W4:Y:S04]  /*2f5b0*/  LDL.LU.64 R104, [R1+0x1750] ;  /* 0x0017500001687983 */ /* 0x000f280000300a00 */
[----:B------:R-:W4:Y:S04]  /*2f5c0*/  LDL.LU.64 R106, [R1+0x1758] ;  /* 0x00175800016a7983 */ /* 0x000f280000300a00 */
[----:B-1----:R-:W4:Y:S04]  /*2f5d0*/  LDL.LU.64 R100, [R1+0x1760] ;  /* 0x0017600001647983 */ /* 0x002f280000300a00 */
[----:B------:R-:W4:Y:S01]  /*2f5e0*/  LDL.LU.64 R102, [R1+0x1768] ;  /* 0x0017680001667983 */ /* 0x000f220000300a00 */
[C---:B------:R-:W-:Y:S11]  /*2f5f0*/  HMMA.1688.F32.TF32 R92, R80.reuse, R184, R92 ;  /* 0x000000b8505c723c */ /* 0x040ff6000008105c */
[----:B------:R-:W-:Y:S11]  /*2f600*/  @!UPT UIADD3 URZ, URZ, URZ, URZ ;  /* 0x0000003f3f3ff290 */ /* 0x000ff6000fffe03f */
[----:B------:R-:W-:Y:S01]  /*2f610*/  @!UPT UIADD3 URZ, URZ, URZ, URZ ;  /* 0x0000003f3f3ff290 */ /* 0x000fe2000fffe03f */
[----:B------:R1:W-:Y:S04]  /*2f620*/  STL.64 [R1+0x12d0], R92 ;  /* 0x0012d05c01007387 */ /* 0x0003e80000100a00 */
[----:B------:R3:W-:Y:S04]  /*2f630*/  STL.64 [R1+0x12d8], R94 ;  /* 0x0012d85e01007387 */ /* 0x0007e80000100a00 */
[----:B-1----:R-:W4:Y:S04]  /*2f640*/  LDL.LU.64 R92, [R1+0x1770] ;  /* 0x00177000015c7983 */ /* 0x002f280000300a00 */
[----:B---3--:R-:W3:Y:S01]  /*2f650*/  LDL.LU.64 R94, [R1+0x1778] ;  /* 0x00177800015e7983 */ /* 0x008ee20000300a00 */
        /* <DEDUP_REMOVED lines=16> */
[----:B------:R-:W-:Y:S07]  /*2f760*/  HMMA.1688.F32.TF32 R100, R80, R160, R100 ;  /* 0x000000a05064723c */ /* 0x000fee0000081064 */
[----:B------:R-:W-:Y:S04]  /*2f770*/  STL.64 [R1+0x1290], R128 ;  /* 0x0012908001007387 */ /* 0x000fe80000100a00 */
[----:B------:R-:W-:Y:S05]  /*2f780*/  STL.64 [R1+0x1298], R130 ;  /* 0x0012988201007387 */ /* 0x000fea0000100a00 */
[----:B------:R-:W-:-:S02]  /*2f790*/  IMAD.MOV.U32 R144, RZ, RZ, R107 ;  /* 0x000000ffff907224 */ /* 0x000fc400078e006b */
[----:B------:R-:W-:Y:S02]  /*2f7a0*/  IMAD.MOV.U32 R77, RZ, RZ, R106 ;  /* 0x000000ffff4d7224 */ /* 0x000fe400078e006a */
[----:B------:R-:W-:Y:S01]  /*2f7b0*/  IMAD.MOV.U32 R76, RZ, RZ, R105 ;  /* 0x000000ffff4c7224 */ /* 0x000fe200078e0069 */
[----:B------:R-:W-:Y:S04]  /*2f7c0*/  STL [R1+0x1280], R104 ;  /* 0x0012806801007387 */ /* 0x000fe80000100800 */
[----:B------:R1:W-:Y:S04]  /*2f7d0*/  STL [R1+0x4024], R144 ;  /* 0x0040249001007387 */ /* 0x0003e80000100800 */
[----:B------:R1:W-:Y:S04]  /*2f7e0*/  STL [R1+0x4020], R77 ;  /* 0x0040204d01007387 */ /* 0x0003e80000100800 */
[----:B------:R1:W-:Y:S04]  /*2f7f0*/  STL [R1+0x401c], R76 ;  /* 0x00401c4c01007387 */ /* 0x0003e80000100800 */
[----:B------:R-:W-:Y:S04]  /*2f800*/  STL.64 [R1+0x1270], R100 ;  /* 0x0012706401007387 */ /* 0x000fe80000100a00 */
[----:B------:R-:W-:Y:S01]  /*2f810*/  STL.64 [R1+0x1278], R102 ;  /* 0x0012786601007387 */ /* 0x000fe20000100a00 */
[C---:B---3--:R-:W-:Y:S11]  /*2f820*/  HMMA.1688.F32.TF32 R92, R80.reuse, R156, R92 ;  /* 0x0000009c505c723c */ /* 0x048ff6000008105c */
[----:B------:R-:W-:Y:S11]  /*2f830*/  @!UPT UIADD3 URZ, URZ, URZ, URZ ;  /* 0x0000003f3f3ff290 */ /* 0x000ff6000fffe03f */
[----:B------:R-:W-:Y:S01]  /*2f840*/  @!UPT UIADD3 URZ, URZ, URZ, URZ ;  /* 0x0000003f3f3ff290 */ /* 0x000fe2000fffe03f */
[----:B------:R3:W-:Y:S01]  /*2f850*/  STL [R1+0x1260], R92 ;  /* 0x0012605c01007387 */ /* 0x0007e20000100800 */
[----:B-1----:R-:W-:Y:S02]  /*2f860*/  IMAD.MOV.U32 R144, RZ, RZ, R93 ;  /* 0x000000ffff907224 */ /* 0x002fe400078e005d */
[----:B------:R-:W-:Y:S02]  /*2f870*/  IMAD.MOV.U32 R77, RZ, RZ, R94 ;  /* 0x000000ffff4d7224 */ /* 0x000fe400078e005e */
[----:B------:R-:W-:Y:S01]  /*2f880*/  IMAD.MOV.U32 R76, RZ, RZ, R95 ;  /* 0x000000ffff4c7224 */ /* 0x000fe200078e005f */
[----:B---3--:R-:W3:Y:S04]  /*2f890*/  LDL.LU.64 R92, [R1+0x17b0] ;  /* 0x0017b000015c7983 */ /* 0x008ee80000300a00 */
[----:B------:R-:W3:Y:S04]  /*2f8a0*/  LDL.LU.64 R94, [R1+0x17b8] ;  /* 0x0017b800015e7983 */ /* 0x000ee80000300a00 */
[----:B------:R-:W-:Y:S04]  /*2f8b0*/  STL [R1+0x4030], R76 ;  /* 0x0040304c01007387 */ /* 0x000fe80000100800 */
[----:B------:R-:W-:Y:S04]  /*2f8c0*/  STL [R1+0x402c], R77 ;  /* 0x00402c4d01007387 */ /* 0x000fe80000100800 */
[----:B------:R-:W-:Y:S01]  /*2f8d0*/  STL [R1+0x4028], R144 ;  /* 0x0040289001007387 */ /* 0x000fe20000100800 */
[C---:B--2---:R-:W-:Y:S03]  /*2f8e0*/  HMMA.1688.F32.TF32 R100, R80.reuse, R152, R88 ;  /* 0x000000985064723c */ /* 0x044fe60000081058 */
[----:B------:R-:W2:Y:S04]  /*2f8f0*/  LDL.LU.64 R88, [R1+0x17a0] ;  /* 0x0017a00001587983 */ /* 0x000ea80000300a00 */
[----:B------:R-:W2:Y:S11]  /*2f900*/  LDL.LU.64 R90, [R1+0x17a8] ;  /* 0x0017a800015a7983 */ /* 0x000eb60000300a00 */
[----:B------:R-:W-:Y:S05]  /*2f910*/  @!UPT UIADD3 URZ, URZ, URZ, URZ ;  /* 0x0000003f3f3ff290 */ /* 0x000fea000fffe03f */
[----:B------:R1:W-:Y:S04]  /*2f920*/  STL.64 [R1+0x1250], R100 ;  /* 0x0012506401007387 */ /* 0x0003e80000100a00 */
[----:B------:R1:W-:Y:S04]  /*2f930*/  STL.64 [R1+0x1258], R102 ;  /* 0x0012586601007387 */ /* 0x0003e80000100a00 */
[----:B------:R-:W2:Y:S04]  /*2f940*/  LDL.LU R248, [R1+0x1c70] ;  /* 0x001c700001f87983 */ /* 0x000ea80000300800 */
[----:B------:R-:W2:Y:S04]  /*2f950*/  LDL.LU R249, [R1+0x1c74] ;  /* 0x001c740001f97983 */ /* 0x000ea80000300800 */
[----:B------:R-:W2:Y:S04]  /*2f960*/  LDL.LU R250, [R1+0x1c78] ;  /* 0x001c780001fa7983 */ /* 0x000ea80000300800 */
[----:B------:R-:W2:Y:S04]  /*2f970*/  LDL.LU.64 R204, [R1+0x1530] ;  /* 0x0015300001cc7983 */ /* 0x000ea80000300a00 */
[----:B------:R-:W2:Y:S01]  /*2f980*/  LDL.LU.64 R206, [R1+0x1538] ;  /* 0x0015380001ce7983 */ /* 0x000ea20000300a00 */
[----:B----4-:R-:W-:Y:S03]  /*2f990*/  HMMA.1688.F32.TF32 R96, R80, R12, R96 ;  /* 0x0000000c5060723c */ /* 0x010fe60000081060 */
[----:B------:R-:W2:Y:S04]  /*2f9a0*/  LDL.LU.64 R200, [R1+0x1520] ;  /* 0x0015200001c87983 */ /* 0x000ea80000300a00 */
[----:B------:R-:W2:Y:S04]  /*2f9b0*/  LDL.LU.64 R202, [R1+0x1528] ;  /* 0x0015280001ca7983 */ /* 0x000ea80000300a00 */
[----:B------:R-:W2:Y:S04]  /*2f9c0*/  LDL.LU.64 R196, [R1+0x1510] ;  /* 0x0015100001c47983 */ /* 0x000ea80000300a00 */
[----:B------:R-:W2:Y:S04]  /*2f9d0*/  LDL.LU.64 R198, [R1+0x1518] ;  /* 0x0015180001c67983 */ /* 0x000ea80000300a00 */
[----:B------:R-:W2:Y:S04]  /*2f9e0*/  LDL.LU.64 R140, [R1+0x1500] ;  /* 0x00150000018c7983 */ /* 0x000ea80000300a00 */
[----:B------:R-:W2:Y:S01]  /*2f9f0*/  LDL.LU.64 R142, [R1+0x1508] ;  /* 0x00150800018e7983 */ /* 0x000ea20000300a00 */
[----:B------:R-:W-:-:S02]  /*2fa00*/  IMAD.MOV.U32 R149, RZ, RZ, R99 ;  /* 0x000000ffff957224 */ /* 0x000fc400078e0063 */
[----:B------:R-:W-:Y:S01]  /*2fa10*/  IMAD.MOV.U32 R148, RZ, RZ, R98 ;  /* 0x000000ffff947224 */ /* 0x000fe200078e0062 */
[----:B------:R-:W2:Y:S01]  /*2fa20*/  LDL.LU.64 R136, [R1+0x14f0] ;  /* 0x0014f00001887983 */ /* 0x000ea20000300a00 */
[----:B------:R-:W-:Y:S02]  /*2fa30*/  IMAD.MOV.U32 R0, RZ, RZ, R97 ;  /* 0x000000ffff007224 */ /* 0x000fe400078e0061 */
[----:B------:R-:W-:Y:S01]  /*2fa40*/  IMAD.MOV.U32 R145, RZ, RZ, R96 ;  /* 0x000000ffff917224 */ /* 0x000fe200078e0060 */
[----:B------:R-:W2:Y:S04]  /*2fa50*/  LDL.LU.64 R138, [R1+0x14f8] ;  /* 0x0014f800018a7983 */ /* 0x000ea80000300a00 */
[----:B------:R-:W2:Y:S04]  /*2fa60*/  LDL.LU.64 R132, [R1+0x14e0] ;  /* 0x0014e00001847983 */ /* 0x000ea80000300a00 */
[----:B------:R-:W2:Y:S04]  /*2fa70*/  LDL.LU.64 R134, [R1+0x14e8] ;  /* 0x0014e80001867983 */ /* 0x000ea80000300a00 */
[----:B------:R-:W-:Y:S04]  /*2fa80*/  STL [R1+0x4040], R149 ;  /* 0x0040409501007387 */ /* 0x000fe80000100800 */
[----:B------:R-:W-:Y:S04]  /*2fa90*/  STL [R1+0x403c], R148 ;  /* 0x00403c9401007387 */ /* 0x000fe80000100800 */
[----:B------:R-:W-:Y:S04]  /*2faa0*/  STL [R1+0x4038], R0 ;  /* 0x0040380001007387 */ /* 0x000fe80000100800 */
[----:B------:R-:W-:Y:S01]  /*2fab0*/  STL [R1+0x4034], R145 ;  /* 0x0040349101007387 */ /* 0x000fe20000100800 */
[----:B---3--:R-:W-:Y:S11]  /*2fac0*/  HMMA.1688.F32.TF32 R92, R80, R8, R92 ;  /* 0x00000008505c723c */ /* 0x008ff6000008105c */
[----:B------:R-:W-:Y:S11]  /*2fad0*/  @!UPT UIADD3 URZ, URZ, URZ, URZ ;  /* 0x0000003f3f3ff290 */ /* 0x000ff6000fffe03f */
[----:B------:R-:W-:Y:S01]  /*2fae0*/  @!UPT UIADD3 URZ, URZ, URZ, URZ ;  /* 0x0000003f3f3ff290 */ /* 0x000fe2000fffe03f */
[----:B------:R3:W-:Y:S04]  /*2faf0*/  STL [R1+0x1230], R92 ;  /* 0x0012305c01007387 */ /* 0x0007e80000100800 */
[----:B------:R-:W4:Y:S04]  /*2fb00*/  LDL.LU.64 R128, [R1+0x14d0] ;  /* 0x0014d00001807983 */ /* 0x000f280000300a00 */
[----:B------:R-:W4:Y:S04]  /*2fb10*/  LDL.LU.64 R130, [R1+0x14d8] ;  /* 0x0014d80001827983 */ /* 0x000f280000300a00 */
[----:B------:R-:W4:Y:S04]  /*2fb20*/  LDL.LU.64 R104, [R1+0x14c0] ;  /* 0x0014c00001687983 */ /* 0x000f280000300a00 */
[----:B------:R-:W4:Y:S04]  /*2fb30*/  LDL.LU.64 R106, [R1+0x14c8] ;  /* 0x0014c800016a7983 */ /* 0x000f280000300a00 */
[----:B-1----:R-:W4:Y:S04]  /*2fb40*/  LDL.LU.64 R100, [R1+0x14b0] ;  /* 0x0014b00001647983 */ /* 0x002f280000300a00 */
[----:B------:R-:W4:Y:S04]  /*2fb50*/  LDL.LU.64 R102, [R1+0x14b8] ;  /* 0x0014b80001667983 */ /* 0x000f280000300a00 */
[----:B------:R-:W4:Y:S04]  /*2fb60*/  LDL.LU.64 R96, [R1+0x14a0] ;  /* 0x0014a00001607983 */ /* 0x000f280000300a00 */
[----:B------:R-:W4:Y:S01]  /*2fb70*/  LDL.LU.64 R98, [R1+0x14a8] ;  /* 0x0014a80001627983 */ /* 0x000f220000300a00 */
[----:B------:R-:W-:-:S02]  /*2fb80*/  IMAD.MOV.U32 R76, RZ, RZ, R93 ;  /* 0x000000ffff4c7224 */ /* 0x000fc400078e005d */
[----:B------:R-:W-:Y:S01]  /*2fb90*/  IMAD.MOV.U32 R77, RZ, RZ, R94 ;  /* 0x000000ffff4d7224 */ /* 0x000fe200078e005e */
[----:B---3--:R-:W3:Y:S01]  /*2fba0*/  LDL.LU.64 R92, [R1+0x1490] ;  /* 0x00149000015c7983 */ /* 0x008ee20000300a00 */
[----:B------:R-:W-:-:S03]  /*2fbb0*/  IMAD.MOV.U32 R144, RZ, RZ, R95 ;  /* 0x000000ffff907224 */ /* 0x000fc600078e005f */
[----:B------:R-:W3:Y:S01]  /*2fbc0*/  LDL.LU.64 R94, [R1+0x1498] ;  /* 0x00149800015e7983 */ /* 0x000ee20000300a00 */
[----:B--2---:R-:W-:Y:S03]  /*2fbd0*/  HMMA.1688.F32.TF32 R80, R80, R4, R88 ;  /* 0x000000045050723c */ /* 0x004fe60000081058 */
[----:B------:R-:W2:Y:S04]  /*2fbe0*/  LDL.LU.64 R88, [R1+0x1480] ;  /* 0x0014800001587983 */ /* 0x000ea80000300a00 */
[----:B------:R-:W2:Y:S11]  /*2fbf0*/  LDL.LU.64 R90, [R1+0x1488] ;  /* 0x00148800015a7983 */ /* 0x000eb60000300a00 */
[----:B------:R-:W-:Y:S06]  /*2fc00*/  @!UPT UIADD3 URZ, URZ, URZ, URZ ;  /* 0x0000003f3f3ff290 */ /* 0x000fec000fffe03f */
[----:B------:R-:W-:Y:S02]  /*2fc10*/  IMAD.MOV.U32 R149, RZ, RZ, R80 ;  /* 0x000000ffff957224 */ /* 0x000fe400078e0050 */
[----:B------:R-:W-:Y:S02]  /*2fc20*/  IMAD.MOV.U32 R148, RZ, RZ, R81 ;  /* 0x000000ffff947224 */ /* 0x000fe400078e0051 */
[----:B------:R-:W-:Y:S02]  /*2fc30*/  IMAD.MOV.U32 R0, RZ, RZ, R82 ;  /* 0x000000ffff007224 */ /* 0x000fe400078e0052 */
[----:B------:R-:W-:Y:S02]  /*2fc40*/  IMAD.MOV.U32 R145, RZ, RZ, R83 ;  /* 0x000000ffff917224 */ /* 0x000fe400078e0053 */
[C---:B------:R-:W-:Y:S08]  /*2fc50*/  HMMA.1688.F32.TF32 R80, R84.reuse, R184, R204 ;  /* 0x000000b85450723c */ /* 0x040ff000000810cc */
        /* <DEDUP_REMOVED lines=12> */
[----:B------:R4:W-:Y:S04]  /*2fd20*/  STL.64 [R1+0x13f8], R82 ;  /* 0x0013f85201007387 */ /* 0x0009e80000100a00 */
[----:B------:R-:W-:Y:S04]  /*2fd30*/  STL.64 [R1+0x13e0], R136 ;  /* 0x0013e08801007387 */ /* 0x000fe80000100a00 */
[----:B------:R-:W-:Y:S04]  /*2fd40*/  STL.64 [R1+0x13e8], R138 ;  /* 0x0013e88a01007387 */ /* 0x000fe80000100a00 */
[----:B------:R-:W-:Y:S04]  /*2fd50*/  STL.64 [R1+0x13d0], R132 ;  /* 0x0013d08401007387 */ /* 0x000fe80000100a00 */
[----:B------:R-:W-:Y:S01]  /*2fd60*/  STL.64 [R1+0x13d8], R134 ;  /* 0x0013d88601007387 */ /* 0x000fe20000100a00 */
[C---:B----4-:R-:W-:Y:S08]  /*2fd70*/  HMMA.1688.F32.TF32 R80, R84.reuse, R160, R128 ;  /* 0x000000a05450723c */ /* 0x050ff00000081080 */
[C---:B------:R-:W-:Y:S08]  /*2fd80*/  HMMA.1688.F32.TF32 R104, R84.reuse, R156, R104 ;  /* 0x0000009c5468723c */ /* 0x040ff00000081068 */
[C---:B------:R-:W-:Y:S07]  /*2fd90*/  HMMA.1688.F32.TF32 R100, R84.reuse, R152, R100 ;  /* 0x000000985464723c */ /* 0x040fee0000081064 */
[----:B------:R-:W-:Y:S04]  /*2fda0*/  STL.64 [R1+0x13c0], R80 ;  /* 0x0013c05001007387 */ /* 0x000fe80000100a00 */
[----:B------:R1:W-:Y:S02]  /*2fdb0*/  STL.64 [R1+0x13c8], R82 ;  /* 0x0013c85201007387 */ /* 0x0003e40000100a00 */
[C---:B-1----:R-:W-:Y:S02]  /*2fdc0*/  HMMA.1688.F32.TF32 R80, R84.reuse, R12, R96 ;  /* 0x0000000c5450723c */ /* 0x042fe40000081060 */
[----:B------:R-:W-:Y:S04]  /*2fdd0*/  STL.64 [R1+0x13b0], R104 ;  /* 0x0013b06801007387 */ /* 0x000fe80000100a00 */
[----:B------:R-:W-:Y:S02]  /*2fde0*/  STL.64 [R1+0x13b8], R106 ;  /* 0x0013b86a01007387 */ /* 0x000fe40000100a00 */
[----:B---3--:R-:W-:Y:S11]  /*2fdf0*/  HMMA.1688.F32.TF32 R92, R84, R8, R92 ;  /* 0x00000008545c723c */ /* 0x008ff6000008105c */
[----:B------:R-:W-:Y:S04]  /*2fe00*/  @!UPT UIADD3 URZ, URZ, URZ, URZ ;  /* 0x0000003f3f3ff290 */ /* 0x000fe8000fffe03f */
[----:B------:R-:W-:Y:S01]  /*2fe10*/  STL.64 [R1+0x1390], R80 ;  /* 0x0013905001007387 */ /* 0x000fe20000100a00 */
[----:B------:R-:W-:-:S03]  /*2fe20*/  IMAD.MOV.U32 R241, RZ, RZ, R83 ;  /* 0x000000fffff17224 */ /* 0x000fc600078e0053 */
[----:B------:R-:W-:Y:S04]  /*2fe30*/  STL.64 [R1+0x13a0], R100 ;  /* 0x0013a06401007387 */ /* 0x000fe80000100a00 */
[----:B------:R-:W-:Y:S04]  /*2fe40*/  STL.64 [R1+0x13a8], R102 ;  /* 0x0013a86601007387 */ /* 0x000fe80000100a00 */
[----:B------:R2:W-:Y:S04]  /*2fe50*/  STL [R1+0x1398], R82 ;  /* 0x0013985201007387 */ /* 0x0005e80000100800 */
[----:B------:R-:W-:Y:S01]  /*2fe60*/  STL [R1+0x3ffc], R241 ;  /* 0x003ffcf101007387 */ /* 0x000fe20000100800 */
[----:B--2---:R-:W-:Y:S07]  /*2fe70*/  HMMA.1688.F32.TF32 R80, R84, R4, R88 ;  /* 0x000000045450723c */ /* 0x004fee0000081058 */
[----:B------:R-:W-:-:S02]  /*2fe80*/  IMAD.MOV.U32 R88, RZ, RZ, R62 ;  /* 0x000000ffff587224 */ /* 0x000fc400078e003e */
[----:B------:R-:W-:Y:S02]  /*2fe90*/  IMAD.MOV.U32 R89, RZ, RZ, R63 ;  /* 0x000000ffff597224 */ /* 0x000fe400078e003f */
[----:B------:R-:W-:Y:S02]  /*2fea0*/  IMAD.MOV.U32 R90, RZ, RZ, R58 ;  /* 0x000000ffff5a7224 */ /* 0x000fe400078e003a */
[----:B------:R-:W-:-:S10]  /*2feb0*/  IMAD.MOV.U32 R91, RZ, RZ, R59 ;  /* 0x000000ffff5b7224 */ /* 0x000fd400078e003b */
[----:B------:R-:W-:Y:S04]  /*2fec0*/  STL.64 [R1+0x1370], R80 ;  /* 0x0013705001007387 */ /* 0x000fe80000100a00 */
[----:B------:R1:W-:Y:S04]  /*2fed0*/  STL.64 [R1+0x1380], R92 ;  /* 0x0013805c01007387 */ /* 0x0003e80000100a00 */
[----:B------:R2:W-:Y:S04]  /*2fee0*/  STL.64 [R1+0x1388], R94 ;  /* 0x0013885e01007387 */ /* 0x0005e80000100a00 */
[----:B------:R3:W-:Y:S04]  /*2fef0*/  STL [R1+0x1378], R82 ;  /* 0x0013785201007387 */ /* 0x0007e80000100800 */
[----:B------:R-:W4:Y:S04]  /*2ff00*/  LDL.LU R30, [R1+0x43b0] ;  /* 0x0043b000011e7983 */ /* 0x000f280000300800 */
[----:B------:R-:W4:Y:S04]  /*2ff10*/  LDL.LU R31, [R1+0x43ac] ;  /* 0x0043ac00011f7983 */ /* 0x000f280000300800 */
[----:B------:R-:W3:Y:S04]  /*2ff20*/  LDL.LU R50, [R1+0x43a8] ;  /* 0x0043a80001327983 */ /* 0x000ee80000300800 */
[----:B------:R-:W4:Y:S01]  /*2ff30*/  LDL.LU R42, [R1+0x43a4] ;  /* 0x0043a400012a7983 */ /* 0x000f220000300800 */
[----:B-1----:R-:W-:-:S03]  /*2ff40*/  IMAD.MOV.U32 R92, RZ, RZ, R55 ;  /* 0x000000ffff5c7224 */ /* 0x002fc600078e0037 */
[----:B------:R-:W4:Y:S01]  /*2ff50*/  LDL.LU R62, [R1+0x43a0] ;  /* 0x0043a000013e7983 */ /* 0x000f220000300800 */
[----:B------:R-:W-:-:S03]  /*2ff60*/  IMAD.MOV.U32 R93, RZ, RZ, R54 ;  /* 0x000000ffff5d7224 */ /* 0x000fc600078e0036 */
[----:B------:R-:W4:Y:S04]  /*2ff70*/  LDL.LU R63, [R1+0x439c] ;  /* 0x00439c00013f7983 */ /* 0x000f280000300800 */
[----:B------:R-:W4:Y:S04]  /*2ff80*/  LDL.LU R58, [R1+0x4398] ;  /* 0x00439800013a7983 */ /* 0x000f280000300800 */
[----:B------:R-:W4:Y:S04]  /*2ff90*/  LDL.LU R59, [R1+0x4394] ;  /* 0x00439400013b7983 */ /* 0x000f280000300800 */
[----:B------:R-:W4:Y:S04]  /*2ffa0*/  LDL.LU R55, [R1+0x4390] ;  /* 0x0043900001377983 */ /* 0x000f280000300800 */
[----:B------:R-:W4:Y:S01]  /*2ffb0*/  LDL.LU R54, [R1+0x438c] ;  /* 0x00438c0001367983 */ /* 0x000f220000300800 */
[----:B--2---:R-:W-:-:S02]  /*2ffc0*/  IMAD.MOV.U32 R94, RZ, RZ, R34 ;  /* 0x000000ffff5e7224 */ /* 0x004fc400078e0022 */
[----:B------:R-:W-:Y:S01]  /*2ffd0*/  IMAD.MOV.U32 R95, RZ, RZ, R35 ;  /* 0x000000ffff5f7224 */ /* 0x000fe200078e0023 */
[----:B------:R-:W2:Y:S01]  /*2ffe0*/  LDL.LU R34, [R1+0x4388] ;  /* 0x0043880001227983 */ /* 0x000ea20000300800 */
[----:B------:R-:W-:Y:S02]  /*2fff0*/  IMAD.MOV.U32 R100, RZ, RZ, R38 ;  /* 0x000000ffff647224 */ /* 0x000fe400078e0026 */
[----:B------:R-:W-:Y:S01]  /*30000*/  IMAD.MOV.U32 R101, RZ, RZ, R39 ;  /* 0x000000ffff657224 */ /* 0x000fe200078e0027 */
[----:B------:R-:W2:Y:S01]  /*30010*/  LDL.LU R35, [R1+0x4384] ;  /* 0x0043840001237983 */ /* 0x000ea20000300800 */
[----:B------:R-:W-:-:S03]  /*30020*/  IMAD.MOV.U32 R102, RZ, RZ, R67 ;  /* 0x000000ffff667224 */ /* 0x000fc600078e0043 */
[----:B------:R-:W2:Y:S01]  /*30030*/  LDL.LU R38, [R1+0x4380] ;  /* 0x0043800001267983 */ /* 0x000ea20000300800 */
[----:B------:R-:W-:-:S03]  /*30040*/  IMAD.MOV.U32 R103, RZ, RZ, R66 ;  /* 0x000000ffff677224 */ /* 0x000fc600078e0042 */
[----:B------:R-:W2:Y:S04]  /*30050*/  LDL.LU R39, [R1+0x437c] ;  /* 0x00437c0001277983 */ /* 0x000ea80000300800 */
[----:B------:R-:W2:Y:S04]  /*30060*/  LDL.LU R67, [R1+0x4378] ;  /* 0x0043780001437983 */ /* 0x000ea80000300800 */
[----:B------:R-:W2:Y:S01]  /*30070*/  LDL.LU R66, [R1+0x4374] ;  /* 0x0043740001427983 */ /* 0x000ea20000300800 */
[----:B---3--:R-:W-:Y:S02]  /*30080*/  IMAD.MOV.U32 R135, RZ, RZ, R50 ;  /* 0x000000ffff877224 */ /* 0x008fe400078e0032 */
[----:B----4-:R-:W-:-:S02]  /*30090*/  IMAD.MOV.U32 R134, RZ, RZ, R42 ;  /* 0x000000ffff867224 */ /* 0x010fc400078e002a */
[----:B------:R-:W-:Y:S02]  /*300a0*/  IMAD.MOV.U32 R133, RZ, RZ, R62 ;  /* 0x000000ffff857224 */ /* 0x000fe400078e003e */
[----:B------:R-:W-:Y:S02]  /*300b0*/  IMAD.MOV.U32 R132, RZ, RZ, R63 ;  /* 0x000000ffff847224 */ /* 0x000fe400078e003f */
[----:B------:R-:W3:Y:S04]  /*300c0*/  LDL.LU R63, [R1+0x4370] ;  /* 0x00437000013f7983 */ /* 0x000ee80000300800 */
[----:B------:R-:W4:Y:S04]  /*300d0*/  LDL.LU R62, [R1+0x436c] ;  /* 0x00436c00013e7983 */ /* 0x000f280000300800 */
[----:B------:R-:W2:Y:S01]  /*300e0*/  LDL.LU R42, [R1+0x4368] ;  /* 0x00436800012a7983 */ /* 0x000ea20000300800 */
[----:B------:R-:W-:-:S02]  /*300f0*/  IMAD.MOV.U32 R106, RZ, RZ, R59 ;  /* 0x000000ffff6a7224 */ /* 0x000fc400078e003b */
[----:B------:R-:W-:Y:S01]  /*30100*/  IMAD.MOV.U32 R105, RZ, RZ, R55 ;  /* 0x000000ffff697224 */ /* 0x000fe200078e0037 */
[----:B------:R-:W3:Y:S01]  /*30110*/  LDL.LU R50, [R1+0x4364] ;  /* 0x0043640001327983 */ /* 0x000ee20000300800 */
[----:B------:R-:W-:-:S03]  /*30120*/  IMAD.MOV.U32 R104, RZ, RZ, R54 ;  /* 0x000000ffff687224 */ /* 0x000fc600078e0036 */
[----:B------:R-:W4:Y:S01]  /*30130*/  LDL.LU R54, [R1+0x4360] ;  /* 0x0043600001367983 */ /* 0x000f220000300800 */
[----:B------:R-:W-:-:S03]  /*30140*/  IMAD.MOV.U32 R107, RZ, RZ, R58 ;  /* 0x000000ffff6b7224 */ /* 0x000fc600078e003a */
[----:B------:R-:W4:Y:S04]  /*30150*/  LDL.LU R55, [R1+0x435c] ;  /* 0x00435c0001377983 */ /* 0x000f280000300800 */
[----:B------:R-:W4:Y:S04]  /*30160*/  LDL.LU R59, [R1+0x4358] ;  /* 0x00435800013b7983 */ /* 0x000f280000300800 */
[----:B------:R-:W4:Y:S01]  /*30170*/  LDL.LU R58, [R1+0x4354] ;  /* 0x00435400013a7983 */ /* 0x000f220000300800 */
[----:B--2---:R-:W-:-:S03]  /*30180*/  IMAD.MOV.U32 R140, RZ, RZ, R42 ;  /* 0x000000ffff8c7224 */ /* 0x004fc600078e002a */
[----:B------:R-:W2:Y:S01]  /*30190*/  LDL.LU R42, [R1+0x4350] ;  /* 0x00435000012a7983 */ /* 0x000ea20000300800 */
[----:B---3--:R-:W-:-:S03]  /*301a0*/  IMAD.MOV.U32 R141, RZ, RZ, R50 ;  /* 0x000000ffff8d7224 */ /* 0x008fc600078e0032 */
[----:B------:R-:W3:Y:S01]  /*301b0*/  LDL.LU R50, [R1+0x434c] ;  /* 0x00434c0001327983 */ /* 0x000ee20000300800 */
[----:B----4-:R-:W-:-:S03]  /*301c0*/  IMAD.MOV.U32 R142, RZ, RZ, R54 ;  /* 0x000000ffff8e7224 */ /* 0x010fc600078e0036 */
[----:B------:R-:W4:Y:S01]  /*301d0*/  LDL.LU R54, [R1+0x4348] ;  /* 0x0043480001367983 */ /* 0x000f220000300800 */
[----:B------:R-:W-:-:S03]  /*301e0*/  IMAD.MOV.U32 R143, RZ, RZ, R55 ;  /* 0x000000ffff8f7224 */ /* 0x000fc600078e0037 */
[----:B------:R-:W2:Y:S01]  /*301f0*/  LDL.LU R55, [R1+0x4344] ;  /* 0x0043440001377983 */ /* 0x000ea20000300800 */
[----:B------:R-:W-:-:S03]  /*30200*/  IMAD.MOV.U32 R196, RZ, RZ, R59 ;  /* 0x000000ffffc47224 */ /* 0x000fc600078e003b */
[----:B------:R-:W2:Y:S01]  /*30210*/  LDL.LU R59, [R1+0x4340] ;  /* 0x00434000013b7983 */ /* 0x000ea20000300800 */
[----:B------:R-:W-:-:S03]  /*30220*/  IMAD.MOV.U32 R197, RZ, RZ, R58 ;  /* 0x000000ffffc57224 */ /* 0x000fc600078e003a */
[----:B------:R-:W2:Y:S04]  /*30230*/  LDL.LU R58, [R1+0x433c] ;  /* 0x00433c00013a7983 */ /* 0x000ea80000300800 */
[----:B------:R-:W2:Y:S01]  /*30240*/  LDL.LU R198, [R1+0xc38] ;  /* 0x000c380001c67983 */ /* 0x000ea20000300800 */
[----:B------:R-:W-:Y:S02]  /*30250*/  IMAD.MOV.U32 R241, RZ, RZ, R83 ;  /* 0x000000fffff17224 */ /* 0x000fe400078e0053 */
[----:B---3--:R-:W-:Y:S02]  /*30260*/  IMAD.MOV.U32 R199, RZ, RZ, R50 ;  /* 0x000000ffffc77224 */ /* 0x008fe400078e0032 */
[----:B------:R-:W3:Y:S01]  /*30270*/  LDL.LU R50, [R1+0x4338] ;  /* 0x0043380001327983 */ /* 0x000ee20000300800 */
[----:B----4-:R-:W-:-:S03]  /*30280*/  IMAD.MOV.U32 R200, RZ, RZ, R54 ;  /* 0x000000ffffc87224 */ /* 0x010fc600078e0036 */
[----:B------:R-:W4:Y:S01]  /*30290*/  LDL.LU R54, [R1+0x4334] ;  /* 0x0043340001367983 */ /* 0x000f220000300800 */
[----:B--2---:R-:W-:-:S03]  /*302a0*/  IMAD.MOV.U32 R201, RZ, RZ, R55 ;  /* 0x000000ffffc97224 */ /* 0x004fc600078e0037 */
[----:B------:R-:W4:Y:S01]  /*302b0*/  LDL.LU R55, [R1+0x4330] ;  /* 0x0043300001377983 */ /* 0x000f220000300800 */
[----:B------:R-:W-:-:S03]  /*302c0*/  IMAD.MOV.U32 R202, RZ, RZ, R59 ;  /* 0x000000ffffca7224 */ /* 0x000fc600078e003b */
[----:B------:R-:W2:Y:S01]  /*302d0*/  LDL.LU R59, [R1+0x432c] ;  /* 0x00432c00013b7983 */ /* 0x000ea20000300800 */
[----:B------:R-:W-:-:S03]  /*302e0*/  IMAD.MOV.U32 R203, RZ, RZ, R58 ;  /* 0x000000ffffcb7224 */ /* 0x000fc600078e003a */
[----:B------:R-:W3:Y:S01]  /*302f0*/  LDL.LU R58, [R1+0x4328] ;  /* 0x00432800013a7983 */ /* 0x000ee20000300800 */
[----:B------:R-:W-:Y:S03]  /*30300*/  HMMA.1688.F32.TF32 R80, R108, R78, R248 ;  /* 0x0000004e6c50723c */ /* 0x000fe600000810f8 */
[----:B------:R-:W4:Y:S04]  /*30310*/  LDL.LU R248, [R1+0xf40] ;  /* 0x000f400001f87983 */ /* 0x000f280000300800 */
        /* <DEDUP_REMOVED lines=22> */
[----:B------:R-:W4:Y:S01]  /*30480*/  LDL.LU R211, [R1+0xeec] ;  /* 0x000eec0001d37983 */ /* 0x000f220000300800 */
[----:B------:R-:W-:-:S03]  /*30490*/  IMAD.MOV.U32 R136, RZ, RZ, R62 ;  /* 0x000000ffff887224 */ /* 0x000fc600078e003e */
[----:B------:R-:W4:Y:S01]  /*304a0*/  LDL.LU R204, [R1+0xe50] ;  /* 0x000e500001cc7983 */ /* 0x000f220000300800 */
[----:B------:R-:W-:-:S03]  /*304b0*/  IMAD.MOV.U32 R137, RZ, RZ, R63 ;  /* 0x000000ffff897224 */ /* 0x000fc600078e003f */
[----:B------:R-:W4:Y:S01]  /*304c0*/  LDL.LU R205, [R1+0xe54] ;  /* 0x000e540001cd7983 */ /* 0x000f220000300800 */
[----:B------:R-:W-:Y:S02]  /*304d0*/  IMAD.MOV.U32 R138, RZ, RZ, R66 ;  /* 0x000000ffff8a7224 */ /* 0x000fe400078e0042 */
[----:B------:R-:W-:Y:S02]  /*304e0*/  IMAD.MOV.U32 R139, RZ, RZ, R67 ;  /* 0x000000ffff8b7224 */ /* 0x000fe400078e0043 */
[----:B------:R-:W-:Y:S02]  /*304f0*/  IMAD.MOV.U32 R96, RZ, RZ, R150 ;  /* 0x000000ffff607224 */ /* 0x000fe400078e0096 */
[----:B------:R-:W-:Y:S02]  /*30500*/  IMAD.MOV.U32 R97, RZ, RZ, R151 ;  /* 0x000000ffff617224 */ /* 0x000fe400078e0097 */
[----:B------:R-:W-:Y:S02]  /*30510*/  IMAD.MOV.U32 R98, RZ, RZ, R74 ;  /* 0x000000ffff627224 */ /* 0x000fe400078e004a */
[----:B------:R-:W-:-:S02]  /*30520*/  IMAD.MOV.U32 R99, RZ, RZ, R146 ;  /* 0x000000ffff637224 */ /* 0x000fc400078e0092 */
[----:B------:R-:W-:Y:S02]  /*30530*/  IMAD.MOV.U32 R244, RZ, RZ, R147 ;  /* 0x000000fffff47224 */ /* 0x000fe400078e0093 */
[----:B------:R-:W-:Y:S02]  /*30540*/  IMAD.MOV.U32 R245, RZ, RZ, R70 ;  /* 0x000000fffff57224 */ /* 0x000fe400078e0046 */
[----:B------:R-:W-:Y:S02]  /*30550*/  IMAD.MOV.U32 R246, RZ, RZ, R71 ;  /* 0x000000fffff67224 */ /* 0x000fe400078e0047 */
[----:B------:R-:W-:Y:S02]  /*30560*/  IMAD.MOV.U32 R247, RZ, RZ, R75 ;  /* 0x000000fffff77224 */ /* 0x000fe400078e004b */
[----:B--2---:R-:W-:Y:S02]  /*30570*/  IMAD.MOV.U32 R207, RZ, RZ, R59 ;  /* 0x000000ffffcf7224 */ /* 0x004fe400078e003b */
[----:B---3--:R-:W-:-:S02]  /*30580*/  IMAD.MOV.U32 R206, RZ, RZ, R58 ;  /* 0x000000ffffce7224 */ /* 0x008fc400078e003a */
[----:B------:R-:W2:Y:S04]  /*30590*/  LDL.LU R58, [R1+0x4324] ;  /* 0x00432400013a7983 */ /* 0x000ea80000300800 */
[----:B------:R-:W2:Y:S04]  /*305a0*/  LDL.LU R59, [R1+0x4320] ;  /* 0x00432000013b7983 */ /* 0x000ea80000300800 */
[----:B------:R-:W3:Y:S04]  /*305b0*/  LDL.LU R62, [R1+0x431c] ;  /* 0x00431c00013e7983 */ /* 0x000ee80000300800 */
[----:B------:R-:W3:Y:S04]  /*305c0*/  LDL.LU R63, [R1+0x4318] ;  /* 0x00431800013f7983 */ /* 0x000ee80000300800 */
[----:B------:R-:W2:Y:S04]  /*305d0*/  LDL.LU R66, [R1+0x4314] ;  /* 0x0043140001427983 */ /* 0x000ea80000300800 */
[----:B------:R-:W2:Y:S04]  /*305e0*/  LDL.LU R67, [R1+0x4310] ;  /* 0x0043100001437983 */ /* 0x000ea80000300800 */
[----:B------:R-:W2:Y:S04]  /*305f0*/  LDL.LU R150, [R1+0x430c] ;  /* 0x00430c0001967983 */ /* 0x000ea80000300800 */
[----:B------:R-:W2:Y:S04]  /*30600*/  LDL.LU R151, [R1+0x4308] ;  /* 0x0043080001977983 */ /* 0x000ea80000300800 */
[----:B------:R-:W2:Y:S04]  /*30610*/  LDL.LU R74, [R1+0x4304] ;  /* 0x00430400014a7983 */ /* 0x000ea80000300800 */
[----:B------:R-:W2:Y:S04]  /*30620*/  LDL.LU R146, [R1+0x4300] ;  /* 0x0043000001927983 */ /* 0x000ea80000300800 */
[----:B------:R-:W2:Y:S04]  /*30630*/  LDL.LU R147, [R1+0x42fc] ;  /* 0x0042fc0001937983 */ /* 0x000ea80000300800 */
[----:B------:R-:W4:Y:S04]  /*30640*/  LDL.LU R70, [R1+0x42f8] ;  /* 0x0042f80001467983 */ /* 0x000f280000300800 */
[----:B------:R-:W4:Y:S04]  /*30650*/  LDL.LU R71, [R1+0x42f4] ;  /* 0x0042f40001477983 */ /* 0x000f280000300800 */
[----:B------:R-:W2:Y:S01]  /*30660*/  LDL.LU R75, [R1+0x42f0] ;  /* 0x0042f000014b7983 */ /* 0x000ea20000300800 */
[----:B------:R-:W-:-:S02]  /*30670*/  IMAD.MOV.U32 R68, RZ, RZ, R83 ;  /* 0x000000ffff447224 */ /* 0x000fc400078e0053 */
[----:B------:R-:W-:Y:S01]  /*30680*/  IMAD.MOV.U32 R72, RZ, RZ, R81 ;  /* 0x000000ffff487224 */ /* 0x000fe200078e0051 */
[C---:B------:R-:W-:Y:S01]  /*30690*/  HMMA.1688.F32.TF32 R100, R108.reuse, R30, R100 ;  /* 0x0000001e6c64723c */ /* 0x040fe20000081064 */
[----:B------:R-:W-:Y:S02]  /*306a0*/  IMAD.MOV.U32 R73, RZ, RZ, R80 ;  /* 0x000000ffff497224 */ /* 0x000fe400078e0050 */
[----:B------:R-:W-:Y:S01]  /*306b0*/  IMAD.MOV.U32 R69, RZ, RZ, R82 ;  /* 0x000000ffff457224 */ /* 0x000fe200078e0052 */
[----:B------:R-:W-:Y:S04]  /*306c0*/  STL [R1+0x3fac], R68 ;  /* 0x003fac4401007387 */ /* 0x000fe80000100800 */
[----:B------:R-:W-:Y:S04]  /*306d0*/  STL [R1+0x3fa8], R72 ;  /* 0x003fa84801007387 */ /* 0x000fe80000100800 */
[----:B------:R-:W-:Y:S04]  /*306e0*/  STL [R1+0x3fa4], R73 ;  /* 0x003fa44901007387 */ /* 0x000fe80000100800 */
[----:B------:R-:W-:Y:S01]  /*306f0*/  STL [R1+0x3fa0], R69 ;  /* 0x003fa04501007387 */ /* 0x000fe20000100800 */
[C---:B------:R-:W-:Y:S03]  /*30700*/  HMMA.1688.F32.TF32 R92, R108.reuse, R22, R92 ;  /* 0x000000166c5c723c */ /* 0x040fe6000008105c */
[----:B------:R-:W-:Y:S04]  /*30710*/  LDS R80, [R3+0x4080] ;  /* 0x0040800003507984 */ /* 0x000fe80000000800 */
[----:B------:R-:W-:Y:S01]  /*30720*/  LDS R82, [R3+0x6080] ;  /* 0x0060800003527984 */ /* 0x000fe20000000800 */
[C---:B------:R-:W-:Y:S03]  /*30730*/  HMMA.1688.F32.TF32 R88, R108.reuse, R18, R88 ;  /* 0x000000126c58723c */ /* 0x040fe60000081058 */
[----:B------:R-:W-:Y:S04]  /*30740*/  LDS R81, [R240+0x4080] ;  /* 0x00408000f0517984 */ /* 0x000fe80000000800 */
[----:B------:R-:W1:Y:S01]  /*30750*/  LDS R83, [R240+0x6080] ;  /* 0x00608000f0537984 */ /* 0x000e620000000800 */
[C---:B----4-:R-:W-:Y:S08]  /*30760*/  HMMA.1688.F32.TF32 R128, R108.reuse, R70, R224 ;  /* 0x000000466c80723c */ /* 0x050ff000000810e0 */
[C---:B--2---:R-:W-:Y:S08]  /*30770*/  HMMA.1688.F32.TF32 R84, R108.reuse, R146, R220 ;  /* 0x000000926c54723c */ /* 0x044ff000000810dc */
[C---:B------:R-:W-:Y:S07]  /*30780*/  HMMA.1688.F32.TF32 R216, R108.reuse, R74, R216 ;  /* 0x0000004a6cd8723c */ /* 0x040fee00000810d8 */
[----:B------:R-:W-:Y:S04]  /*30790*/  STL.64 [R1+0x14f0], R128 ;  /* 0x0014f08001007387 */ /* 0x000fe80000100a00 */
[----:B------:R2:W-:Y:S02]  /*307a0*/  STL.64 [R1+0x14f8], R130 ;  /* 0x0014f88201007387 */ /* 0x0005e40000100a00 */
[C---:B--2---:R-:W-:Y:S02]  /*307b0*/  HMMA.1688.F32.TF32 R128, R108.reuse, R150, R212 ;  /* 0x000000966c80723c */ /* 0x044fe400000810d4 */
[----:B------:R-:W-:Y:S04]  /*307c0*/  STL.64 [R1+0x1530], R84 ;  /* 0x0015305401007387 */ /* 0x000fe80000100a00 */
[----:B------:R2:W-:Y:S04]  /*307d0*/  STL.64 [R1+0x1538], R86 ;  /* 0x0015385601007387 */ /* 0x0005e80000100a00 */
[----:B------:R-:W-:Y:S04]  /*307e0*/  STL.64 [R1+0x1560], R216 ;  /* 0x001560d801007387 */ /* 0x000fe80000100a00 */
[----:B------:R-:W-:Y:S01]  /*307f0*/  STL.64 [R1+0x1568], R218 ;  /* 0x001568da01007387 */ /* 0x000fe20000100a00 */
[----:B--2---:R-:W-:Y:S08]  /*30800*/  HMMA.1688.F32.TF32 R84, R108, R66, R248 ;  /* 0x000000426c54723c */ /* 0x004ff000000810f8 */
[----:B------:R-:W-:Y:S01]  /*30810*/  STL.64 [R1+0x16a0], R128 ;  /* 0x0016a08001007387 */ /* 0x000fe20000100a00 */
[----:B------:R-:W-:-:S03]  /*30820*/  IMAD.MOV.U32 R248, RZ, RZ, R51 ;  /* 0x000000fffff87224 */ /* 0x000fc600078e0033 */
[----:B------:R-:W-:Y:S04]  /*30830*/  STL.64 [R1+0x16a8], R130 ;  /* 0x0016a88201007387 */ /* 0x000fe80000100a00 */
[----:B------:R-:W2:Y:S01]  /*30840*/  LDL.LU R51, [R1+0x42ec] ;  /* 0x0042ec0001337983 */ /* 0x000ea20000300800 */
[----:B------:R-:W-:Y:S02]  /*30850*/  IMAD.MOV.U32 R249, RZ, RZ, R46 ;  /* 0x000000fffff97224 */ /* 0x000fe400078e002e */
[----:B------:R-:W-:Y:S02]  /*30860*/  IMAD.MOV.U32 R250, RZ, RZ, R47 ;  /* 0x000000fffffa7224 */ /* 0x000fe400078e002f */
[----:B------:R-:W-:Y:S02]  /*30870*/  IMAD.MOV.U32 R251, RZ, RZ, R43 ;  /* 0x000000fffffb7224 */ /* 0x000fe400078e002b */
[----:B------:R-:W-:Y:S04]  /*30880*/  STL.64 [R1+0x16f0], R84 ;  /* 0x0016f05401007387 */ /* 0x000fe80000100a00 */
[----:B------:R3:W-:Y:S04]  /*30890*/  STL.64 [R1+0x16f8], R86 ;  /* 0x0016f85601007387 */ /* 0x0007e80000100a00 */
[----:B------:R-:W4:Y:S04]  /*308a0*/  LDL.LU R46, [R1+0x42e8] ;  /* 0x0042e800012e7983 */ /* 0x000f280000300800 */
[----:B------:R-:W4:Y:S04]  /*308b0*/  LDL.LU R47, [R1+0x42e4] ;  /* 0x0042e400012f7983 */ /* 0x000f280000300800 */
[----:B------:R-:W4:Y:S01]  /*308c0*/  LDL.LU R43, [R1+0x42e0] ;  /* 0x0042e000012b7983 */ /* 0x000f220000300800 */
[C---:B---3--:R-:W-:Y:S08]  /*308d0*/  HMMA.1688.F32.TF32 R84, R108.reuse, R62, R208 ;  /* 0x0000003e6c54723c */ /* 0x048ff000000810d0 */
[C---:B------:R-:W-:Y:S08]  /*308e0*/  HMMA.1688.F32.TF32 R204, R108.reuse, R58, R204 ;  /* 0x0000003a6ccc723c */ /* 0x040ff000000810cc */
[C---:B------:R-:W-:Y:S07]  /*308f0*/  HMMA.1688.F32.TF32 R128, R108.reuse, R54, R200 ;  /* 0x000000366c80723c */ /* 0x040fee00000810c8 */
[----:B------:R-:W-:Y:S04]  /*30900*/  STL.64 [R1+0x1740], R84 ;  /* 0x0017405401007387 */ /* 0x000fe80000100a00 */
[----:B------:R2:W-:Y:S04]  /*30910*/  STL.64 [R1+0x1748], R86 ;  /* 0x0017485601007387 */ /* 0x0005e80000100a00 */
[----:B------:R-:W-:Y:S04]  /*30920*/  STL.64 [R1+0x1c50], R204 ;  /* 0x001c50cc01007387 */ /* 0x000fe80000100a00 */
[----:B------:R-:W-:Y:S04]  /*30930*/  STL.64 [R1+0x1c58], R206 ;  /* 0x001c58ce01007387 */ /* 0x000fe80000100a00 */
[----:B------:R-:W-:Y:S04]  /*30940*/  STL.64 [R1+0x1d80], R128 ;  /* 0x001d808001007387 */ /* 0x000fe80000100a00 */
[----:B------:R3:W-:Y:S01]  /*30950*/  STL.64 [R1+0x1d88], R130 ;  /* 0x001d888201007387 */ /* 0x0007e20000100a00 */
[C---:B--2---:R-:W-:Y:S08]  /*30960*/  HMMA.1688.F32.TF32 R84, R108.reuse, R50, R196 ;  /* 0x000000326c54723c */ /* 0x044ff000000810c4 */
[C---:B----4-:R-:W-:Y:S11]  /*30970*/  HMMA.1688.F32.TF32 R140, R108.reuse, R46, R140 ;  /* 0x0000002e6c8c723c */ /* 0x050ff6000008108c */
[----:B------:R-:W-:Y:S04]  /*30980*/  @!UPT UIADD3 URZ, URZ, URZ, URZ ;  /* 0x0000003f3f3ff290 */ /* 0x000fe8000fffe03f */
[----:B------:R-:W-:Y:S04]  /*30990*/  STL.64 [R1+0x1ea0], R84 ;  /* 0x001ea05401007387 */ /* 0x000fe80000100a00 */
[----:B------:R2:W-:Y:S01]  /*309a0*/  STL.64 [R1+0x1ea8], R86 ;  /* 0x001ea85601007387 */ /* 0x0005e20000100a00 */
[C---:B---3--:R-:W-:Y:S08]  /*309b0*/  HMMA.1688.F32.TF32 R128, R108.reuse, R42, R136 ;  /* 0x0000002a6c80723c */ /* 0x048ff00000081088 */
[C---:B--2---:R-:W-:Y:S01]  /*309c0*/  HMMA.1688.F32.TF32 R84, R108.reuse, R38, R104 ;  /* 0x000000266c54723c */ /* 0x044fe20000081068 */
[----:B------:R-:W-:Y:S07]  /*309d0*/  STL.64 [R1+0x1fe0], R140 ;  /* 0x001fe08c01007387 */ /* 0x000fee0000100a00 */
[C---:B------:R-:W-:Y:S01]  /*309e0*/  HMMA.1688.F32.TF32 R104, R108.reuse, R34, R132 ;  /* 0x000000226c68723c */ /* 0x040fe20000081084 */
[----:B------:R-:W-:Y:S06]  /*309f0*/  STL.64 [R1+0x1fe8], R142 ;  /* 0x001fe88e01007387 */ /* 0x000fec0000100a00 */
[----:B------:R-:W-:Y:S04]  /*30a00*/  STL.64 [R1+0x20b0], R128 ;  /* 0x0020b08001007387 */ /* 0x000fe80000100a00 */
[----:B------:R-:W-:Y:S04]  /*30a10*/  STL.64 [R1+0x20b8], R130 ;  /* 0x0020b88201007387 */ /* 0x000fe80000100a00 */
[----:B------:R-:W-:Y:S04]  /*30a20*/  STL.64 [R1+0x20e0], R84 ;  /* 0x0020e05401007387 */ /* 0x000fe80000100a00 */
[----:B------:R2:W-:Y:S02]  /*30a30*/  STL.64 [R1+0x20e8], R86 ;  /* 0x0020e85601007387 */ /* 0x0005e40000100a00 */
[C---:B--2---:R-:W-:Y:S02]  /*30a40*/  HMMA.1688.F32.TF32 R84, R108.reuse, R26, R96 ;  /* 0x0000001a6c54723c */ /* 0x044fe40000081060 */
[----:B------:R-:W-:Y:S04]  /*30a50*/  STL.64 [R1+0x21e0], R104 ;  /* 0x0021e06801007387 */ /* 0x000fe80000100a00 */
[----:B------:R-:W-:Y:S04]  /*30a60*/  STL.64 [R1+0x21e8], R106 ;  /* 0x0021e86a01007387 */ /* 0x000fe80000100a00 */
[----:B------:R-:W-:Y:S04]  /*30a70*/  STL.64 [R1+0x2200], R100 ;  /* 0x0022006401007387 */ /* 0x000fe80000100a00 */
[----:B------:R-:W-:Y:S09]  /*30a80*/  STL.64 [R1+0x2208], R102 ;  /* 0x0022086601007387 */ /* 0x000ff20000100a00 */
[----:B------:R-:W-:Y:S04]  /*30a90*/  STL.64 [R1+0x2300], R84 ;  /* 0x0023005401007387 */ /* 0x000fe80000100a00 */
[----:B------:R2:W-:Y:S02]  /*30aa0*/  STL.64 [R1+0x2308], R86 ;  /* 0x0023085601007387 */ /* 0x0005e40000100a00 */
[C---:B--2---:R-:W-:Y:S02]  /*30ab0*/  HMMA.1688.F32.TF32 R84, R108.reuse, R194, R236 ;  /* 0x000000c26c54723c */ /* 0x044fe400000810ec */
[----:B------:R-:W-:Y:S11]  /*30ac0*/  STL.64 [R1+0x2320], R92 ;  /* 0x0023205c01007387 */ /* 0x000ff60000100a00 */
[----:B------:R-:W-:Y:S11]  /*30ad0*/  @!UPT UIADD3 URZ, URZ, URZ, URZ ;  /* 0x0000003f3f3ff290 */ /* 0x000ff6000fffe03f */
[----:B------:R-:W-:Y:S02]  /*30ae0*/  IMAD.MOV.U32 R165, RZ, RZ, R84 ;  /* 0x000000ffffa57224 */ /* 0x000fe400078e0054 */
[----:B------:R-:W-:Y:S02]  /*30af0*/  IMAD.MOV.U32 R164, RZ, RZ, R85 ;  /* 0x000000ffffa47224 */ /* 0x000fe400078e0055 */
[----:B------:R-:W-:Y:S02]  /*30b00*/  IMAD.MOV.U32 R161, RZ, RZ, R86 ;  /* 0x000000ffffa17224 */ /* 0x000fe400078e0056 */
[----:B------:R-:W-:Y:S02]  /*30b10*/  IMAD.MOV.U32 R160, RZ, RZ, R87 ;  /* 0x000000ffffa07224 */ /* 0x000fe400078e0057 */
[----:B------:R-:W-:Y:S01]  /*30b20*/  HMMA.1688.F32.TF32 R84, R108, R190, R244 ;  /* 0x000000be6c54723c */ /* 0x000fe200000810f4 */
[----:B------:R-:W-:Y:S04]  /*30b30*/  STL.64 [R1+0x2328], R94 ;  /* 0x0023285e01007387 */ /* 0x000fe80000100a00 */
[----:B------:R2:W-:Y:S04]  /*30b40*/  STL.64 [R1+0x2590], R88 ;  /* 0x0025905801007387 */ /* 0x0005e80000100a00 */
[----:B------:R3:W-:Y:S04]  /*30b50*/  STL.64 [R1+0x2598], R90 ;  /* 0x0025985a01007387 */ /* 0x0007e80000100a00 */
[----:B------:R-:W-:Y:S04]  /*30b60*/  STL [R1+0x3c0c], R160 ;  /* 0x003c0ca001007387 */ /* 0x000fe80000100800 */
[----:B------:R-:W-:Y:S04]  /*30b70*/  STL [R1+0x3c08], R161 ;  /* 0x003c08a101007387 */ /* 0x000fe80000100800 */
[----:B------:R4:W-:Y:S03]  /*30b80*/  STL [R1+0x3c04], R164 ;  /* 0x003c04a401007387 */ /* 0x0009e60000100800 */
[----:B------:R-:W-:-:S02]  /*30b90*/  IMAD.MOV.U32 R168, RZ, RZ, R87 ;  /* 0x000000ffffa87224 */ /* 0x000fc400078e0057 */
[----:B------:R-:W-:Y:S02]  /*30ba0*/  IMAD.MOV.U32 R169, RZ, RZ, R86 ;  /* 0x000000ffffa97224 */ /* 0x000fe400078e0056 */
[----:B------:R-:W-:Y:S01]  /*30bb0*/  IMAD.MOV.U32 R172, RZ, RZ, R85 ;  /* 0x000000ffffac7224 */ /* 0x000fe200078e0055 */
[----:B------:R1:W-:Y:S01]  /*30bc0*/  STL [R1+0x3c00], R165 ;  /* 0x003c00a501007387 */ /* 0x0003e20000100800 */
[----:B------:R-:W-:-:S03]  /*30bd0*/  IMAD.MOV.U32 R173, RZ, RZ, R84 ;  /* 0x000000ffffad7224 */ /* 0x000fc600078e0054 */
[----:B------:R-:W-:Y:S01]  /*30be0*/  STL [R1+0x3c1c], R168 ;  /* 0x003c1ca801007387 */ /* 0x000fe20000100800 */
[----:B------:R-:W-:-:S03]  /*30bf0*/  IMAD.MOV.U32 R244, RZ, RZ, R7 ;  /* 0x000000fffff47224 */ /* 0x000fc600078e0007 */
[----:B------:R-:W-:Y:S01]  /*30c00*/  STL [R1+0x3c18], R169 ;  /* 0x003c18a901007387 */ /* 0x000fe20000100800 */
[----:B------:R-:W-:-:S03]  /*30c10*/  IMAD.MOV.U32 R245, RZ, RZ, R6 ;  /* 0x000000fffff57224 */ /* 0x000fc600078e0006 */
[----:B------:R-:W-:Y:S04]  /*30c20*/  STL [R1+0x3c14], R172 ;  /* 0x003c14ac01007387 */ /* 0x000fe80000100800 */
[----:B------:R-:W-:Y:S04]  /*30c30*/  STL [R1+0x3c10], R173 ;  /* 0x003c10ad01007387 */ /* 0x000fe80000100800 */
[----:B------:R-:W4:Y:S04]  /*30c40*/  LDL.LU R7, [R1+0x42dc] ;  /* 0x0042dc0001077983 */ /* 0x000f280000300800 */
[----:B------:R-:W4:Y:S01]  /*30c50*/  LDL.LU R6, [R1+0x42d8] ;  /* 0x0042d80001067983 */ /* 0x000f220000300800 */
[----:B------:R-:W-:-:S02]  /*30c60*/  IMAD.MOV.U32 R246, RZ, RZ, R15 ;  /* 0x000000fffff67224 */ /* 0x000fc400078e000f */
[----:B------:R-:W-:Y:S01]  /*30c70*/  IMAD.MOV.U32 R247, RZ, RZ, R14 ;  /* 0x000000fffff77224 */ /* 0x000fe200078e000e */
[----:B------:R-:W4:Y:S01]  /*30c80*/  LDL.LU R15, [R1+0x42d4] ;  /* 0x0042d400010f7983 */ /* 0x000f220000300800 */
[----:B------:R-:W-:Y:S02]  /*30c90*/  IMAD.MOV.U32 R236, RZ, RZ, R11 ;  /* 0x000000ffffec7224 */ /* 0x000fe400078e000b */
[----:B------:R-:W-:Y:S01]  /*30ca0*/  IMAD.MOV.U32 R237, RZ, RZ, R10 ;  /* 0x000000ffffed7224 */ /* 0x000fe200078e000a */
[----:B------:R-:W4:Y:S01]  /*30cb0*/  LDL.LU R14, [R1+0x42d0] ;  /* 0x0042d000010e7983 */ /* 0x000f220000300800 */
[----:B------:R-:W-:-:S03]  /*30cc0*/  IMAD.MOV.U32 R238, RZ, RZ, R159 ;  /* 0x000000ffffee7224 */ /* 0x000fc600078e009f */
[----:B------:R-:W4:Y:S01]  /*30cd0*/  LDL.LU R11, [R1+0x42cc] ;  /* 0x0042cc00010b7983 */ /* 0x000f220000300800 */
[----:B------:R-:W-:-:S03]  /*30ce0*/  IMAD.MOV.U32 R239, RZ, RZ, R158 ;  /* 0x000000ffffef7224 */ /* 0x000fc600078e009e */
[----:B------:R-:W4:Y:S01]  /*30cf0*/  LDL.LU R10, [R1+0x42c8] ;  /* 0x0042c800010a7983 */ /* 0x000f220000300800 */
[----:B--2---:R-:W-:-:S03]  /*30d00*/  IMAD.MOV.U32 R88, RZ, RZ, R155 ;  /* 0x000000ffff587224 */ /* 0x004fc600078e009b */
[----:B------:R-:W2:Y:S01]  /*30d10*/  LDL.LU R159, [R1+0x42c4] ;  /* 0x0042c400019f7983 */ /* 0x000ea20000300800 */
[----:B------:R-:W-:-:S03]  /*30d20*/  IMAD.MOV.U32 R89, RZ, RZ, R154 ;  /* 0x000000ffff597224 */ /* 0x000fc600078e009a */
[----:B------:R-:W2:Y:S01]  /*30d30*/  LDL.LU R158, [R1+0x42c0] ;  /* 0x0042c000019e7983 */ /* 0x000ea20000300800 */
[----:B---3--:R-:W-:-:S03]  /*30d40*/  IMAD.MOV.U32 R90, RZ, RZ, R167 ;  /* 0x000000ffff5a7224 */ /* 0x008fc600078e00a7 */
[----:B------:R-:W3:Y:S01]  /*30d50*/  LDL.LU R155, [R1+0x42bc] ;  /* 0x0042bc00019b7983 */ /* 0x000ee20000300800 */
[----:B------:R-:W-:-:S03]  /*30d60*/  IMAD.MOV.U32 R91, RZ, RZ, R166 ;  /* 0x000000ffff5b7224 */ /* 0x000fc600078e00a6 */
[----:B------:R-:W2:Y:S04]  /*30d70*/  LDL.LU R154, [R1+0x42b8] ;  /* 0x0042b800019a7983 */ /* 0x000ea80000300800 */
[----:B------:R-:W2:Y:S04]  /*30d80*/  LDL.LU R167, [R1+0x42b4] ;  /* 0x0042b40001a77983 */ /* 0x000ea80000300800 */
[----:B------:R-:W2:Y:S04]  /*30d90*/  LDL.LU R166, [R1+0x42b0] ;  /* 0x0042b00001a67983 */ /* 0x000ea80000300800 */
[----:B------:R-:W2:Y:S04]  /*30da0*/  LDL.LU R140, [R1+0x640] ;  /* 0x00064000018c7983 */ /* 0x000ea80000300800 */
[----:B------:R-:W2:Y:S04]  /*30db0*/  LDL.LU R141, [R1+0x644] ;  /* 0x00064400018d7983 */ /* 0x000ea80000300800 */
[----:B------:R-:W2:Y:S04]  /*30dc0*/  LDL.LU R142, [R1+0x648] ;  /* 0x00064800018e7983 */ /* 0x000ea80000300800 */
[----:B------:R-:W2:Y:S01]  /*30dd0*/  LDL.LU R143, [R1+0x64c] ;  /* 0x00064c00018f7983 */ /* 0x000ea20000300800 */
[----:B------:R-:W-:-:S02]  /*30de0*/  IMAD.MOV.U32 R98, RZ, RZ, R163 ;  /* 0x000000ffff627224 */ /* 0x000fc400078e00a3 */
[----:B------:R-:W-:Y:S02]  /*30df0*/  IMAD.MOV.U32 R99, RZ, RZ, R162 ;  /* 0x000000ffff637224 */ /* 0x000fe400078e00a2 */
[----:B----4-:R-:W-:Y:S02]  /*30e00*/  IMAD.MOV.U32 R97, RZ, RZ, R7 ;  /* 0x000000ffff617224 */ /* 0x010fe400078e0007 */
[----:B------:R-:W-:Y:S02]  /*30e10*/  IMAD.MOV.U32 R96, RZ, RZ, R6 ;  /* 0x000000ffff607224 */ /* 0x000fe400078e0006 */
[----:B------:R-:W4:Y:S04]  /*30e20*/  LDL.LU R6, [R1+0x42ac] ;  /* 0x0042ac0001067983 */ /* 0x000f280000300800 */
[----:B------:R-:W4:Y:S04]  /*30e30*/  LDL.LU R7, [R1+0x42a8] ;  /* 0x0042a80001077983 */ /* 0x000f280000300800 */
[----:B------:R-:W4:Y:S04]  /*30e40*/  LDL.LU R163, [R1+0x42a4] ;  /* 0x0042a40001a37983 */ /* 0x000f280000300800 */
[----:B------:R-:W4:Y:S04]  /*30e50*/  LDL.LU R162, [R1+0x42a0] ;  /* 0x0042a00001a27983 */ /* 0x000f280000300800 */
[----:B------:R-:W4:Y:S01]  /*30e60*/  LDL.LU R136, [R1+0x630] ;  /* 0x0006300001887983 */ /* 0x000f220000300800 */
[----:B------:R-:W-:-:S03]  /*30e70*/  IMAD.MOV.U32 R100, RZ, RZ, R10 ;  /* 0x000000ffff647224 */ /* 0x000fc600078e000a */
[----:B------:R-:W4:Y:S01]  /*30e80*/  LDL.LU R137, [R1+0x634] ;  /* 0x0006340001897983 */ /* 0x000f220000300800 */
[----:B------:R-:W-:Y:S02]  /*30e90*/  IMAD.MOV.U32 R101, RZ, RZ, R11 ;  /* 0x000000ffff657224 */ /* 0x000fe400078e000b */
[----:B------:R-:W-:Y:S02]  /*30ea0*/  IMAD.MOV.U32 R102, RZ, RZ, R14 ;  /* 0x000000ffff667224 */ /* 0x000fe400078e000e */
[----:B------:R-:W-:Y:S02]  /*30eb0*/  IMAD.MOV.U32 R103, RZ, RZ, R15 ;  /* 0x000000ffff677224 */ /* 0x000fe400078e000f */
[----:B---3--:R-:W-:Y:S02]  /*30ec0*/  IMAD.MOV.U32 R133, RZ, RZ, R155 ;  /* 0x000000ffff857224 */ /* 0x008fe400078e009b */
[----:B--2---:R-:W-:Y:S02]  /*30ed0*/  IMAD.MOV.U32 R132, RZ, RZ, R154 ;  /* 0x000000ffff847224 */ /* 0x004fe400078e009a */
[----:B------:R-:W-:-:S02]  /*30ee0*/  IMAD.MOV.U32 R134, RZ, RZ, R158 ;  /* 0x000000ffff867224 */ /* 0x000fc400078e009e */
[----:B------:R-:W-:Y:S02]  /*30ef0*/  IMAD.MOV.U32 R135, RZ, RZ, R159 ;  /* 0x000000ffff877224 */ /* 0x000fe400078e009f */
[----:B------:R-:W-:Y:S02]  /*30f00*/  IMAD.MOV.U32 R107, RZ, RZ, R167 ;  /* 0x000000ffff6b7224 */ /* 0x000fe400078e00a7 */
[----:B------:R-:W-:Y:S02]  /*30f10*/  IMAD.MOV.U32 R106, RZ, RZ, R166 ;  /* 0x000000ffff6a7224 */ /* 0x000fe400078e00a6 */
[----:B------:R-:W-:Y:S02]  /*30f20*/  IMAD.MOV.U32 R92, RZ, RZ, R170 ;  /* 0x000000ffff5c7224 */ /* 0x000fe400078e00aa */
[----:B------:R-:W-:Y:S01]  /*30f30*/  IMAD.MOV.U32 R93, RZ, RZ, R171 ;  /* 0x000000ffff5d7224 */ /* 0x000fe200078e00ab */
[----:B------:R-:W-:Y:S01]  /*30f40*/  HMMA.1688.F32.TF32 R84, R108, R186, R248 ;  /* 0x000000ba6c54723c */ /* 0x000fe200000810f8 */
[----:B------:R-:W-:-:S02]  /*30f50*/  IMAD.MOV.U32 R94, RZ, RZ, R174 ;  /* 0x000000ffff5e7224 */ /* 0x000fc400078e00ae */
[----:B------:R-:W-:-:S04]  /*30f60*/  IMAD.MOV.U32 R95, RZ, RZ, R182 ;  /* 0x000000ffff5f7224 */ /* 0x000fc800078e00b6 */
[----:B------:R-:W-:Y:S02]  /*30f70*/  IMAD.MOV.U32 R248, RZ, RZ, R183 ;  /* 0x000000fffff87224 */ /* 0x000fe400078e00b7 */
[----:B------:R-:W-:Y:S02]  /*30f80*/  IMAD.MOV.U32 R249, RZ, RZ, R175 ;  /* 0x000000fffff97224 */ /* 0x000fe400078e00af */
[----:B------:R-:W-:Y:S02]  /*30f90*/  IMAD.MOV.U32 R250, RZ, RZ, R178 ;  /* 0x000000fffffa7224 */ /* 0x000fe400078e00b2 */
[----:B------:R-:W-:Y:S02]  /*30fa0*/  IMAD.MOV.U32 R251, RZ, RZ, R179 ;  /* 0x000000fffffb7224 */ /* 0x000fe400078e00b3 */
[----:B----4-:R-:W-:Y:S02]  /*30fb0*/  IMAD.MOV.U32 R138, RZ, RZ, R6 ;  /* 0x000000ffff8a7224 */ /* 0x010fe400078e0006 */
[----:B------:R-:W2:Y:S01]  /*30fc0*/  LDL.LU R6, [R1+0x429c] ;  /* 0x00429c0001067983 */ /* 0x000ea20000300800 */
[----:B------:R-:W-:-:S03]  /*30fd0*/  IMAD.MOV.U32 R139, RZ, RZ, R7 ;  /* 0x000000ffff8b7224 */ /* 0x000fc600078e0007 */
[----:B------:R-:W2:Y:S04]  /*30fe0*/  LDL.LU R7, [R1+0x4298] ;  /* 0x0042980001077983 */ /* 0x000ea80000300800 */
[----:B------:R-:W3:Y:S04]  /*30ff0*/  LDL.LU R10, [R1+0x4294] ;  /* 0x00429400010a7983 */ /* 0x000ee80000300800 */
[----:B------:R-:W3:Y:S04]  /*31000*/  LDL.LU R11, [R1+0x4290] ;  /* 0x00429000010b7983 */ /* 0x000ee80000300800 */
[----:B------:R-:W4:Y:S04]  /*31010*/  LDL.LU R14, [R1+0x428c] ;  /* 0x00428c00010e7983 */ /* 0x000f280000300800 */
[----:B------:R-:W4:Y:S01]  /*31020*/  LDL.LU R15, [R1+0x4288] ;  /* 0x00428800010f7983 */ /* 0x000f220000300800 */
[----:B------:R-:W-:-:S03]  /*31030*/  IMAD.MOV.U32 R104, RZ, RZ, R162 ;  /* 0x000000ffff687224 */ /* 0x000fc600078e00a2 */
[----:B------:R-:W2:Y:S01]  /*31040*/  LDL.LU R154, [R1+0x4284] ;  /* 0x00428400019a7983 */ /* 0x000ea20000300800 */
[----:B------:R-:W-:-:S03]  /*31050*/  IMAD.MOV.U32 R105, RZ, RZ, R163 ;  /* 0x000000ffff697224 */ /* 0x000fc600078e00a3 */
[----:B------:R-:W2:Y:S04]  /*31060*/  LDL.LU R155, [R1+0x4280] ;  /* 0x00428000019b7983 */ /* 0x000ea80000300800 */
        /* <DEDUP_REMOVED lines=11> */
[----:B------:R-:W3:Y:S04]  /*31120*/  LDL.LU R175, [R1+0x4250] ;  /* 0x0042500001af7983 */ /* 0x000ee80000300800 */
[----:B------:R-:W3:Y:S04]  /*31130*/  LDL.LU R178, [R1+0x424c] ;  /* 0x00424c0001b27983 */ /* 0x000ee80000300800 */
[----:B------:R-:W3:Y:S01]  /*31140*/  LDL.LU R179, [R1+0x4248] ;  /* 0x0042480001b37983 */ /* 0x000ee20000300800 */
[----:B------:R-:W-:-:S02]  /*31150*/  IMAD.MOV.U32 R181, RZ, RZ, R84 ;  /* 0x000000ffffb57224 */ /* 0x000fc400078e0054 */
[----:B------:R-:W-:Y:S02]  /*31160*/  IMAD.MOV.U32 R180, RZ, RZ, R85 ;  /* 0x000000ffffb47224 */ /* 0x000fe400078e0055 */
[----:B------:R-:W-:Y:S02]  /*31170*/  IMAD.MOV.U32 R177, RZ, RZ, R86 ;  /* 0x000000ffffb17224 */ /* 0x000fe400078e0056 */
[----:B------:R-:W-:-:S05]  /*31180*/  IMAD.MOV.U32 R176, RZ, RZ, R87 ;  /* 0x000000ffffb07224 */ /* 0x000fca00078e0057 */
[----:B------:R-:W-:Y:S04]  /*31190*/  STL [R1+0x3c2c], R176 ;  /* 0x003c2cb001007387 */ /* 0x000fe80000100800 */
[----:B------:R-:W-:Y:S04]  /*311a0*/  STL [R1+0x3c28], R177 ;  /* 0x003c28b101007387 */ /* 0x000fe80000100800 */
[----:B------:R-:W-:Y:S04]  /*311b0*/  STL [R1+0x3c24], R180 ;  /* 0x003c24b401007387 */ /* 0x000fe80000100800 */
[----:B------:R-:W-:Y:S01]  /*311c0*/  STL [R1+0x3c20], R181 ;  /* 0x003c20b501007387 */ /* 0x000fe20000100800 */
[C---:B--2---:R-:W-:Y:S11]  /*311d0*/  HMMA.1688.F32.TF32 R84, R108.reuse, R182, R140 ;  /* 0x000000b66c54723c */ /* 0x044ff6000008108c */
[----:B------:R-:W-:Y:S11]  /*311e0*/  @!UPT UIADD3 URZ, URZ, URZ, URZ ;  /* 0x0000003f3f3ff290 */ /* 0x000ff6000fffe03f */
[----:B------:R-:W-:Y:S02]  /*311f0*/  @!UPT UIADD3 URZ, URZ, URZ, URZ ;  /* 0x0000003f3f3ff290 */ /* 0x000fe4000fffe03f */
[----:B------:R-:W-:Y:S02]  /*31200*/  IMAD.MOV.U32 R189, RZ, RZ, R84 ;  /* 0x000000ffffbd7224 */ /* 0x000fe400078e0054 */
[----:B------:R-:W-:Y:S02]  /*31210*/  IMAD.MOV.U32 R188, RZ, RZ, R85 ;  /* 0x000000ffffbc7224 */ /* 0x000fe400078e0055 */
[----:B------:R-:W-:Y:S02]  /*31220*/  IMAD.MOV.U32 R185, RZ, RZ, R86 ;  /* 0x000000ffffb97224 */ /* 0x000fe400078e0056 */
[----:B------:R-:W-:Y:S02]  /*31230*/  IMAD.MOV.U32 R184, RZ, RZ, R87 ;  /* 0x000000ffffb87224 */ /* 0x000fe400078e0057 */
[C---:B---3--:R-:W-:Y:S08]  /*31240*/  HMMA.1688.F32.TF32 R84, R108.reuse, R178, R136 ;  /* 0x000000b26c54723c */ /* 0x048ff00000081088 */
[C---:B------:R-:W-:Y:S08]  /*31250*/  HMMA.1688.F32.TF32 R128, R108.reuse, R174, R104 ;  /* 0x000000ae6c80723c */ /* 0x040ff00000081068 */
[----:B------:R-:W-:Y:S08]  /*31260*/  HMMA.1688.F32.TF32 R104, R108, R170, R132 ;  /* 0x000000aa6c68723c */ /* 0x000ff00000081084 */
[----:B------:R-:W-:-:S02]  /*31270*/  IMAD.MOV.U32 R164, RZ, RZ, R84 ;  /* 0x000000ffffa47224 */ /* 0x000fc400078e0054 */
[----:B-1----:R-:W-:Y:S02]  /*31280*/  IMAD.MOV.U32 R165, RZ, RZ, R85 ;  /* 0x000000ffffa57224 */ /* 0x002fe400078e0055 */
[----:B------:R-:W-:Y:S02]  /*31290*/  IMAD.MOV.U32 R193, RZ, RZ, R86 ;  /* 0x000000ffffc17224 */ /* 0x000fe400078e0056 */
[----:B------:R-:W-:Y:S02]  /*312a0*/  IMAD.MOV.U32 R192, RZ, RZ, R87 ;  /* 0x000000ffffc07224 */ /* 0x000fe400078e0057 */
[C---:B------:R-:W-:Y:S01]  /*312b0*/  HMMA.1688.F32.TF32 R84, R108.reuse, R166, R100 ;  /* 0x000000a66c54723c */ /* 0x040fe20000081064 */
[----:B------:R-:W-:Y:S04]  /*312c0*/  STL [R1+0x3c3c], R184 ;  /* 0x003c3cb801007387 */ /* 0x000fe80000100800 */
[----:B------:R-:W-:Y:S04]  /*312d0*/  STL [R1+0x3c38], R185 ;  /* 0x003c38b901007387 */ /* 0x000fe80000100800 */
[----:B------:R-:W-:Y:S04]  /*312e0*/  STL [R1+0x3c34], R188 ;  /* 0x003c34bc01007387 */ /* 0x000fe80000100800 */
[----:B------:R-:W-:Y:S04]  /*312f0*/  STL [R1+0x3c30], R189 ;  /* 0x003c30bd01007387 */ /* 0x000fe80000100800 */
[----:B------:R-:W-:Y:S04]  /*31300*/  STL [R1+0x3c4c], R192 ;  /* 0x003c4cc001007387 */ /* 0x000fe80000100800 */
[----:B------:R-:W-:Y:S04]  /*31310*/  STL [R1+0x3c48], R193 ;  /* 0x003c48c101007387 */ /* 0x000fe80000100800 */
[----:B------:R-:W-:Y:S01]  /*31320*/  STL [R1+0x3c44], R165 ;  /* 0x003c44a501007387 */ /* 0x000fe20000100800 */
[C---:B------:R-:W-:Y:S03]  /*31330*/  HMMA.1688.F32.TF32 R100, R108.reuse, R162, R96 ;  /* 0x000000a26c64723c */ /* 0x040fe60000081060 */
[----:B------:R-:W-:Y:S04]  /*31340*/  STL [R1+0x3c40], R164 ;  /* 0x003c40a401007387 */ /* 0x000fe80000100800 */
[----:B------:R-:W-:Y:S01]  /*31350*/  STL.64 [R1+0x2920], R128 ;  /* 0x0029208001007387 */ /* 0x000fe20000100a00 */
[C---:B------:R-:W-:Y:S03]  /*31360*/  HMMA.1688.F32.TF32 R96, R108.reuse, R158, R92 ;  /* 0x0000009e6c60723c */ /* 0x040fe6000008105c */
[----:B------:R-:W-:Y:S04]  /*31370*/  STL.64 [R1+0x2928], R130 ;  /* 0x0029288201007387 */ /* 0x000fe80000100a00 */
[----:B------:R-:W-:Y:S04]  /*31380*/  STL.64 [R1+0x2910], R104 ;  /* 0x0029106801007387 */ /* 0x000fe80000100a00 */
[----:B------:R-:W-:Y:S04]  /*31390*/  STL.64 [R1+0x2918], R106 ;  /* 0x0029186a01007387 */ /* 0x000fe80000100a00 */
[----:B------:R-:W-:Y:S04]  /*313a0*/  STL.64 [R1+0x2900], R84 ;  /* 0x0029005401007387 */ /* 0x000fe80000100a00 */
[----:B------:R1:W-:Y:S02]  /*313b0*/  STL.64 [R1+0x2908], R86 ;  /* 0x0029085601007387 */ /* 0x0003e40000100a00 */
[C---:B-1----:R-:W-:Y:S02]  /*313c0*/  HMMA.1688.F32.TF32 R84, R108.reuse, R154, R88 ;  /* 0x0000009a6c54723c */ /* 0x042fe40000081058 */
[----:B------:R-:W-:Y:S04]  /*313d0*/  STL.64 [R1+0x28f0], R100 ;  /* 0x0028f06401007387 */ /* 0x000fe80000100a00 */
[----:B------:R-:W-:Y:S02]  /*313e0*/  STL.64 [R1+0x28f8], R102 ;  /* 0x0028f86601007387 */ /* 0x000fe40000100a00 */
[C---:B----4-:R-:W-:Y:S02]  /*313f0*/  HMMA.1688.F32.TF32 R92, R108.reuse, R14, R236 ;  /* 0x0000000e6c5c723c */ /* 0x050fe400000810ec */
[----:B------:R-:W-:Y:S04]  /*31400*/  STL.64 [R1+0x28e0], R96 ;  /* 0x0028e06001007387 */ /* 0x000fe80000100a00 */
[----:B------:R-:W-:Y:S02]  /*31410*/  STL.64 [R1+0x28e8], R98 ;  /* 0x0028e86201007387 */ /* 0x000fe40000100a00 */
[C---:B------:R-:W-:Y:S07]  /*31420*/  HMMA.1688.F32.TF32 R88, R108.reuse, R10, R244 ;  /* 0x0000000a6c58723c */ /* 0x040fee00000810f4 */
[----:B------:R-:W-:Y:S04]  /*31430*/  STL.64 [R1+0x28d0], R84 ;  /* 0x0028d05401007387 */ /* 0x000fe80000100a00 */
[----:B------:R1:W-:Y:S02]  /*31440*/  STL.64 [R1+0x28d8], R86 ;  /* 0x0028d85601007387 */ /* 0x0003e40000100a00 */
[----:B-1----:R-:W-:Y:S02]  /*31450*/  HMMA.1688.F32.TF32 R84, R108, R6, R248 ;  /* 0x000000066c54723c */ /* 0x002fe400000810f8 */
[----:B------:R1:W-:Y:S04]  /*31460*/  STL.64 [R1+0x28c0], R92 ;  /* 0x0028c05c01007387 */ /* 0x0003e80000100a00 */
[----:B------:R2:W-:Y:S04]  /*31470*/  STL.64 [R1+0x28c8], R94 ;  /* 0x0028c85e01007387 */ /* 0x0005e80000100a00 */
[----:B------:R-:W3:Y:S04]  /*31480*/  LDL.LU R248, [R1+0x570] ;  /* 0x0005700001f87983 */ /* 0x000ee80000300800 */
[----:B------:R4:W-:Y:S04]  /*31490*/  STL.64 [R1+0x28b0], R88 ;  /* 0x0028b05801007387 */ /* 0x0009e80000100a00 */
[----:B------:R1:W-:Y:S05]  /*314a0*/  STL.64 [R1+0x28b8], R90 ;  /* 0x0028b85a01007387 */ /* 0x0003ea0000100a00 */
[----:B------:R-:W-:Y:S04]  /*314b0*/  STL.64 [R1+0x2890], R84 ;  /* 0x0028905401007387 */ /* 0x000fe80000100a00 */
[----:B------:R1:W-:Y:S04]  /*314c0*/  STL.64 [R1+0x2898], R86 ;  /* 0x0028985601007387 */ /* 0x0003e80000100a00 */
[----:B------:R-:W3:Y:S04]  /*314d0*/  LDL.LU R249, [R1+0x574] ;  /* 0x0005740001f97983 */ /* 0x000ee80000300800 */
        /* <DEDUP_REMOVED lines=10> */
[----:B-1----:R-:W3:Y:S04]  /*31580*/  LDL.LU R92, [R1+0x690] ;  /* 0x00069000015c7983 */ /* 0x002ee80000300800 */
[----:B------:R-:W3:Y:S04]  /*31590*/  LDL.LU R93, [R1+0x694] ;  /* 0x00069400015d7983 */ /* 0x000ee80000300800 */
[----:B--2---:R-:W3:Y:S04]  /*315a0*/  LDL.LU R94, [R1+0x698] ;  /* 0x00069800015e7983 */ /* 0x004ee80000300800 */
        /* <DEDUP_REMOVED lines=69> */
[----:B----4-:R-:W4:Y:S04]  /*31a00*/  LDL.LU R88, [R1+0x5a0] ;  /* 0x0005a00001587983 */ /* 0x010f280000300800 */
[----:B------:R-:W4:Y:S04]  /*31a10*/  LDL.LU R89, [R1+0x5a4] ;  /* 0x0005a40001597983 */ /* 0x000f280000300800 */
[----:B------:R-:W4:Y:S04]  /*31a20*/  LDL.LU R90, [R1+0x5a8] ;  /* 0x0005a800015a7983 */ /* 0x000f280000300800 */
[----:B------:R-:W4:Y:S01]  /*31a30*/  LDL.LU R91, [R1+0x5ac] ;  /* 0x0005ac00015b7983 */ /* 0x000f220000300800 */
[C---:B---3--:R-:W-:Y:S08]  /*31a40*/  HMMA.1688.F32.TF32 R92, R80.reuse, R18, R92 ;  /* 0x00000012505c723c */ /* 0x048ff0000008105c */
[C---:B--2---:R-:W-:Y:S08]  /*31a50*/  HMMA.1688.F32.TF32 R96, R80.reuse, R22, R96 ;  /* 0x000000165060723c */ /* 0x044ff00000081060 */
[C---:B------:R-:W-:Y:S08]  /*31a60*/  HMMA.1688.F32.TF32 R100, R80.reuse, R26, R100 ;  /* 0x0000001a5064723c */ /* 0x040ff00000081064 */
[C---:B------:R-:W-:Y:S11]  /*31a70*/  HMMA.1688.F32.TF32 R84, R80.reuse, R78, R128 ;  /* 0x0000004e5054723c */ /* 0x040ff60000081080 */
[----:B------:R-:W-:Y:S11]  /*31a80*/  @!UPT UIADD3 URZ, URZ, URZ, URZ ;  /* 0x0000003f3f3ff290 */ /* 0x000ff6000fffe03f */
[----:B------:R-:W-:Y:S02]  /*31a90*/  @!UPT UIADD3 URZ, URZ, URZ, URZ ;  /* 0x0000003f3f3ff290 */ /* 0x000fe4000fffe03f */
[----:B------:R-:W-:Y:S02]  /*31aa0*/  IMAD.MOV.U32 R152, RZ, RZ, R87 ;  /* 0x000000ffff987224 */ /* 0x000fe400078e0057 */
[----:B------:R-:W-:Y:S01]  /*31ab0*/  IMAD.MOV.U32 R153, RZ, RZ, R86 ;  /* 0x000000ffff997224 */ /* 0x000fe200078e0056 */
[----:B------:R-:W-:Y:S01]  /*31ac0*/  HMMA.1688.F32.TF32 R216, R80, R66, R216 ;  /* 0x0000004250d8723c */ /* 0x000fe200000810d8 */
[----:B------:R-:W-:Y:S02]  /*31ad0*/  IMAD.MOV.U32 R156, RZ, RZ, R85 ;  /* 0x000000ffff9c7224 */ /* 0x000fe400078e0055 */
[----:B------:R-:W-:-:S05]  /*31ae0*/  IMAD.MOV.U32 R157, RZ, RZ, R84 ;  /* 0x000000ffff9d7224 */ /* 0x000fca00078e0054 */
[C---:B------:R-:W-:Y:S01]  /*31af0*/  HMMA.1688.F32.TF32 R108, R80.reuse, R70, R232 ;  /* 0x00000046506c723c */ /* 0x040fe200000810e8 */
[----:B------:R-:W-:Y:S04]  /*31b00*/  STL [R1+0x3fbc], R152 ;  /* 0x003fbc9801007387 */ /* 0x000fe80000100800 */
[----:B------:R-:W-:Y:S04]  /*31b10*/  STL [R1+0x3fb8], R153 ;  /* 0x003fb89901007387 */ /* 0x000fe80000100800 */
[----:B------:R-:W-:Y:S01]  /*31b20*/  STL [R1+0x3fb4], R156 ;  /* 0x003fb49c01007387 */ /* 0x000fe20000100800 */
[C---:B------:R-:W-:Y:S03]  /*31b30*/  HMMA.1688.F32.TF32 R128, R80.reuse, R74, R224 ;  /* 0x0000004a5080723c */ /* 0x040fe600000810e0 */
[----:B------:R-:W-:Y:S04]  /*31b40*/  STL [R1+0x3fb0], R157 ;  /* 0x003fb09d01007387 */ /* 0x000fe80000100800 */
[----:B------:R-:W-:Y:S01]  /*31b50*/  LDS R84, [R3+0x4100] ;  /* 0x0041000003547984 */ /* 0x000fe20000000800 */
[C---:B------:R-:W-:Y:S03]  /*31b60*/  HMMA.1688.F32.TF32 R228, R80.reuse, R146, R228 ;  /* 0x0000009250e4723c */ /* 0x040fe600000810e4 */
[----:B------:R-:W-:Y:S04]  /*31b70*/  LDS R86, [R3+0x6100] ;  /* 0x0061000003567984 */ /* 0x000fe80000000800 */
[----:B------:R-:W-:Y:S04]  /*31b80*/  STL.64 [R1+0x1350], R108 ;  /* 0x0013506c01007387 */ /* 0x000fe80000100a00 */
[----:B------:R1:W-:Y:S01]  /*31b90*/  STL.64 [R1+0x1358], R110 ;  /* 0x0013586e01007387 */ /* 0x0003e20000100a00 */
[C---:B------:R-:W-:Y:S03]  /*31ba0*/  HMMA.1688.F32.TF32 R204, R80.reuse, R54, R204 ;  /* 0x0000003650cc723c */ /* 0x040fe600000810cc */
[----:B------:R-:W-:Y:S04]  /*31bb0*/  LDS R85, [R240+0x4100] ;  /* 0x00410000f0557984 */ /* 0x000fe80000000800 */
[----:B------:R-:W2:Y:S01]  /*31bc0*/  LDS R87, [R240+0x6100] ;  /* 0x00610000f0577984 */ /* 0x000ea20000000800 */
[C---:B-1----:R-:W-:Y:S03]  /*31bd0*/  HMMA.1688.F32.TF32 R108, R80.reuse, R150, R220 ;  /* 0x00000096506c723c */ /* 0x042fe600000810dc */
[----:B------:R-:W-:Y:S04]  /*31be0*/  STL.64 [R1+0x1360], R228 ;  /* 0x001360e401007387 */ /* 0x000fe80000100a00 */
[----:B------:R-:W-:Y:S04]  /*31bf0*/  STL.64 [R1+0x1368], R230 ;  /* 0x001368e601007387 */ /* 0x000fe80000100a00 */
[----:B------:R-:W-:Y:S04]  /*31c00*/  STL.64 [R1+0x1460], R128 ;  /* 0x0014608001007387 */ /* 0x000fe80000100a00 */
[----:B------:R1:W-:Y:S08]  /*31c10*/  STL.64 [R1+0x1468], R130 ;  /* 0x0014688201007387 */ /* 0x0003f00000100a00 */
[----:B------:R-:W-:Y:S01]  /*31c20*/  STL.64 [R1+0x1490], R108 ;  /* 0x0014906c01007387 */ /* 0x000fe20000100a00 */
[C---:B-1----:R-:W-:Y:S03]  /*31c30*/  HMMA.1688.F32.TF32 R128, R80.reuse, R62, R212 ;  /* 0x0000003e5080723c */ /* 0x042fe600000810d4 */
[----:B------:R1:W-:Y:S05]  /*31c40*/  STL.64 [R1+0x1498], R110 ;  /* 0x0014986e01007387 */ /* 0x0003ea0000100a00 */
[C---:B-1----:R-:W-:Y:S01]  /*31c50*/  HMMA.1688.F32.TF32 R108, R80.reuse, R58, R208 ;  /* 0x0000003a506c723c */ /* 0x042fe200000810d0 */
[----:B------:R-:W-:Y:S04]  /*31c60*/  STL.64 [R1+0x1510], R216 ;  /* 0x001510d801007387 */ /* 0x000fe80000100a00 */
[----:B------:R-:W-:Y:S10]  /*31c70*/  STL.64 [R1+0x1518], R218 ;  /* 0x001518da01007387 */ /* 0x000ff40000100a00 */
[----:B------:R-:W-:Y:S04]  /*31c80*/  STL.64 [R1+0x15b0], R128 ;  /* 0x0015b08001007387 */ /* 0x000fe80000100a00 */
[----:B------:R1:W-:Y:S04]  /*31c90*/  STL.64 [R1+0x15b8], R130 ;  /* 0x0015b88201007387 */ /* 0x0003e80000100a00 */
[----:B------:R-:W-:Y:S01]  /*31ca0*/  STL.64 [R1+0x1660], R108 ;  /* 0x0016606c01007387 */ /* 0x000fe20000100a00 */
[C---:B-1----:R-:W-:Y:S03]  /*31cb0*/  HMMA.1688.F32.TF32 R128, R80.reuse, R50, R200 ;  /* 0x000000325080723c */ /* 0x042fe600000810c8 */
[----:B------:R1:W-:Y:S05]  /*31cc0*/  STL.64 [R1+0x1668], R110 ;  /* 0x0016686e01007387 */ /* 0x0003ea0000100a00 */
[C---:B-1----:R-:W-:Y:S01]  /*31cd0*/  HMMA.1688.F32.TF32 R108, R80.reuse, R46, R196 ;  /* 0x0000002e506c723c */ /* 0x042fe200000810c4 */
[----:B------:R-:W-:Y:S04]  /*31ce0*/  STL.64 [R1+0x16d0], R204 ;  /* 0x0016d0cc01007387 */ /* 0x000fe80000100a00 */
[----:B------:R-:W-:Y:S03]  /*31cf0*/  STL.64 [R1+0x16d8], R206 ;  /* 0x0016d8ce01007387 */ /* 0x000fe60000100a00 */
[C---:B------:R-:W-:Y:S07]  /*31d00*/  HMMA.1688.F32.TF32 R140, R80.reuse, R42, R140 ;  /* 0x0000002a508c723c */ /* 0x040fee000008108c */
[----:B------:R-:W-:Y:S04]  /*31d10*/  STL.64 [R1+0x1710], R128 ;  /* 0x0017108001007387 */ /* 0x000fe80000100a00 */
[----:B------:R1:W-:Y:S04]  /*31d20*/  STL.64 [R1+0x1718], R130 ;  /* 0x0017188201007387 */ /* 0x0003e80000100a00 */
[----:B------:R-:W-:Y:S01]  /*31d30*/  STL.64 [R1+0x1af0], R108 ;  /* 0x001af06c01007387 */ /* 0x000fe20000100a00 */
[C---:B-1----:R-:W-:Y:S03]  /*31d40*/  HMMA.1688.F32.TF32 R128, R80.reuse, R38, R136 ;  /* 0x000000265080723c */ /* 0x042fe60000081088 */
[----:B------:R1:W-:Y:S05]  /*31d50*/  STL.64 [R1+0x1af8], R110 ;  /* 0x001af86e01007387 */ /* 0x0003ea0000100a00 */
[C---:B-1----:R-:W-:Y:S08]  /*31d60*/  HMMA.1688.F32.TF32 R108, R80.reuse, R34, R104 ;  /* 0x00000022506c723c */ /* 0x042ff00000081068 */
[C---:B------:R-:W-:Y:S08]  /*31d70*/  HMMA.1688.F32.TF32 R104, R80.reuse, R30, R132 ;  /* 0x0000001e5068723c */ /* 0x040ff00000081084 */
[C---:B----4-:R-:W-:Y:S01]  /*31d80*/  HMMA.1688.F32.TF32 R88, R80.reuse, R194, R88 ;  /* 0x000000c25058723c */ /* 0x050fe20000081058 */
        /* <DEDUP_REMOVED lines=14> */
[C---:B-1----:R-:W-:Y:S03]  /*31e70*/  HMMA.1688.F32.TF32 R96, R80.reuse, R190, R236 ;  /* 0x000000be5060723c */ /* 0x042fe600000810ec */
[----:B------:R-:W-:Y:S04]  /*31e80*/  STL.64 [R1+0x2710], R88 ;  /* 0x0027105801007387 */ /* 0x000fe80000100a00 */
[----:B------:R1:W-:Y:S01]  /*31e90*/  STL.64 [R1+0x2718], R90 ;  /* 0x0027185a01007387 */ /* 0x0003e20000100a00 */
[C---:B---3--:R-:W-:Y:S08]  /*31ea0*/  HMMA.1688.F32.TF32 R92, R80.reuse, R186, R244 ;  /* 0x000000ba505c723c */ /* 0x048ff000000810f4 */
[----:B-1----:R-:W-:Y:S07]  /*31eb0*/  HMMA.1688.F32.TF32 R88, R80, R182, R248 ;  /* 0x000000b65058723c */ /* 0x002fee00000810f8 */
[----:B------:R-:W-:Y:S04]  /*31ec0*/  STL.64 [R1+0x2700], R96 ;  /* 0x0027006001007387 */ /* 0x000fe80000100a00 */
[----:B------:R-:W-:Y:S04]  /*31ed0*/  STL.64 [R1+0x2708], R98 ;  /* 0x0027086201007387 */ /* 0x000fe80000100a00 */
[----:B------:R-:W3:Y:S04]  /*31ee0*/  LDL.LU R244, [R1+0xe90] ;  /* 0x000e900001f47983 */ /* 0x000ee80000300800 */
[----:B------:R-:W-:Y:S04]  /*31ef0*/  STL.64 [R1+0x26f0], R92 ;  /* 0x0026f05c01007387 */ /* 0x000fe80000100a00 */
[----:B------:R-:W-:Y:S04]  /*31f00*/  STL.64 [R1+0x26f8], R94 ;  /* 0x0026f85e01007387 */ /* 0x000fe80000100a00 */
[----:B------:R1:W-:Y:S04]  /*31f10*/  STL.64 [R1+0x26e0], R88 ;  /* 0x0026e05801007387 */ /* 0x0003e80000100a00 */
[----:B------:R4:W-:Y:S04]  /*31f20*/  STL.64 [R1+0x26e8], R90 ;  /* 0x0026e85a01007387 */ /* 0x0009e80000100a00 */
[----:B------:R-:W3:Y:S04]  /*31f30*/  LDL.LU R245, [R1+0xe94] ;  /* 0x000e940001f57983 */ /* 0x000ee80000300800 */
[----:B------:R-:W3:Y:S04]  /*31f40*/  LDL.LU R246, [R1+0xe98] ;  /* 0x000e980001f67983 */ /* 0x000ee80000300800 */
[----:B------:R-:W3:Y:S04]  /*31f50*/  LDL.LU R247, [R1+0xe9c] ;  /* 0x000e9c0001f77983 */ /* 0x000ee80000300800 */
[----:B-1----:R-:W2:Y:S04]  /*31f60*/  LDL.LU R88, [R1+0x1070] ;  /* 0x0010700001587983 */ /* 0x002ea80000300800 */
[----:B------:R-:W2:Y:S04]  /*31f70*/  LDL.LU R89, [R1+0x1074] ;  /* 0x0010740001597983 */ /* 0x000ea80000300800 */
[----:B----4-:R-:W4:Y:S04]  /*31f80*/  LDL.LU R90, [R1+0x1078] ;  /* 0x00107800015a7983 */ /* 0x010f280000300800 */
[----:B------:R-:W4:Y:S04]  /*31f90*/  LDL.LU R91, [R1+0x107c] ;  /* 0x00107c00015b7983 */ /* 0x000f280000300800 */
[----:B------:R-:W2:Y:S04]  /*31fa0*/  LDL.LU R96, [R1+0x1980] ;  /* 0x0019800001607983 */ /* 0x000ea80000300800 */
[----:B------:R-:W2:Y:S04]  /*31fb0*/  LDL.LU R97, [R1+0x1984] ;  /* 0x0019840001617983 */ /* 0x000ea80000300800 */
[----:B------:R-:W2:Y:S04]  /*31fc0*/  LDL.LU R98, [R1+0x1988] ;  /* 0x0019880001627983 */ /* 0x000ea80000300800 */
[----:B------:R-:W2:Y:S04]  /*31fd0*/  LDL.LU R99, [R1+0x198c] ;  /* 0x00198c0001637983 */ /* 0x000ea80000300800 */
[----:B------:R-:W2:Y:S04]  /*31fe0*/  LDL.LU R136, [R1+0x70] ;  /* 0x0000700001887983 */ /* 0x000ea80000300800 */
[----:B------:R-:W2:Y:S01]  /*31ff0*/  LDL.LU R137, [R1+0x74] ;  /* 0x0000740001897983 */ /* 0x000ea20000300800 */
[----:B------:R-:W-:-:S03]  /*32000*/  IMAD.MOV.U32 R142, RZ, RZ, R48 ;  /* 0x000000ffff8e7224 */ /* 0x000fc600078e0030 */
[----:B------:R-:W2:Y:S01]  /*32010*/  LDL.LU R138, [R1+0x78] ;  /* 0x00007800018a7983 */ /* 0x000ea20000300800 */
[----:B------:R-:W-:-:S03]  /*32020*/  IMAD.MOV.U32 R143, RZ, RZ, R49 ;  /* 0x000000ffff8f7224 */ /* 0x000fc600078e0031 */
[----:B------:R-:W2:Y:S04]  /*32030*/  LDL.LU R139, [R1+0x7c] ;  /* 0x00007c00018b7983 */ /* 0x000ea80000300800 */
[----:B------:R-:W2:Y:S04]  /*32040*/  LDL.LU R140, [R1+0x4e0] ;  /* 0x0004e000018c7983 */ /* 0x000ea80000300800 */
[----:B------:R-:W2:Y:S04]  /*32050*/  LDL.LU R141, [R1+0x4e4] ;  /* 0x0004e400018d7983 */ /* 0x000ea80000300800 */
[----:B------:R-:W2:Y:S04]  /*32060*/  LDL.LU R48, [R1+0x4244] ;  /* 0x0042440001307983 */ /* 0x000ea80000300800 */
[----:B------:R-:W3:Y:S04]  /*32070*/  LDL.LU R49, [R1+0x4240] ;  /* 0x0042400001317983 */ /* 0x000ee80000300800 */
        /* <DEDUP_REMOVED lines=54> */
[----:B--2---:R-:W-:-:S02]  /*323e0*/  IMAD.MOV.U32 R203, RZ, RZ, R48 ;  /* 0x000000ffffcb7224 */ /* 0x004fc400078e0030 */
[----:B---3--:R-:W-:Y:S01]  /*323f0*/  IMAD.MOV.U32 R202, RZ, RZ, R49 ;  /* 0x000000ffffca7224 */ /* 0x008fe200078e0031 */
[C---:B----4-:R-:W-:Y:S08]  /*32400*/  HMMA.1688.F32.TF32 R128, R80.reuse, R174, R220 ;  /* 0x000000ae5080723c */ /* 0x050ff000000810dc */
[C---:B------:R-:W-:Y:S08]  /*32410*/  HMMA.1688.F32.TF32 R224, R80.reuse, R178, R224 ;  /* 0x000000b250e0723c */ /* 0x040ff000000810e0 */
[C---:B------:R-:W-:Y:S11]  /*32420*/  HMMA.1688.F32.TF32 R108, R80.reuse, R170, R216 ;  /* 0x000000aa506c723c */ /* 0x040ff600000810d8 */
[----:B------:R-:W-:Y:S04]  /*32430*/  @!UPT UIADD3 URZ, URZ, URZ, URZ ;  /* 0x0000003f3f3ff290 */ /* 0x000fe8000fffe03f */
[----:B------:R-:W-:Y:S01]  /*32440*/  STL.64 [R1+0x26d0], R224 ;  /* 0x0026d0e001007387 */ /* 0x000fe20000100a00 */
[C---:B------:R-:W-:Y:S03]  /*32450*/  HMMA.1688.F32.TF32 R212, R80.reuse, R166, R212 ;  /* 0x000000a650d4723c */ /* 0x040fe600000810d4 */
[----:B------:R-:W-:Y:S04]  /*32460*/  STL.64 [R1+0x26d8], R226 ;  /* 0x0026d8e201007387 */ /* 0x000fe80000100a00 */
[----:B------:R-:W-:Y:S04]  /*32470*/  STL.64 [R1+0x26c0], R128 ;  /* 0x0026c08001007387 */ /* 0x000fe80000100a00 */
[----:B------:R1:W-:Y:S04]  /*32480*/  STL.64 [R1+0x26c8], R130 ;  /* 0x0026c88201007387 */ /* 0x0003e80000100a00 */
[----:B------:R-:W-:Y:S04]  /*32490*/  STL.64 [R1+0x26b0], R108 ;  /* 0x0026b06c01007387 */ /* 0x000fe80000100a00 */
[----:B------:R2:W-:Y:S01]  /*324a0*/  STL.64 [R1+0x26b8], R110 ;  /* 0x0026b86e01007387 */ /* 0x0005e20000100a00 */
[C---:B-1----:R-:W-:Y:S08]  /*324b0*/  HMMA.1688.F32.TF32 R128, R80.reuse, R162, R208 ;  /* 0x000000a25080723c */ /* 0x042ff000000810d0 */
[C---:B--2---:R-:W-:Y:S01]  /*324c0*/  HMMA.1688.F32.TF32 R108, R80.reuse, R158, R204 ;  /* 0x0000009e506c723c */ /* 0x044fe200000810cc */
[----:B------:R-:W-:Y:S04]  /*324d0*/  STL.64 [R1+0x26a0], R212 ;  /* 0x0026a0d401007387 */ /* 0x000fe80000100a00 */
[----:B------:R-:W-:Y:S03]  /*324e0*/  STL.64 [R1+0x26a8], R214 ;  /* 0x0026a8d601007387 */ /* 0x000fe60000100a00 */
[C---:B------:R-:W-:Y:S07]  /*324f0*/  HMMA.1688.F32.TF32 R200, R80.reuse, R154, R200 ;  /* 0x0000009a50c8723c */ /* 0x040fee00000810c8 */
[----:B------:R-:W-:Y:S04]  /*32500*/  STL.64 [R1+0x2690], R128 ;  /* 0x0026908001007387 */ /* 0x000fe80000100a00 */
[----:B------:R1:W-:Y:S04]  /*32510*/  STL.64 [R1+0x2698], R130 ;  /* 0x0026988201007387 */ /* 0x0003e80000100a00 */
[----:B------:R-:W-:Y:S04]  /*32520*/  STL.64 [R1+0x2680], R108 ;  /* 0x0026806c01007387 */ /* 0x000fe80000100a00 */
[----:B------:R2:W-:Y:S01]  /*32530*/  STL.64 [R1+0x2688], R110 ;  /* 0x0026886e01007387 */ /* 0x0005e20000100a00 */
[C---:B-1----:R-:W-:Y:S08]  /*32540*/  HMMA.1688.F32.TF32 R128, R80.reuse, R14, R196 ;  /* 0x0000000e5080723c */ /* 0x042ff000000810c4 */
[C---:B--2---:R-:W-:Y:S08]  /*32550*/  HMMA.1688.F32.TF32 R108, R80.reuse, R10, R140 ;  /* 0x0000000a506c723c */ /* 0x044ff0000008108c */
[----:B------:R-:W-:Y:S08]  /*32560*/  HMMA.1688.F32.TF32 R80, R80, R6, R136 ;  /* 0x000000065050723c */ /* 0x000ff00000081088 */
[----:B------:R-:W-:Y:S01]  /*32570*/  HMMA.1688.F32.TF32 R104, R84, R78, R104 ;  /* 0x0000004e5468723c */ /* 0x000fe20000081068 */
[----:B------:R-:W-:Y:S04]  /*32580*/  STL.64 [R1+0x2670], R200 ;  /* 0x002670c801007387 */ /* 0x000fe80000100a00 */
[----:B------:R-:W-:Y:S04]  /*32590*/  STL.64 [R1+0x2678], R202 ;  /* 0x002678ca01007387 */ /* 0x000fe80000100a00 */
[----:B------:R-:W-:Y:S04]  /*325a0*/  STL.64 [R1+0x2660], R128 ;  /* 0x0026608001007387 */ /* 0x000fe80000100a00 */
[----:B------:R-:W-:Y:S04]  /*325b0*/  STL.64 [R1+0x2668], R130 ;  /* 0x0026688201007387 */ /* 0x000fe80000100a00 */
[----:B------:R-:W-:Y:S04]  /*325c0*/  STL.64 [R1+0x2650], R108 ;  /* 0x0026506c01007387 */ /* 0x000fe80000100a00 */
[----:B------:R-:W-:Y:S04]  /*325d0*/  STL.64 [R1+0x2658], R110 ;  /* 0x0026586e01007387 */ /* 0x000fe80000100a00 */
[----:B------:R-:W-:Y:S01]  /*325e0*/  STL.64 [R1+0x2630], R80 ;  /* 0x0026305001007387 */ /* 0x000fe20000100a00 */
[----:B------:R-:W-:-:S02]  /*325f0*/  IMAD.MOV.U32 R73, RZ, RZ, R104 ;  /* 0x000000ffff497224 */ /* 0x000fc400078e0068 */
[----:B------:R-:W-:Y:S01]  /*32600*/  IMAD.MOV.U32 R69, RZ, RZ, R105 ;  /* 0x000000ffff457224 */ /* 0x000fe200078e0069 */
[----:B------:R-:W-:Y:S01]  /*32610*/  STL.64 [R1+0x2638], R82 ;  /* 0x0026385201007387 */ /* 0x000fe20000100a00 */
[C---:B------:R-:W-:Y:S03]  /*32620*/  HMMA.1688.F32.TF32 R100, R84.reuse, R146, R100 ;  /* 0x000000925464723c */ /* 0x040fe60000081064 */
[----:B------:R1:W-:Y:S04]  /*32630*/  STL.64 [R1+0x10a8], R106 ;  /* 0x0010a86a01007387 */ /* 0x0003e80000100a00 */
[----:B------:R-:W-:Y:S01]  /*32640*/  LDS R80, [R3+0x4180] ;  /* 0x0041800003507984 */ /* 0x000fe20000000800 */
[C---:B------:R-:W-:Y:S03]  /*32650*/  HMMA.1688.F32.TF32 R96, R84.reuse, R74, R96 ;  /* 0x0000004a5460723c */ /* 0x040fe60000081060 */
[----:B------:R-:W-:Y:S04]  /*32660*/  LDS R82, [R3+0x6180] ;  /* 0x0061800003527984 */ /* 0x000fe80000000800 */
[----:B------:R-:W-:Y:S01]  /*32670*/  LDS R81, [R240+0x4180] ;  /* 0x00418000f0517984 */ /* 0x000fe20000000800 */
[C---:B-1----:R-:W-:Y:S08]  /*32680*/  HMMA.1688.F32.TF32 R104, R84.reuse, R70, R132 ;  /* 0x000000465468723c */ /* 0x042ff00000081084 */
[C---:B------:R-:W-:Y:S08]  /*32690*/  HMMA.1688.F32.TF32 R92, R84.reuse, R150, R92 ;  /* 0x00000096545c723c */ /* 0x040ff0000008105c */
[----:B------:R-:W-:Y:S01]  /*326a0*/  HMMA.1688.F32.TF32 R88, R84, R66, R88 ;  /* 0x000000425458723c */ /* 0x000fe20000081058 */
[----:B------:R-:W-:Y:S04]  /*326b0*/  STL [R1+0x3fc4], R69 ;  /* 0x003fc44501007387 */ /* 0x000fe80000100800 */
[----:B------:R-:W-:Y:S04]  /*326c0*/  STL [R1+0x3fc0], R73 ;  /* 0x003fc04901007387 */ /* 0x000fe80000100800 */
[----:B------:R-:W-:Y:S04]  /*326d0*/  STL.64 [R1+0x1090], R104 ;  /* 0x0010906801007387 */ /* 0x000fe80000100a00 */
[----:B------:R-:W-:Y:S04]  /*326e0*/  STL.64 [R1+0x1098], R106 ;  /* 0x0010986a01007387 */ /* 0x000fe80000100a00 */
[----:B------:R-:W-:Y:S04]  /*326f0*/  STL.64 [R1+0x10c0], R100 ;  /* 0x0010c06401007387 */ /* 0x000fe80000100a00 */
[----:B------:R-:W-:Y:S04]  /*32700*/  STL.64 [R1+0x10c8], R102 ;  /* 0x0010c86601007387 */ /* 0x000fe80000100a00 */
[----:B------:R-:W-:Y:S04]  /*32710*/  STL.64 [R1+0x11d0], R96 ;  /* 0x0011d06001007387 */ /* 0x000fe80000100a00 */
[----:B------:R1:W-:Y:S01]  /*32720*/  STL.64 [R1+0x11d8], R98 ;  /* 0x0011d86201007387 */ /* 0x0003e20000100a00 */
[----:B------:R-:W-:-:S03]  /*32730*/  IMAD.MOV.U32 R48, RZ, RZ, R88 ;  /* 0x000000ffff307224 */ /* 0x000fc600078e0058 */
[----:B------:R-:W-:Y:S01]  /*32740*/  STL.64 [R1+0x1200], R92 ;  /* 0x0012005c01007387 */ /* 0x000fe20000100a00 */
[----:B------:R-:W-:-:S03]  /*32750*/  IMAD.MOV.U32 R49, RZ, RZ, R89 ;  /* 0x000000ffff317224 */ /* 0x000fc600078e0059 */
[----:B------:R2:W-:Y:S01]  /*32760*/  STL.64 [R1+0x1208], R94 ;  /* 0x0012085e01007387 */ /* 0x0005e20000100a00 */
[C---:B-1----:R-:W-:Y:S03]  /*32770*/  HMMA.1688.F32.TF32 R96, R84.reuse, R62, R236 ;  /* 0x0000003e5460723c */ /* 0x042fe600000810ec */
[----:B------:R1:W-:Y:S04]  /*32780*/  STL.64 [R1+0x1218], R90 ;  /* 0x0012185a01007387 */ /* 0x0003e80000100a00 */
[----:B------:R-:W3:Y:S01]  /*32790*/  LDS R83, [R240+0x6180] ;  /* 0x00618000f0537984 */ /* 0x000ee20000000800 */
[C---:B--2---:R-:W-:Y:S08]  /*327a0*/  HMMA.1688.F32.TF32 R92, R84.reuse, R58, R244 ;  /* 0x0000003a545c723c */ /* 0x044ff000000810f4 */
[----:B-1----:R-:W-:Y:S01]  /*327b0*/  HMMA.1688.F32.TF32 R88, R84, R54, R248 ;  /* 0x000000365458723c */ /* 0x002fe200000810f8 */
[----:B------:R-:W-:Y:S04]  /*327c0*/  STL [R1+0x3ed4], R49 ;  /* 0x003ed43101007387 */ /* 0x000fe80000100800 */
[----:B------:R-:W-:Y:S04]  /*327d0*/  STL [R1+0x3ed0], R48 ;  /* 0x003ed03001007387 */ /* 0x000fe80000100800 */
[----:B------:R-:W-:Y:S04]  /*327e0*/  STL.64 [R1+0x12f0], R96 ;  /* 0x0012f06001007387 */ /* 0x000fe80000100a00 */
[----:B------:R-:W-:Y:S04]  /*327f0*/  STL.64 [R1+0x12f8], R98 ;  /* 0x0012f86201007387 */ /* 0x000fe80000100a00 */
[----:B------:R-:W2:Y:S04]  /*32800*/  LDL.LU R244, [R1+0x410] ;  /* 0x0004100001f47983 */ /* 0x000ea80000300800 */
[----:B------:R-:W-:Y:S04]  /*32810*/  STL.64 [R1+0x1340], R92 ;  /* 0x0013405c01007387 */ /* 0x000fe80000100a00 */
[----:B------:R-:W-:Y:S04]  /*32820*/  STL.64 [R1+0x1348], R94 ;  /* 0x0013485e01007387 */ /* 0x000fe80000100a00 */
[----:B------:R1:W-:Y:S04]  /*32830*/  STL.64 [R1+0x14c0], R88 ;  /* 0x0014c05801007387 */ /* 0x0003e80000100a00 */
[----:B------:R4:W-:Y:S04]  /*32840*/  STL.64 [R1+0x14c8], R90 ;  /* 0x0014c85a01007387 */ /* 0x0009e80000100a00 */
[----:B------:R-:W2:Y:S04]  /*32850*/  LDL.LU R245, [R1+0x414] ;  /* 0x0004140001f57983 */ /* 0x000ea80000300800 */
[----:B------:R-:W2:Y:S04]  /*32860*/  LDL.LU R246, [R1+0x418] ;  /* 0x0004180001f67983 */ /* 0x000ea80000300800 */
[----:B------:R-:W2:Y:S04]  /*32870*/  LDL.LU R247, [R1+0x41c] ;  /* 0x00041c0001f77983 */ /* 0x000ea80000300800 */
[----:B------:R-:W2:Y:S04]  /*32880*/  LDL.LU R236, [R1+0x420] ;  /* 0x0004200001ec7983 */ /* 0x000ea80000300800 */
[----:B------:R-:W2:Y:S04]  /*32890*/  LDL.LU R237, [R1+0x424] ;  /* 0x0004240001ed7983 */ /* 0x000ea80000300800 */
[----:B------:R-:W2:Y:S04]  /*328a0*/  LDL.LU R238, [R1+0x428] ;  /* 0x0004280001ee7983 */ /* 0x000ea80000300800 */
[----:B------:R-:W2:Y:S04]  /*328b0*/  LDL.LU R239, [R1+0x42c] ;  /* 0x00042c0001ef7983 */ /* 0x000ea80000300800 */
[----:B-1----:R-:W2:Y:S04]  /*328c0*/  LDL.LU R88, [R1+0x430] ;  /* 0x0004300001587983 */ /* 0x002ea80000300800 */
[----:B------:R-:W2:Y:S04]  /*328d0*/  LDL.LU R89, [R1+0x434] ;  /* 0x0004340001597983 */ /* 0x000ea80000300800 */
[----:B----4-:R-:W2:Y:S04]  /*328e0*/  LDL.LU R90, [R1+0x438] ;  /* 0x00043800015a7983 */ /* 0x010ea80000300800 */
[----:B------:R-:W2:Y:S04]  /*328f0*/  LDL.LU R91, [R1+0x43c] ;  /* 0x00043c00015b7983 */ /* 0x000ea80000300800 */
[----:B------:R-:W4:Y:S04]  /*32900*/  LDL.LU R96, [R1+0x450] ;  /* 0x0004500001607983 */ /* 0x000f280000300800 */
[----:B------:R-:W4:Y:S04]  /*32910*/  LDL.LU R97, [R1+0x454] ;  /* 0x0004540001617983 */ /* 0x000f280000300800 */
[----:B------:R-:W4:Y:S04]  /*32920*/  LDL.LU R98, [R1+0x458] ;  /* 0x0004580001627983 */ /* 0x000f280000300800 */
[----:B------:R-:W4:Y:S04]  /*32930*/  LDL.LU R99, [R1+0x45c] ;  /* 0x00045c0001637983 */ /* 0x000f280000300800 */
        /* <DEDUP_REMOVED lines=72> */
[----:B------:R-:W-:-:S02]  /*32dc0*/  IMAD.MOV.U32 R248, RZ, RZ, R25 ;  /* 0x000000fffff87224 */ /* 0x000fc400078e0019 */
[----:B------:R-:W-:Y:S02]  /*32dd0*/  IMAD.MOV.U32 R249, RZ, RZ, R24 ;  /* 0x000000fffff97224 */ /* 0x000fe400078e0018 */
[----:B------:R-:W-:Y:S02]  /*32de0*/  IMAD.MOV.U32 R250, RZ, RZ, R21 ;  /* 0x000000fffffa7224 */ /* 0x000fe400078e0015 */
[----:B------:R-:W-:Y:S01]  /*32df0*/  IMAD.MOV.U32 R251, RZ, RZ, R20 ;  /* 0x000000fffffb7224 */ /* 0x000fe200078e0014 */
[C---:B--2---:R-:W-:Y:S08]  /*32e00*/  HMMA.1688.F32.TF32 R108, R84.reuse, R50, R108 ;  /* 0x00000032546c723c */ /* 0x044ff0000008106c */
[C---:B------:R-:W-:Y:S11]  /*32e10*/  HMMA.1688.F32.TF32 R128, R84.reuse, R46, R128 ;  /* 0x0000002e5480723c */ /* 0x040ff60000081080 */
[----:B------:R-:W-:Y:S04]  /*32e20*/  @!UPT UIADD3 URZ, URZ, URZ, URZ ;  /* 0x0000003f3f3ff290 */ /* 0x000fe8000fffe03f */
[----:B------:R-:W-:Y:S04]  /*32e30*/  STL.64 [R1+0x1580], R108 ;  /* 0x0015806c01007387 */ /* 0x000fe80000100a00 */
[----:B------:R3:W-:Y:S02]  /*32e40*/  STL.64 [R1+0x1588], R110 ;  /* 0x0015886e01007387 */ /* 0x0007e40000100a00 */
[C---:B---3--:R-:W-:Y:S02]  /*32e50*/  HMMA.1688.F32.TF32 R108, R84.reuse, R42, R232 ;  /* 0x0000002a546c723c */ /* 0x048fe400000810e8 */
[----:B------:R-:W-:Y:S04]  /*32e60*/  STL.64 [R1+0x1650], R128 ;  /* 0x0016508001007387 */ /* 0x000fe80000100a00 */
[----:B------:R1:W-:Y:S02]  /*32e70*/  STL.64 [R1+0x1658], R130 ;  /* 0x0016588201007387 */ /* 0x0003e40000100a00 */
[C---:B-1----:R-:W-:Y:S11]  /*32e80*/  HMMA.1688.F32.TF32 R128, R84.reuse, R38, R228 ;  /* 0x000000265480723c */ /* 0x042ff600000810e4 */
[----:B------:R-:W-:Y:S04]  /*32e90*/  @!UPT UIADD3 URZ, URZ, URZ, URZ ;  /* 0x0000003f3f3ff290 */ /* 0x000fe8000fffe03f */
[----:B------:R1:W-:Y:S01]  /*32ea0*/  STL.64 [R1+0x16c8], R110 ;  /* 0x0016c86e01007387 */ /* 0x0003e20000100a00 */
[----:B------:R-:W-:Y:S02]  /*32eb0*/  IMAD.MOV.U32 R24, RZ, RZ, R108 ;  /* 0x000000ffff187224 */ /* 0x000fe400078e006c */
[----:B------:R-:W-:Y:S02]  /*32ec0*/  IMAD.MOV.U32 R25, RZ, RZ, R109 ;  /* 0x000000ffff197224 */ /* 0x000fe400078e006d */
[C---:B-1----:R-:W-:Y:S03]  /*32ed0*/  HMMA.1688.F32.TF32 R108, R84.reuse, R34, R224 ;  /* 0x00000022546c723c */ /* 0x042fe600000810e0 */
[----:B------:R-:W-:Y:S04]  /*32ee0*/  STL [R1+0x3e00], R25 ;  /* 0x003e001901007387 */ /* 0x000fe80000100800 */
[----:B------:R-:W-:Y:S01]  /*32ef0*/  STL [R1+0x3dfc], R24 ;  /* 0x003dfc1801007387 */ /* 0x000fe20000100800 */
[C---:B----4-:R-:W-:Y:S03]  /*32f00*/  HMMA.1688.F32.TF32 R220, R84.reuse, R30, R220 ;  /* 0x0000001e54dc723c */ /* 0x050fe600000810dc */
[----:B------:R-:W-:Y:S04]  /*32f10*/  STL.64 [R1+0x1700], R128 ;  /* 0x0017008001007387 */ /* 0x000fe80000100a00 */
[----:B------:R1:W-:Y:S08]  /*32f20*/  STL.64 [R1+0x1708], R130 ;  /* 0x0017088201007387 */ /* 0x0003f00000100a00 */
[----:B------:R2:W-:Y:S01]  /*32f30*/  STL.64 [R1+0x1ab0], R108 ;  /* 0x001ab06c01007387 */ /* 0x0005e20000100a00 */
[----:B------:R-:W-:Y:S01]  /*32f40*/  IMAD.MOV.U32 R21, RZ, RZ, R110 ;  /* 0x000000ffff157224 */ /* 0x000fe200078e006e */
[----:B-1----:R-:W-:Y:S01]  /*32f50*/  HMMA.1688.F32.TF32 R128, R84, R26, R216 ;  /* 0x0000001a5480723c */ /* 0x002fe200000810d8 */
[----:B------:R-:W-:-:S07]  /*32f60*/  IMAD.MOV.U32 R20, RZ, RZ, R111 ;  /* 0x000000ffff147224 */ /* 0x000fce00078e006f */
[C---:B--2---:R-:W-:Y:S01]  /*32f70*/  HMMA.1688.F32.TF32 R108, R84.reuse, R22, R212 ;  /* 0x00000016546c723c */ /* 0x044fe200000810d4 */
[----:B------:R-:W-:Y:S04]  /*32f80*/  STL [R1+0x3da8], R20 ;  /* 0x003da81401007387 */ /* 0x000fe80000100800 */
[----:B------:R-:W-:Y:S04]  /*32f90*/  STL [R1+0x3da4], R21 ;  /* 0x003da41501007387 */ /* 0x000fe80000100800 */
        /* <DEDUP_REMOVED lines=14> */
[----:B------:R-:W-:Y:S01]  /*33080*/  STL.64 [R1+0x24b0], R108 ;  /* 0x0024b06c01007387 */ /* 0x000fe20000100a00 */
[C---:B------:R-:W-:Y:S03]  /*33090*/  HMMA.1688.F32.TF32 R104, R84.reuse, R174, R104 ;  /* 0x000000ae5468723c */ /* 0x040fe60000081068 */
[----:B------:R2:W-:Y:S05]  /*330a0*/  STL.64 [R1+0x24b8], R110 ;  /* 0x0024b86e01007387 */ /* 0x0005ea0000100a00 */
[C---:B-1----:R-:W-:Y:S08]  /*330b0*/  HMMA.1688.F32.TF32 R128, R84.reuse, R182, R140 ;  /* 0x000000b65480723c */ /* 0x042ff0000008108c */
[C---:B--2---:R-:W-:Y:S01]  /*330c0*/  HMMA.1688.F32.TF32 R108, R84.reuse, R178, R136 ;  /* 0x000000b2546c723c */ /* 0x044fe20000081088 */
[----:B------:R-:W-:Y:S04]  /*330d0*/  STL.64 [R1+0x24a0], R196 ;  /* 0x0024a0c401007387 */ /* 0x000fe80000100a00 */
[----:B------:R-:W-:Y:S10]  /*330e0*/  STL.64 [R1+0x24a8], R198 ;  /* 0x0024a8c601007387 */ /* 0x000ff40000100a00 */
[----:B------:R-:W-:Y:S04]  /*330f0*/  STL.64 [R1+0x2490], R128 ;  /* 0x0024908001007387 */ /* 0x000fe80000100a00 */
[----:B------:R1:W-:Y:S04]  /*33100*/  STL.64 [R1+0x2498], R130 ;  /* 0x0024988201007387 */ /* 0x0003e80000100a00 */
[----:B------:R-:W-:Y:S04]  /*33110*/  STL.64 [R1+0x2400], R108 ;  /* 0x0024006c01007387 */ /* 0x000fe80000100a00 */
[----:B------:R2:W-:Y:S01]  /*33120*/  STL.64 [R1+0x2408], R110 ;  /* 0x0024086e01007387 */ /* 0x0005e20000100a00 */
[C---:B-1----:R-:W-:Y:S03]  /*33130*/  HMMA.1688.F32.TF32 R128, R84.reuse, R170, R132 ;  /* 0x000000aa5480723c */ /* 0x042fe60000081084 */
[----:B------:R-:W-:Y:S04]  /*33140*/  STL.64 [R1+0x23f0], R104 ;  /* 0x0023f06801007387 */ /* 0x000fe80000100a00 */
[----:B------:R1:W-:Y:S01]  /*33150*/  STL.64 [R1+0x23f8], R106 ;  /* 0x0023f86a01007387 */ /* 0x0003e20000100a00 */
[C---:B--2---:R-:W-:Y:S08]  /*33160*/  HMMA.1688.F32.TF32 R108, R84.reuse, R166, R100 ;  /* 0x000000a6546c723c */ /* 0x044ff00000081064 */
[C---:B-1----:R-:W-:Y:S08]  /*33170*/  HMMA.1688.F32.TF32 R104, R84.reuse, R162, R96 ;  /* 0x000000a25468723c */ /* 0x042ff00000081060 */
[C---:B------:R-:W-:Y:S08]  /*33180*/  HMMA.1688.F32.TF32 R100, R84.reuse, R158, R92 ;  /* 0x0000009e5464723c */ /* 0x040ff0000008105c */
[C---:B------:R-:W-:Y:S08]  /*33190*/  HMMA.1688.F32.TF32 R96, R84.reuse, R154, R88 ;  /* 0x0000009a5460723c */ /* 0x040ff00000081058 */
[C---:B------:R-:W-:Y:S08]  /*331a0*/  HMMA.1688.F32.TF32 R92, R84.reuse, R14, R236 ;  /* 0x0000000e545c723c */ /* 0x040ff000000810ec */
[C---:B------:R-:W-:Y:S08]  /*331b0*/  HMMA.1688.F32.TF32 R88, R84.reuse, R10, R244 ;  /* 0x0000000a5458723c */ /* 0x040ff000000810f4 */
[----:B------:R-:W-:Y:S01]  /*331c0*/  HMMA.1688.F32.TF32 R84, R84, R6, R248 ;  /* 0x000000065454723c */ /* 0x000fe200000810f8 */
        /* <DEDUP_REMOVED lines=11> */
[----:B------:R2:W-:Y:S04]  /*33280*/  STL.64 [R1+0x2348], R94 ;  /* 0x0023485e01007387 */ /* 0x0005e80000100a00 */
[----:B------:R-:W3:Y:S04]  /*33290*/  LDL.LU R248, [R1+0x3d0] ;  /* 0x0003d00001f87983 */ /* 0x000ee80000300800 */
[----:B------:R4:W-:Y:S04]  /*332a0*/  STL.64 [R1+0x2330], R88 ;  /* 0x0023305801007387 */ /* 0x0009e80000100a00 */
[----:B------:R1:W-:Y:S04]  /*332b0*/  STL.64 [R1+0x2338], R90 ;  /* 0x0023385a01007387 */ /* 0x0003e80000100a00 */
        /* <DEDUP_REMOVED lines=243> */
[----:B--2---:R-:W-:Y:S08]  /*341f0*/  HMMA.1688.F32.TF32 R88, R84, R66, R88 ;  /* 0x000000425458723c */ /* 0x004ff00000081058 */
[C---:B---3--:R-:W-:Y:S08]  /*34200*/  HMMA.1688.F32.TF32 R128, R80.reuse, R174, R220 ;  /* 0x000000ae5080723c */ /* 0x048ff000000810dc */
[C---:B----4-:R-:W-:Y:S08]  /*34210*/  HMMA.1688.F32.TF32 R224, R80.reuse, R178, R224 ;  /* 0x000000b250e0723c */ /* 0x050ff000000810e0 */
        /* <DEDUP_REMOVED lines=10> */
[----:B--2---:R-:W-:Y:S08]  /*342c0*/  HMMA.1688.F32.TF32 R108, R80, R158, R204 ;  /* 0x0000009e506c723c */ /* 0x004ff000000810cc */
[----:B------:R-:W-:Y:S01]  /*342d0*/  HMMA.1688.F32.TF32 R104, R84, R78, R104 ;  /* 0x0000004e5468723c */ /* 0x000fe20000081068 */
[----:B------:R-:W-:Y:S04]  /*342e0*/  STL.64 [R1+0x2280], R212 ;  /* 0x002280d401007387 */ /* 0x000fe80000100a00 */
[----:B------:R-:W-:Y:S03]  /*342f0*/  STL.64 [R1+0x2288], R214 ;  /* 0x002288d601007387 */ /* 0x000fe60000100a00 */
[C---:B------:R-:W-:Y:S01]  /*34300*/  HMMA.1688.F32.TF32 R200, R80.reuse, R154, R200 ;  /* 0x0000009a50c8723c */ /* 0x040fe200000810c8 */
[----:B------:R-:W-:Y:S04]  /*34310*/  STL.64 [R1+0x2270], R128 ;  /* 0x0022708001007387 */ /* 0x000fe80000100a00 */
[----:B------:R1:W-:Y:S04]  /*34320*/  STL.64 [R1+0x2278], R130 ;  /* 0x0022788201007387 */ /* 0x0003e80000100a00 */
[----:B------:R-:W-:Y:S04]  /*34330*/  STL.64 [R1+0x2260], R108 ;  /* 0x0022606c01007387 */ /* 0x000fe80000100a00 */
[----:B------:R2:W-:Y:S01]  /*34340*/  STL.64 [R1+0x2268], R110 ;  /* 0x0022686e01007387 */ /* 0x0005e20000100a00 */
[----:B-1----:R-:W-:Y:S02]  /*34350*/  HMMA.1688.F32.TF32 R128, R80, R14, R196 ;  /* 0x0000000e5080723c */ /* 0x002fe400000810c4 */
[----:B------:R-:W-:-:S06]  /*34360*/  IMAD.MOV.U32 R69, RZ, RZ, R104 ;  /* 0x000000ffff457224 */ /* 0x000fcc00078e0068 */
[----:B--2---:R-:W-:Y:S01]  /*34370*/  HMMA.1688.F32.TF32 R108, R80, R10, R140 ;  /* 0x0000000a506c723c */ /* 0x004fe2000008108c */
[----:B------:R-:W-:Y:S02]  /*34380*/  IMAD.MOV.U32 R73, RZ, RZ, R105 ;  /* 0x000000ffff497224 */ /* 0x000fe400078e0069 */
[----:B------:R-:W-:-:S05]  /*34390*/  IMAD.MOV.U32 R152, RZ, RZ, R106 ;  /* 0x000000ffff987224 */ /* 0x000fca00078e006a */
[----:B------:R-:W-:Y:S01]  /*343a0*/  HMMA.1688.F32.TF32 R80, R80, R6, R136 ;  /* 0x000000065050723c */ /* 0x000fe20000081088 */
[----:B------:R-:W-:-:S07]  /*343b0*/  IMAD.MOV.U32 R153, RZ, RZ, R107 ;  /* 0x000000ffff997224 */ /* 0x000fce00078e006b */
[C---:B------:R-:W-:Y:S08]  /*343c0*/  HMMA.1688.F32.TF32 R104, R84.reuse, R70, R132 ;  /* 0x000000465468723c */ /* 0x040ff00000081084 */
[C---:B------:R-:W-:Y:S01]  /*343d0*/  HMMA.1688.F32.TF32 R100, R84.reuse, R146, R100 ;  /* 0x000000925464723c */ /* 0x040fe20000081064 */
[----:B------:R-:W-:Y:S07]  /*343e0*/  STL.64 [R1+0x2250], R200 ;  /* 0x002250c801007387 */ /* 0x000fee0000100a00 */
[C---:B------:R-:W-:Y:S01]  /*343f0*/  HMMA.1688.F32.TF32 R96, R84.reuse, R74, R96 ;  /* 0x0000004a5460723c */ /* 0x040fe20000081060 */
        /* <DEDUP_REMOVED lines=8> */
[----:B------:R-:W-:Y:S04]  /*34480*/  STL [R1+0x3fe4], R153 ;  /* 0x003fe49901007387 */ /* 0x000fe80000100800 */
[----:B------:R-:W-:Y:S04]  /*34490*/  STL [R1+0x3fe0], R152 ;  /* 0x003fe09801007387 */ /* 0x000fe80000100800 */
[----:B------:R-:W-:Y:S04]  /*344a0*/  STL [R1+0x3fdc], R69 ;  /* 0x003fdc4501007387 */ /* 0x000fe80000100800 */
[----:B------:R-:W-:Y:S04]  /*344b0*/  STL [R1+0x3fd8], R73 ;  /* 0x003fd84901007387 */ /* 0x000fe80000100800 */
        /* <DEDUP_REMOVED lines=11> */
[C---:B--2---:R-:W-:Y:S03]  /*34570*/  HMMA.1688.F32.TF32 R92, R84.reuse, R58, R244 ;  /* 0x0000003a545c723c */ /* 0x044fe600000810f4 */
[----:B------:R-:W-:Y:S04]  /*34580*/  LDS R80, [R3+0x4280] ;  /* 0x0042800003507984 */ /* 0x000fe80000000800 */
[----:B------:R-:W-:Y:S01]  /*34590*/  LDS R82, [R3+0x6280] ;  /* 0x0062800003527984 */ /* 0x000fe20000000800 */
[----:B-1----:R-:W-:Y:S03]  /*345a0*/  HMMA.1688.F32.TF32 R88, R84, R54, R248 ;  /* 0x000000365458723c */ /* 0x002fe600000810f8 */
[----:B------:R-:W-:Y:S04]  /*345b0*/  LDS R81, [R240+0x4280] ;  /* 0x00428000f0517984 */ /* 0x000fe80000000800 */
[----:B------:R-:W1:Y:S04]  /*345c0*/  LDS R83, [R240+0x6280] ;  /* 0x00628000f0537984 */ /* 0x000e680000000800 */
[----:B------:R-:W-:Y:S04]  /*345d0*/  STL.64 [R1+0xce0], R96 ;  /* 0x000ce06001007387 */ /* 0x000fe80000100a00 */
[----:B------:R-:W-:Y:S04]  /*345e0*/  STL.64 [R1+0xce8], R98 ;  /* 0x000ce86201007387 */ /* 0x000fe80000100a00 */
[----:B------:R-:W2:Y:S04]  /*345f0*/  LDL.LU R244, [R1+0x270] ;  /* 0x0002700001f47983 */ /* 0x000ea80000300800 */
[----:B------:R-:W-:Y:S01]  /*34600*/  STL.64 [R1+0xe30], R92 ;  /* 0x000e305c01007387 */ /* 0x000fe20000100a00 */
[----:B------:R-:W-:-:S03]  /*34610*/  IMAD.MOV.U32 R246, RZ, RZ, R64 ;  /* 0x000000fffff67224 */ /* 0x000fc600078e0040 */
[----:B------:R-:W-:Y:S01]  /*34620*/  STL.64 [R1+0xe38], R94 ;  /* 0x000e385e01007387 */ /* 0x000fe20000100a00 */
[----:B------:R-:W-:-:S03]  /*34630*/  IMAD.MOV.U32 R247, RZ, RZ, R65 ;  /* 0x000000fffff77224 */ /* 0x000fc600078e0041 */
[----:B------:R3:W-:Y:S04]  /*34640*/  STL.64 [R1+0xe50], R88 ;  /* 0x000e505801007387 */ /* 0x0007e80000100a00 */
[----:B------:R4:W-:Y:S04]  /*34650*/  STL.64 [R1+0xe58], R90 ;  /* 0x000e585a01007387 */ /* 0x0009e80000100a00 */
[----:B------:R-:W2:Y:S04]  /*34660*/  LDL.LU R245, [R1+0x274] ;  /* 0x0002740001f57983 */ /* 0x000ea80000300800 */
[----:B------:R-:W4:Y:S04]  /*34670*/  LDL.LU R64, [R1+0x423c] ;  /* 0x00423c0001407983 */ /* 0x000f280000300800 */
[----:B------:R-:W2:Y:S01]  /*34680*/  LDL.LU R65, [R1+0x4238] ;  /* 0x0042380001417983 */ /* 0x000ea20000300800 */
[----:B------:R-:W-:-:S02]  /*34690*/  IMAD.MOV.U32 R236, RZ, RZ, R40 ;  /* 0x000000ffffec7224 */ /* 0x000fc400078e0028 */
[----:B------:R-:W-:Y:S01]  /*346a0*/  IMAD.MOV.U32 R237, RZ, RZ, R41 ;  /* 0x000000ffffed7224 */ /* 0x000fe200078e0029 */
[----:B------:R-:W2:Y:S01]  /*346b0*/  LDL.LU R40, [R1+0x4234] ;  /* 0x0042340001287983 */ /* 0x000ea20000300800 */
[----:B------:R-:W-:Y:S02]  /*346c0*/  IMAD.MOV.U32 R238, RZ, RZ, R56 ;  /* 0x000000ffffee7224 */ /* 0x000fe400078e0038 */
[----:B------:R-:W-:Y:S01]  /*346d0*/  IMAD.MOV.U32 R239, RZ, RZ, R57 ;  /* 0x000000ffffef7224 */ /* 0x000fe200078e0039 */
[----:B------:R-:W2:Y:S04]  /*346e0*/  LDL.LU R41, [R1+0x4230] ;  /* 0x0042300001297983 */ /* 0x000ea80000300800 */
[----:B------:R-:W2:Y:S04]  /*346f0*/  LDL.LU R56, [R1+0x422c] ;  /* 0x00422c0001387983 */ /* 0x000ea80000300800 */
[----:B------:R-:W2:Y:S04]  /*34700*/  LDL.LU R57, [R1+0x4228] ;  /* 0x0042280001397983 */ /* 0x000ea80000300800 */
[----:B---3--:R-:W3:Y:S04]  /*34710*/  LDL.LU R88, [R1+0x290] ;  /* 0x0002900001587983 */ /* 0x008ee80000300800 */
[----:B------:R-:W3:Y:S01]  /*34720*/  LDL.LU R89, [R1+0x294] ;  /* 0x0002940001597983 */ /* 0x000ee20000300800 */
[----:B----4-:R-:W-:-:S02]  /*34730*/  IMAD.MOV.U32 R91, RZ, RZ, R64 ;  /* 0x000000ffff5b7224 */ /* 0x010fc400078e0040 */
[----:B--2---:R-:W-:Y:S02]  /*34740*/  IMAD.MOV.U32 R90, RZ, RZ, R65 ;  /* 0x000000ffff5a7224 */ /* 0x004fe400078e0041 */
[----:B------:R-:W2:Y:S04]  /*34750*/  LDL.LU R65, [R1+0x4224] ;  /* 0x0042240001417983 */ /* 0x000ea80000300800 */
[----:B------:R-:W4:Y:S04]  /*34760*/  LDL.LU R64, [R1+0x4220] ;  /* 0x0042200001407983 */ /* 0x000f280000300800 */
[----:B------:R-:W3:Y:S04]  /*34770*/  LDL.LU R96, [R1+0x2b0] ;  /* 0x0002b00001607983 */ /* 0x000ee80000300800 */
[----:B------:R-:W3:Y:S04]  /*34780*/  LDL.LU R97, [R1+0x2b4] ;  /* 0x0002b40001617983 */ /* 0x000ee80000300800 */
[----:B------:R-:W3:Y:S04]  /*34790*/  LDL.LU R98, [R1+0x2b8] ;  /* 0x0002b80001627983 */ /* 0x000ee80000300800 */
[----:B------:R-:W3:Y:S04]  /*347a0*/  LDL.LU R99, [R1+0x2bc] ;  /* 0x0002bc0001637983 */ /* 0x000ee80000300800 */
[----:B------:R-:W3:Y:S04]  /*347b0*/  LDL.LU R100, [R1+0x2c0] ;  /* 0x0002c00001647983 */ /* 0x000ee80000300800 */
[----:B------:R-:W3:Y:S01]  /*347c0*/  LDL.LU R101, [R1+0x2c4] ;  /* 0x0002c40001657983 */ /* 0x000ee20000300800 */
[----:B--2---:R-:W-:-:S02]  /*347d0*/  IMAD.MOV.U32 R103, RZ, RZ, R65 ;  /* 0x000000ffff677224 */ /* 0x004fc400078e0041 */
[----:B----4-:R-:W-:Y:S02]  /*347e0*/  IMAD.MOV.U32 R102, RZ, RZ, R64 ;  /* 0x000000ffff667224 */ /* 0x010fe400078e0040 */
[----:B------:R-:W2:Y:S04]  /*347f0*/  LDL.LU R64, [R1+0x421c] ;  /* 0x00421c0001407983 */ /* 0x000ea80000300800 */
        /* <DEDUP_REMOVED lines=62> */
[----:B------:R-:W3:Y:S01]  /*34be0*/  LDL.LU R105, [R1+0x2e4] ;  /* 0x0002e40001697983 */ /* 0x000ee20000300800 */
[----:B------:R-:W-:-:S02]  /*34bf0*/  IMAD.MOV.U32 R92, RZ, RZ, R57 ;  /* 0x000000ffff5c7224 */ /* 0x000fc400078e0039 */
[----:B------:R-:W-:Y:S02]  /*34c00*/  IMAD.MOV.U32 R93, RZ, RZ, R56 ;  /* 0x000000ffff5d7224 */ /* 0x000fe400078e0038 */
[----:B--2---:R-:W-:Y:S02]  /*34c10*/  IMAD.MOV.U32 R107, RZ, RZ, R64 ;  /* 0x000000ffff6b7224 */ /* 0x004fe400078e0040 */
[----:B----4-:R-:W-:Y:S02]  /*34c20*/  IMAD.MOV.U32 R106, RZ, RZ, R65 ;  /* 0x000000ffff6a7224 */ /* 0x010fe400078e0041 */
[----:B------:R-:W2:Y:S04]  /*34c30*/  LDL.LU R65, [R1+0x4214] ;  /* 0x0042140001417983 */ /* 0x000ea80000300800 */
[----:B------:R-:W4:Y:S04]  /*34c40*/  LDL.LU R64, [R1+0x4210] ;  /* 0x0042100001407983 */ /* 0x000f280000300800 */
[----:B------:R-:W2:Y:S04]  /*34c50*/  LDL.LU R57, [R1+0x420c] ;  /* 0x00420c0001397983 */ /* 0x000ea80000300800 */
[----:B------:R-:W2:Y:S01]  /*34c60*/  LDL.LU R56, [R1+0x4208] ;  /* 0x0042080001387983 */ /* 0x000ea20000300800 */
[----:B------:R-:W-:-:S02]  /*34c70*/  IMAD.MOV.U32 R250, RZ, RZ, R29 ;  /* 0x000000fffffa7224 */ /* 0x000fc400078e001d */
[----:B------:R-:W-:Y:S01]  /*34c80*/  IMAD.MOV.U32 R251, RZ, RZ, R28 ;  /* 0x000000fffffb7224 */ /* 0x000fe200078e001c */
[C---:B---3--:R-:W-:Y:S08]  /*34c90*/  HMMA.1688.F32.TF32 R108, R84.reuse, R50, R108 ;  /* 0x00000032546c723c */ /* 0x048ff0000008106c */
[C---:B------:R-:W-:Y:S11]  /*34ca0*/  HMMA.1688.F32.TF32 R128, R84.reuse, R46, R128 ;  /* 0x0000002e5480723c */ /* 0x040ff60000081080 */
[----:B------:R-:W-:Y:S04]  /*34cb0*/  @!UPT UIADD3 URZ, URZ, URZ, URZ ;  /* 0x0000003f3f3ff290 */ /* 0x000fe8000fffe03f */
[----:B------:R3:W-:Y:S01]  /*34cc0*/  STL.64 [R1+0xed8], R110 ;  /* 0x000ed86e01007387 */ /* 0x0007e20000100a00 */
[----:B------:R-:W-:Y:S02]  /*34cd0*/  IMAD.MOV.U32 R28, RZ, RZ, R108 ;  /* 0x000000ffff1c7224 */ /* 0x000fe400078e006c */
[----:B------:R-:W-:Y:S02]  /*34ce0*/  IMAD.MOV.U32 R29, RZ, RZ, R109 ;  /* 0x000000ffff1d7224 */ /* 0x000fe400078e006d */
[C---:B---3--:R-:W-:Y:S03]  /*34cf0*/  HMMA.1688.F32.TF32 R108, R84.reuse, R42, R232 ;  /* 0x0000002a546c723c */ /* 0x048fe600000810e8 */
[----:B------:R-:W-:Y:S04]  /*34d00*/  STL [R1+0x3e14], R29 ;  /* 0x003e141d01007387 */ /* 0x000fe80000100800 */
[----:B------:R-:W-:Y:S04]  /*34d10*/  STL [R1+0x3e10], R28 ;  /* 0x003e101c01007387 */ /* 0x000fe80000100800 */
[----:B------:R-:W-:Y:S04]  /*34d20*/  STL.64 [R1+0x1040], R128 ;  /* 0x0010408001007387 */ /* 0x000fe80000100a00 */
[----:B------:R3:W-:Y:S08]  /*34d30*/  STL.64 [R1+0x1048], R130 ;  /* 0x0010488201007387 */ /* 0x0007f00000100a00 */
[----:B------:R-:W-:Y:S01]  /*34d40*/  STL [R1+0x1080], R108 ;  /* 0x0010806c01007387 */ /* 0x000fe20000100800 */
[----:B------:R-:W-:Y:S01]  /*34d50*/  IMAD.MOV.U32 R25, RZ, RZ, R109 ;  /* 0x000000ffff197224 */ /* 0x000fe200078e006d */
[C---:B---3--:R-:W-:Y:S01]  /*34d60*/  HMMA.1688.F32.TF32 R128, R84.reuse, R38, R228 ;  /* 0x000000265480723c */ /* 0x048fe200000810e4 */
[----:B------:R-:W-:Y:S01]  /*34d70*/  IMAD.MOV.U32 R24, RZ, RZ, R110 ;  /* 0x000000ffff187224 */ /* 0x000fe200078e006e */
[----:B------:R3:W-:Y:S06]  /*34d80*/  STL [R1+0x108c], R111 ;  /* 0x00108c6f01007387 */ /* 0x0007ec0000100800 */
[C---:B---3--:R-:W-:Y:S01]  /*34d90*/  HMMA.1688.F32.TF32 R108, R84.reuse, R34, R224 ;  /* 0x00000022546c723c */ /* 0x048fe200000810e0 */
[----:B------:R-:W-:Y:S04]  /*34da0*/  STL [R1+0x3e08], R24 ;  /* 0x003e081801007387 */ /* 0x000fe80000100800 */
[----:B------:R-:W-:Y:S03]  /*34db0*/  STL [R1+0x3e04], R25 ;  /* 0x003e041901007387 */ /* 0x000fe60000100800 */
[C---:B------:R-:W-:Y:S07]  /*34dc0*/  HMMA.1688.F32.TF32 R220, R84.reuse, R30, R220 ;  /* 0x0000001e54dc723c */ /* 0x040fee00000810dc */
[----:B------:R-:W-:Y:S04]  /*34dd0*/  STL.64 [R1+0x11e0], R128 ;  /* 0x0011e08001007387 */ /* 0x000fe80000100a00 */
[----:B------:R3:W-:Y:S04]  /*34de0*/  STL.64 [R1+0x11e8], R130 ;  /* 0x0011e88201007387 */ /* 0x0007e80000100a00 */
[----:B------:R-:W-:Y:S01]  /*34df0*/  STL.64 [R1+0x1470], R108 ;  /* 0x0014706c01007387 */ /* 0x000fe20000100a00 */
[C---:B---3--:R-:W-:Y:S03]  /*34e00*/  HMMA.1688.F32.TF32 R128, R84.reuse, R26, R216 ;  /* 0x0000001a5480723c */ /* 0x048fe600000810d8 */
[----:B------:R3:W-:Y:S05]  /*34e10*/  STL.64 [R1+0x1478], R110 ;  /* 0x0014786e01007387 */ /* 0x0007ea0000100a00 */
[C---:B---3--:R-:W-:Y:S01]  /*34e20*/  HMMA.1688.F32.TF32 R108, R84.reuse, R22, R212 ;  /* 0x00000016546c723c */ /* 0x048fe200000810d4 */
[----:B------:R-:W-:Y:S04]  /*34e30*/  STL.64 [R1+0x1570], R220 ;  /* 0x001570dc01007387 */ /* 0x000fe80000100a00 */
[----:B------:R-:W-:Y:S03]  /*34e40*/  STL.64 [R1+0x1578], R222 ;  /* 0x001578de01007387 */ /* 0x000fe60000100a00 */
        /* <DEDUP_REMOVED lines=11> */
[----:B------:R3:W-:Y:S01]  /*34f00*/  STL.64 [R1+0x21d8], R130 ;  /* 0x0021d88201007387 */ /* 0x0007e20000100a00 */
[C---:B------:R-:W-:Y:S03]  /*34f10*/  HMMA.1688.F32.TF32 R104, R84.reuse, R174, R104 ;  /* 0x000000ae5468723c */ /* 0x040fe60000081068 */
[----:B------:R-:W-:Y:S05]  /*34f20*/  STL.64 [R1+0x21c0], R108 ;  /* 0x0021c06c01007387 */ /* 0x000fea0000100a00 */
[C---:B---3--:R-:W-:Y:S01]  /*34f30*/  HMMA.1688.F32.TF32 R128, R84.reuse, R182, R140 ;  /* 0x000000b65480723c */ /* 0x048fe2000008108c */
[----:B------:R3:W-:Y:S07]  /*34f40*/  STL.64 [R1+0x21c8], R110 ;  /* 0x0021c86e01007387 */ /* 0x0007ee0000100a00 */
[----:B---3--:R-:W-:Y:S01]  /*34f50*/  HMMA.1688.F32.TF32 R108, R84, R178, R136 ;  /* 0x000000b2546c723c */ /* 0x008fe20000081088 */
[----:B------:R-:W-:Y:S01]  /*34f60*/  STL.64 [R1+0x21b0], R196 ;  /* 0x0021b0c401007387 */ /* 0x000fe20000100a00 */
[----:B------:R-:W-:-:S03]  /*34f70*/  IMAD.MOV.U32 R94, RZ, RZ, R41 ;  /* 0x000000ffff5e7224 */ /* 0x000fc600078e0029 */
[----:B------:R-:W-:Y:S01]  /*34f80*/  STL.64 [R1+0x21b8], R198 ;  /* 0x0021b8c601007387 */ /* 0x000fe20000100a00 */
[----:B------:R-:W-:-:S09]  /*34f90*/  IMAD.MOV.U32 R95, RZ, RZ, R40 ;  /* 0x000000ffff5f7224 */ /* 0x000fd200078e0028 */
[----:B------:R-:W-:Y:S04]  /*34fa0*/  STL.64 [R1+0x21a0], R128 ;  /* 0x0021a08001007387 */ /* 0x000fe80000100a00 */
[----:B------:R3:W-:Y:S01]  /*34fb0*/  STL.64 [R1+0x21a8], R130 ;  /* 0x0021a88201007387 */ /* 0x0007e20000100a00 */
[----:B------:R-:W-:-:S03]  /*34fc0*/  IMAD.MOV.U32 R248, RZ, RZ, R33 ;  /* 0x000000fffff87224 */ /* 0x000fc600078e0021 */
[----:B------:R-:W-:Y:S01]  /*34fd0*/  STL.64 [R1+0x2190], R108 ;  /* 0x0021906c01007387 */ /* 0x000fe20000100a00 */
[C---:B---3--:R-:W-:Y:S03]  /*34fe0*/  HMMA.1688.F32.TF32 R128, R84.reuse, R170, R132 ;  /* 0x000000aa5480723c */ /* 0x048fe60000081084 */
[----:B------:R3:W-:Y:S04]  /*34ff0*/  STL.64 [R1+0x2198], R110 ;  /* 0x0021986e01007387 */ /* 0x0007e80000100a00 */
[----:B------:R-:W-:Y:S04]  /*35000*/  STL.64 [R1+0x2180], R104 ;  /* 0x0021806801007387 */ /* 0x000fe80000100a00 */
[----:B------:R1:W-:Y:S01]  /*35010*/  STL.64 [R1+0x2188], R106 ;  /* 0x0021886a01007387 */ /* 0x0003e20000100a00 */
[----:B---3--:R-:W-:Y:S01]  /*35020*/  HMMA.1688.F32.TF32 R108, R84, R166, R100 ;  /* 0x000000a6546c723c */ /* 0x008fe20000081064 */
[----:B------:R-:W-:-:S07]  /*35030*/  IMAD.MOV.U32 R249, RZ, RZ, R32 ;  /* 0x000000fffff97224 */ /* 0x000fce00078e0020 */
        /* <DEDUP_REMOVED lines=16> */
[----:B--2---:R-:W-:-:S03]  /*35140*/  IMAD.MOV.U32 R248, RZ, RZ, R56 ;  /* 0x000000fffff87224 */ /* 0x004fc600078e0038 */
[----:B------:R1:W-:Y:S04]  /*35150*/  STL.64 [R1+0x2120], R92 ;  /* 0x0021205c01007387 */ /* 0x0003e80000100a00 */
[----:B------:R2:W-:Y:S04]  /*35160*/  STL.64 [R1+0x2128], R94 ;  /* 0x0021285e01007387 */ /* 0x0005e80000100a00 */
[----:B------:R3:W-:Y:S01]  /*35170*/  STL.64 [R1+0x2110], R88 ;  /* 0x0021105801007387 */ /* 0x0007e20000100a00 */
[----:B------:R-:W-:-:S03]  /*35180*/  IMAD.MOV.U32 R249, RZ, RZ, R57 ;  /* 0x000000fffff97224 */ /* 0x000fc600078e0039 */
[----:B------:R1:W-:Y:S01]  /*35190*/  STL.64 [R1+0x2118], R90 ;  /* 0x0021185a01007387 */ /* 0x0003e20000100a00 */
[----:B----4-:R-:W-:-:S03]  /*351a0*/  IMAD.MOV.U32 R250, RZ, RZ, R64 ;  /* 0x000000fffffa7224 */ /* 0x010fc600078e0040 */
[----:B------:R-:W4:Y:S01]  /*351b0*/  LDL.LU R56, [R1+0x4204] ;  /* 0x0042040001387983 */ /* 0x000f220000300800 */
[----:B------:R-:W-:-:S03]  /*351c0*/  IMAD.MOV.U32 R251, RZ, RZ, R65 ;  /* 0x000000fffffb7224 */ /* 0x000fc600078e0041 */
[----:B------:R-:W-:Y:S04]  /*351d0*/  STL.64 [R1+0x2100], R84 ;  /* 0x0021005401007387 */ /* 0x000fe80000100a00 */
[----:B------:R1:W-:Y:S04]  /*351e0*/  STL.64 [R1+0x2108], R86 ;  /* 0x0021085601007387 */ /* 0x0003e80000100a00 */
        /* <DEDUP_REMOVED lines=11> */
[----:B-1----:R-:W4:Y:S04]  /*352a0*/  LDL.LU R92, [R1+0x1b30] ;  /* 0x001b3000015c7983 */ /* 0x002f280000300800 */
[----:B------:R-:W4:Y:S04]  /*352b0*/  LDL.LU R93, [R1+0x1b34] ;  /* 0x001b3400015d7983 */ /* 0x000f280000300800 */
[----:B--2---:R-:W2:Y:S04]  /*352c0*/  LDL.LU R94, [R1+0x1b38] ;  /* 0x001b3800015e7983 */ /* 0x004ea80000300800 */
        /* <DEDUP_REMOVED lines=17> */
[----:B---3--:R-:W3:Y:S04]  /*353e0*/  LDL.LU R88, [R1+0x1a90] ;  /* 0x001a900001587983 */ /* 0x008ee80000300800 */
[----:B------:R-:W3:Y:S04]  /*353f0*/  LDL.LU R89, [R1+0x1a94] ;  /* 0x001a940001597983 */ /* 0x000ee80000300800 */
[----:B------:R-:W3:Y:S04]  /*35400*/  LDL.LU R90, [R1+0x1a98] ;  /* 0x001a9800015a7983 */ /* 0x000ee80000300800 */
[----:B------:R-:W3:Y:S01]  /*35410*/  LDL.LU R91, [R1+0x1a9c] ;  /* 0x001a9c00015b7983 */ /* 0x000ee20000300800 */
[----:B----4-:R-:W-:Y:S01]  /*35420*/  HMMA.1688.F32.TF32 R84, R80, R78, R136 ;  /* 0x0000004e5054723c */ /* 0x010fe20000081088 */
[----:B------:R-:W-:-:S02]  /*35430*/  IMAD.MOV.U32 R244, RZ, RZ, R65 ;  /* 0x000000fffff47224 */ /* 0x000fc400078e0041 */
[----:B------:R-:W-:Y:S11]  /*35440*/  IMAD.MOV.U32 R245, RZ, RZ, R64 ;  /* 0x000000fffff57224 */ /* 0x000ff600078e0040 */
[----:B------:R-:W-:Y:S10]  /*35450*/  @!UPT UIADD3 URZ, URZ, URZ, URZ ;  /* 0x0000003f3f3ff290 */ /* 0x000ff4000fffe03f */
[----:B------:R-:W-:Y:S02]  /*35460*/  IMAD.MOV.U32 R157, RZ, RZ, R87 ;  /* 0x000000ffff9d7224 */ /* 0x000fe400078e0057 */
[----:B------:R-:W-:Y:S01]  /*35470*/  IMAD.MOV.U32 R156, RZ, RZ, R86 ;  /* 0x000000ffff9c7224 */ /* 0x000fe200078e0056 */
[----:B------:R-:W-:Y:S01]  /*35480*/  LDS R87, [R240+0x6300] ;  /* 0x00630000f0577984 */ /* 0x000fe20000000800 */
[----:B------:R-:W-:Y:S02]  /*35490*/  IMAD.MOV.U32 R72, RZ, RZ, R84 ;  /* 0x000000ffff487224 */ /* 0x000fe400078e0054 */
[----:B------:R-:W-:Y:S01]  /*354a0*/  IMAD.MOV.U32 R68, RZ, RZ, R85 ;  /* 0x000000ffff447224 */ /* 0x000fe200078e0055 */
[C---:B--2---:R-:W-:Y:S01]  /*354b0*/  HMMA.1688.F32.TF32 R104, R80.reuse, R70, R104 ;  /* 0x000000465068723c */ /* 0x044fe20000081068 */
[----:B------:R-:W-:Y:S04]  /*354c0*/  STL [R1+0x3ff4], R157 ;  /* 0x003ff49d01007387 */ /* 0x000fe80000100800 */
[----:B------:R-:W-:Y:S04]  /*354d0*/  STL [R1+0x3ff0], R156 ;  /* 0x003ff09c01007387 */ /* 0x000fe80000100800 */
[----:B------:R-:W-:Y:S04]  /*354e0*/  STL [R1+0x3fec], R72 ;  /* 0x003fec4801007387 */ /* 0x000fe80000100800 */
[----:B------:R-:W-:Y:S01]  /*354f0*/  STL [R1+0x3fe8], R68 ;  /* 0x003fe84401007387 */ /* 0x000fe20000100800 */
[----:B------:R-:W-:Y:S01]  /*35500*/  HMMA.1688.F32.TF32 R100, R80, R74, R100 ;  /* 0x0000004a5064723c */ /* 0x000fe20000081064 */
[----:B------:R-:W-:-:S02]  /*35510*/  IMAD.MOV.U32 R246, RZ, RZ, R57 ;  /* 0x000000fffff67224 */ /* 0x000fc400078e0039 */
[----:B------:R-:W-:Y:S01]  /*35520*/  LDS R84, [R3+0x4300] ;  /* 0x0043000003547984 */ /* 0x000fe20000000800 */
[----:B------:R-:W-:-:S03]  /*35530*/  IMAD.MOV.U32 R247, RZ, RZ, R56 ;  /* 0x000000fffff77224 */ /* 0x000fc600078e0038 */
[----:B------:R-:W-:Y:S03]  /*35540*/  LDS R86, [R3+0x6300] ;  /* 0x0063000003567984 */ /* 0x000fe60000000800 */
[----:B------:R-:W-:Y:S01]  /*35550*/  IMAD.MOV.U32 R64, RZ, RZ, R104 ;  /* 0x000000ffff407224 */ /* 0x000fe200078e0068 */
[----:B------:R1:W-:Y:S01]  /*35560*/  STL.64 [R1+0x9e8], R106 ;  /* 0x0009e86a01007387 */ /* 0x0003e20000100a00 */
[----:B------:R-:W-:-:S03]  /*35570*/  IMAD.MOV.U32 R65, RZ, RZ, R105 ;  /* 0x000000ffff417224 */ /* 0x000fc600078e0069 */
[----:B------:R-:W2:Y:S01]  /*35580*/  LDS R85, [R240+0x4300] ;  /* 0x00430000f0557984 */ /* 0x000ea20000000800 */
[C---:B-1----:R-:W-:Y:S03]  /*35590*/  HMMA.1688.F32.TF32 R104, R80.reuse, R146, R132 ;  /* 0x000000925068723c */ /* 0x042fe60000081084 */
[----:B------:R-:W-:Y:S05]  /*355a0*/  STL [R1+0x3f8c], R65 ;  /* 0x003f8c4101007387 */ /* 0x000fea0000100800 */
[----:B------:R-:W-:Y:S01]  /*355b0*/  IMAD.MOV.U32 R56, RZ, RZ, R100 ;  /* 0x000000ffff387224 */ /* 0x000fe200078e0064 */
[----:B------:R-:W-:Y:S01]  /*355c0*/  STL [R1+0x3f88], R64 ;  /* 0x003f884001007387 */ /* 0x000fe20000100800 */
[----:B------:R-:W-:Y:S11]  /*355d0*/  IMAD.MOV.U32 R57, RZ, RZ, R101 ;  /* 0x000000ffff397224 */ /* 0x000ff600078e0065 */
[----:B------:R-:W-:Y:S02]  /*355e0*/  @!UPT UIADD3 URZ, URZ, URZ, URZ ;  /* 0x0000003f3f3ff290 */ /* 0x000fe4000fffe03f */
[----:B------:R-:W-:Y:S04]  /*355f0*/  STL.64 [R1+0xa20], R104 ;  /* 0x000a206801007387 */ /* 0x000fe80000100a00 */
[----:B------:R-:W-:Y:S04]  /*35600*/  STL.64 [R1+0xa28], R106 ;  /* 0x000a286a01007387 */ /* 0x000fe80000100a00 */
[----:B------:R1:W-:Y:S02]  /*35610*/  STL.64 [R1+0xa18], R102 ;  /* 0x000a186601007387 */ /* 0x0003e40000100a00 */
[C---:B-1----:R-:W-:Y:S08]  /*35620*/  HMMA.1688.F32.TF32 R100, R80.reuse, R150, R96 ;  /* 0x000000965064723c */ /* 0x042ff00000081060 */
[C---:B------:R-:W-:Y:S08]  /*35630*/  HMMA.1688.F32.TF32 R96, R80.reuse, R66, R92 ;  /* 0x000000425060723c */ /* 0x040ff0000008105c */
[C---:B---3--:R-:W-:Y:S08]  /*35640*/  HMMA.1688.F32.TF32 R92, R80.reuse, R62, R88 ;  /* 0x0000003e505c723c */ /* 0x048ff00000081058 */
[----:B------:R-:W-:Y:S01]  /*35650*/  HMMA.1688.F32.TF32 R88, R80, R58, R236 ;  /* 0x0000003a5058723c */ /* 0x000fe200000810ec */
[----:B------:R-:W-:Y:S04]  /*35660*/  STL [R1+0x3f3c], R57 ;  /* 0x003f3c3901007387 */ /* 0x000fe80000100800 */
[----:B------:R-:W-:Y:S04]  /*35670*/  STL [R1+0x3f38], R56 ;  /* 0x003f383801007387 */ /* 0x000fe80000100800 */
[----:B------:R-:W-:Y:S04]  /*35680*/  STL.64 [R1+0xa90], R100 ;  /* 0x000a906401007387 */ /* 0x000fe80000100a00 */
[----:B------:R-:W-:Y:S04]  /*35690*/  STL.64 [R1+0xa98], R102 ;  /* 0x000a986601007387 */ /* 0x000fe80000100a00 */
[----:B------:R-:W-:Y:S04]  /*356a0*/  STL.64 [R1+0xa80], R96 ;  /* 0x000a806001007387 */ /* 0x000fe80000100a00 */
[----:B------:R-:W-:Y:S04]  /*356b0*/  STL.64 [R1+0xa88], R98 ;  /* 0x000a886201007387 */ /* 0x000fe80000100a00 */
[----:B------:R-:W-:Y:S01]  /*356c0*/  STL.64 [R1+0xaf0], R92 ;  /* 0x000af05c01007387 */ /* 0x000fe20000100a00 */
[----:B------:R-:W-:-:S03]  /*356d0*/  IMAD.MOV.U32 R40, RZ, RZ, R88 ;  /* 0x000000ffff287224 */ /* 0x000fc600078e0058 */
[----:B------:R1:W-:Y:S01]  /*356e0*/  STL.64 [R1+0xaf8], R94 ;  /* 0x000af85e01007387 */ /* 0x0003e20000100a00 */
[----:B------:R-:W-:-:S03]  /*356f0*/  IMAD.MOV.U32 R41, RZ, RZ, R89 ;  /* 0x000000ffff297224 */ /* 0x000fc600078e0059 */
[----:B------:R3:W-:Y:S01]  /*35700*/  STL.64 [R1+0xae8], R90 ;  /* 0x000ae85a01007387 */ /* 0x0007e20000100a00 */
[C---:B-1----:R-:W-:Y:S08]  /*35710*/  HMMA.1688.F32.TF32 R92, R80.reuse, R54, R244 ;  /* 0x00000036505c723c */ /* 0x042ff000000810f4 */
[----:B---3--:R-:W-:Y:S01]  /*35720*/  HMMA.1688.F32.TF32 R88, R80, R50, R248 ;  /* 0x000000325058723c */ /* 0x008fe200000810f8 */
[----:B------:R-:W-:Y:S04]  /*35730*/  STL [R1+0x3e58], R41 ;  /* 0x003e582901007387 */ /* 0x000fe80000100800 */
[----:B------:R-:W-:Y:S02]  /*35740*/  STL [R1+0x3e54], R40 ;  /* 0x003e542801007387 */ /* 0x000fe40000100800 */
[----:B------:R-:W-:-:S02]  /*35750*/  IMAD.MOV.U32 R248, RZ, RZ, R61 ;  /* 0x000000fffff87224 */ /* 0x000fc400078e003d */
[----:B------:R-:W-:Y:S02]  /*35760*/  IMAD.MOV.U32 R249, RZ, RZ, R60 ;  /* 0x000000fffff97224 */ /* 0x000fe400078e003c */
[----:B------:R-:W-:-:S04]  /*35770*/  IMAD.MOV.U32 R250, RZ, RZ, R52 ;  /* 0x000000fffffa7224 */ /* 0x000fc800078e0034 */
[----:B------:R-:W-:Y:S04]  /*35780*/  STL.64 [R1+0xb10], R92 ;  /* 0x000b105c01007387 */ /* 0x000fe80000100a00 */
[----:B------:R-:W-:Y:S01]  /*35790*/  STL.64 [R1+0xb18], R94 ;  /* 0x000b185e01007387 */ /* 0x000fe20000100a00 */
[----:B------:R-:W-:-:S03]  /*357a0*/  IMAD.MOV.U32 R251, RZ, RZ, R53 ;  /* 0x000000fffffb7224 */ /* 0x000fc600078e0035 */
[----:B------:R1:W-:Y:S04]  /*357b0*/  STL.64 [R1+0xc08], R90 ;  /* 0x000c085a01007387 */ /* 0x0003e80000100a00 */
[----:B------:R-:W1:Y:S04]  /*357c0*/  LDL.LU R61, [R1+0x41f4] ;  /* 0x0041f400013d7983 */ /* 0x000e680000300800 */
[----:B------:R-:W3:Y:S04]  /*357d0*/  LDL.LU R60, [R1+0x41f0] ;  /* 0x0041f000013c7983 */ /* 0x000ee80000300800 */
[----:B------:R-:W4:Y:S04]  /*357e0*/  LDL.LU R52, [R1+0x41ec] ;  /* 0x0041ec0001347983 */ /* 0x000f280000300800 */
[----:B------:R-:W2:Y:S01]  /*357f0*/  LDL.LU R53, [R1+0x41e8] ;  /* 0x0041e80001357983 */ /* 0x000ea20000300800 */
[----:B------:R-:W-:-:S03]  /*35800*/  IMAD.MOV.U32 R32, RZ, RZ, R88 ;  /* 0x000000ffff207224 */ /* 0x000fc600078e0058 */
[----:B------:R-:W2:Y:S01]  /*35810*/  LDL.LU R236, [R1+0x1b0] ;  /* 0x0001b00001ec7983 */ /* 0x000ea20000300800 */
[----:B------:R-:W-:-:S03]  /*35820*/  IMAD.MOV.U32 R33, RZ, RZ, R89 ;  /* 0x000000ffff217224 */ /* 0x000fc600078e0059 */
[----:B------:R-:W2:Y:S04]  /*35830*/  LDL.LU R237, [R1+0x1b4] ;  /* 0x0001b40001ed7983 */ /* 0x000ea80000300800 */
[----:B------:R-:W2:Y:S04]  /*35840*/  LDL.LU R238, [R1+0x1b8] ;  /* 0x0001b80001ee7983 */ /* 0x000ea80000300800 */
[----:B------:R-:W2:Y:S01]  /*35850*/  LDL.LU R239, [R1+0x1bc] ;  /* 0x0001bc0001ef7983 */ /* 0x000ea20000300800 */
[----:B-1----:R-:W-:Y:S02]  /*35860*/  IMAD.MOV.U32 R91, RZ, RZ, R61 ;  /* 0x000000ffff5b7224 */ /* 0x002fe400078e003d */
[----:B---3--:R-:W-:-:S02]  /*35870*/  IMAD.MOV.U32 R90, RZ, RZ, R60 ;  /* 0x000000ffff5a7224 */ /* 0x008fc400078e003c */
[----:B----4-:R-:W-:Y:S02]  /*35880*/  IMAD.MOV.U32 R88, RZ, RZ, R52 ;  /* 0x000000ffff587224 */ /* 0x010fe400078e0034 */
[----:B------:R-:W3:Y:S01]  /*35890*/  LDL.LU R52, [R1+0x41e4] ;  /* 0x0041e40001347983 */ /* 0x000ee20000300800 */
[----:B--2---:R-:W-:-:S03]  /*358a0*/  IMAD.MOV.U32 R89, RZ, RZ, R53 ;  /* 0x000000ffff597224 */ /* 0x004fc600078e0035 */
[----:B------:R-:W2:Y:S04]  /*358b0*/  LDL.LU R53, [R1+0x41e0] ;  /* 0x0041e00001357983 */ /* 0x000ea80000300800 */
[----:B------:R-:W4:Y:S04]  /*358c0*/  LDL.LU R60, [R1+0x41dc] ;  /* 0x0041dc00013c7983 */ /* 0x000f280000300800 */
        /* <DEDUP_REMOVED lines=69> */
[----:B----4-:R-:W-:-:S02]  /*35d20*/  IMAD.MOV.U32 R97, RZ, RZ, R60 ;  /* 0x000000ffff617224 */ /* 0x010fc400078e003c */
[----:B--2---:R-:W-:Y:S02]  /*35d30*/  IMAD.MOV.U32 R96, RZ, RZ, R61 ;  /* 0x000000ffff607224 */ /* 0x004fe400078e003d */
[----:B------:R-:W2:Y:S04]  /*35d40*/  LDL.LU R61, [R1+0x41d4] ;  /* 0x0041d400013d7983 */ /* 0x000ea80000300800 */
[----:B------:R-:W4:Y:S01]  /*35d50*/  LDL.LU R60, [R1+0x41d0] ;  /* 0x0041d000013c7983 */ /* 0x000f220000300800 */
[----:B------:R-:W-:Y:S02]  /*35d60*/  IMAD.MOV.U32 R98, RZ, RZ, R53 ;  /* 0x000000ffff627224 */ /* 0x000fe400078e0035 */
[----:B---3--:R-:W-:Y:S01]  /*35d70*/  IMAD.MOV.U32 R99, RZ, RZ, R52 ;  /* 0x000000ffff637224 */ /* 0x008fe200078e0034 */
[----:B------:R-:W3:Y:S04]  /*35d80*/  LDL.LU R53, [R1+0x41cc] ;  /* 0x0041cc0001357983 */ /* 0x000ee80000300800 */
[----:B------:R-:W2:Y:S04]  /*35d90*/  LDL.LU R52, [R1+0x41c8] ;  /* 0x0041c80001347983 */ /* 0x000ea80000300800 */
[----:B------:R-:W-:Y:S04]  /*35da0*/  STL [R1+0x3e38], R33 ;  /* 0x003e382101007387 */ /* 0x000fe80000100800 */
[----:B------:R-:W-:Y:S01]  /*35db0*/  STL [R1+0x3e34], R32 ;  /* 0x003e342001007387 */ /* 0x000fe20000100800 */
[----:B------:R-:W-:-:S02]  /*35dc0*/  IMAD.MOV.U32 R246, RZ, RZ, R17 ;  /* 0x000000fffff67224 */ /* 0x000fc400078e0011 */
[----:B------:R-:W-:Y:S02]  /*35dd0*/  IMAD.MOV.U32 R247, RZ, RZ, R16 ;  /* 0x000000fffff77224 */ /* 0x000fe400078e0010 */
[----:B------:R-:W-:Y:S02]  /*35de0*/  IMAD.MOV.U32 R244, RZ, RZ, R37 ;  /* 0x000000fffff47224 */ /* 0x000fe400078e0025 */
[----:B------:R-:W-:Y:S01]  /*35df0*/  IMAD.MOV.U32 R245, RZ, RZ, R36 ;  /* 0x000000fffff57224 */ /* 0x000fe200078e0024 */
[C---:B------:R-:W-:Y:S08]  /*35e00*/  HMMA.1688.F32.TF32 R104, R80.reuse, R174, R104 ;  /* 0x000000ae5068723c */ /* 0x040ff00000081068 */
[C---:B------:R-:W-:Y:S08]  /*35e10*/  HMMA.1688.F32.TF32 R108, R80.reuse, R46, R128 ;  /* 0x0000002e506c723c */ /* 0x040ff00000081080 */
[C---:B------:R-:W-:Y:S08]  /*35e20*/  HMMA.1688.F32.TF32 R232, R80.reuse, R42, R232 ;  /* 0x0000002a50e8723c */ /* 0x040ff000000810e8 */
[C---:B------:R-:W-:Y:S07]  /*35e30*/  HMMA.1688.F32.TF32 R128, R80.reuse, R38, R228 ;  /* 0x000000265080723c */ /* 0x040fee00000810e4 */
[----:B------:R-:W-:Y:S04]  /*35e40*/  STL.64 [R1+0xcd0], R108 ;  /* 0x000cd06c01007387 */ /* 0x000fe80000100a00 */
[----:B------:R1:W-:Y:S02]  /*35e50*/  STL.64 [R1+0xcd8], R110 ;  /* 0x000cd86e01007387 */ /* 0x0003e40000100a00 */
[C---:B-1----:R-:W-:Y:S02]  /*35e60*/  HMMA.1688.F32.TF32 R108, R80.reuse, R34, R224 ;  /* 0x00000022506c723c */ /* 0x042fe400000810e0 */
[----:B------:R-:W-:Y:S04]  /*35e70*/  STL.64 [R1+0xd20], R232 ;  /* 0x000d20e801007387 */ /* 0x000fe80000100a00 */
[----:B------:R-:W-:Y:S04]  /*35e80*/  STL.64 [R1+0xd28], R234 ;  /* 0x000d28ea01007387 */ /* 0x000fe80000100a00 */
[----:B------:R-:W-:Y:S04]  /*35e90*/  STL.64 [R1+0xe80], R128 ;  /* 0x000e808001007387 */ /* 0x000fe80000100a00 */
[----:B------:R1:W-:Y:S09]  /*35ea0*/  STL.64 [R1+0xe88], R130 ;  /* 0x000e888201007387 */ /* 0x0003f20000100a00 */
[----:B------:R1:W-:Y:S01]  /*35eb0*/  STL.64 [R1+0x1038], R110 ;  /* 0x0010386e01007387 */ /* 0x0003e20000100a00 */
[----:B------:R-:W-:Y:S01]  /*35ec0*/  IMAD.MOV.U32 R16, RZ, RZ, R108 ;  /* 0x000000ffff107224 */ /* 0x000fe200078e006c */
[----:B-1----:R-:W-:Y:S01]  /*35ed0*/  HMMA.1688.F32.TF32 R128, R80, R30, R220 ;  /* 0x0000001e5080723c */ /* 0x002fe200000810dc */
[----:B------:R-:W-:-:S07]  /*35ee0*/  IMAD.MOV.U32 R17, RZ, RZ, R109 ;  /* 0x000000ffff117224 */ /* 0x000fce00078e006d */
[----:B------:R-:W-:Y:S01]  /*35ef0*/  HMMA.1688.F32.TF32 R108, R80, R26, R216 ;  /* 0x0000001a506c723c */ /* 0x000fe200000810d8 */
[----:B------:R-:W-:Y:S04]  /*35f00*/  STL [R1+0x3d04], R17 ;  /* 0x003d041101007387 */ /* 0x000fe80000100800 */
[----:B------:R-:W-:Y:S10]  /*35f10*/  STL [R1+0x3d00], R16 ;  /* 0x003d001001007387 */ /* 0x000ff40000100800 */
[----:B------:R-:W-:Y:S04]  /*35f20*/  STL.64 [R1+0x11c0], R128 ;  /* 0x0011c08001007387 */ /* 0x000fe80000100a00 */
[----:B------:R-:W-:Y:S04]  /*35f30*/  STL.64 [R1+0x11c8], R130 ;  /* 0x0011c88201007387 */ /* 0x000fe80000100a00 */
[----:B------:R1:W-:Y:S01]  /*35f40*/  STL.64 [R1+0x1308], R110 ;  /* 0x0013086e01007387 */ /* 0x0003e20000100a00 */
[----:B------:R-:W-:-:S02]  /*35f50*/  IMAD.MOV.U32 R8, RZ, RZ, R108 ;  /* 0x000000ffff087224 */ /* 0x000fc400078e006c */
[----:B------:R-:W-:Y:S02]  /*35f60*/  IMAD.MOV.U32 R9, RZ, RZ, R109 ;  /* 0x000000ffff097224 */ /* 0x000fe400078e006d */
[C---:B-1----:R-:W-:Y:S03]  /*35f70*/  HMMA.1688.F32.TF32 R108, R80.reuse, R22, R212 ;  /* 0x00000016506c723c */ /* 0x042fe600000810d4 */
[----:B------:R-:W-:Y:S04]  /*35f80*/  STL [R1+0x3cec], R9 ;  /* 0x003cec0901007387 */ /* 0x000fe80000100800 */
[----:B------:R-:W-:Y:S01]  /*35f90*/  STL [R1+0x3ce8], R8 ;  /* 0x003ce80801007387 */ /* 0x000fe20000100800 */
        /* <DEDUP_REMOVED lines=9> */
[----:B------:R1:W-:Y:S09]  /*36030*/  STL.64 [R1+0x2098], R130 ;  /* 0x0020988201007387 */ /* 0x0003f20000100a00 */
        /* <DEDUP_REMOVED lines=10> */
[----:B------:R1:W-:Y:S04]  /*360e0*/  STL.64 [R1+0x2058], R110 ;  /* 0x0020586e01007387 */ /* 0x0003e80000100a00 */
[----:B------:R-:W-:Y:S04]  /*360f0*/  STL.64 [R1+0x2040], R104 ;  /* 0x0020406801007387 */ /* 0x000fe80000100a00 */
[----:B------:R2:W-:Y:S01]  /*36100*/  STL.64 [R1+0x2048], R106 ;  /* 0x0020486a01007387 */ /* 0x0005e20000100a00 */
[C---:B-1----:R-:W-:Y:S08]  /*36110*/  HMMA.1688.F32.TF32 R108, R80.reuse, R166, R100 ;  /* 0x000000a6506c723c */ /* 0x042ff00000081064 */
[C---:B--2---:R-:W-:Y:S08]  /*36120*/  HMMA.1688.F32.TF32 R104, R80.reuse, R162, R96 ;  /* 0x000000a25068723c */ /* 0x044ff00000081060 */
        /* <DEDUP_REMOVED lines=15> */
[----:B----4-:R-:W-:-:S03]  /*36220*/  IMAD.MOV.U32 R248, RZ, RZ, R60 ;  /* 0x000000fffff87224 */ /* 0x010fc600078e003c */
[----:B------:R-:W-:Y:S04]  /*36230*/  STL.64 [R1+0x1fd0], R92 ;  /* 0x001fd05c01007387 */ /* 0x000fe80000100a00 */
[----:B------:R-:W-:Y:S04]  /*36240*/  STL.64 [R1+0x1fd8], R94 ;  /* 0x001fd85e01007387 */ /* 0x000fe80000100a00 */
[----:B------:R1:W-:Y:S01]  /*36250*/  STL.64 [R1+0x1fc0], R88 ;  /* 0x001fc05801007387 */ /* 0x0003e20000100a00 */
[----:B------:R-:W-:-:S03]  /*36260*/  MOV R249, R61 ;  /* 0x0000003d00f97202 */ /* 0x000fc60000000f00 */
[----:B------:R2:W-:Y:S04]  /*36270*/  STL.64 [R1+0x1fc8], R90 ;  /* 0x001fc85a01007387 */ /* 0x0005e80000100a00 */
[----:B------:R-:W4:Y:S04]  /*36280*/  LDL.LU R60, [R1+0x41c4] ;  /* 0x0041c400013c7983 */ /* 0x000f280000300800 */
[----:B------:R-:W-:Y:S04]  /*36290*/  STL.64 [R1+0x1fa0], R80 ;  /* 0x001fa05001007387 */ /* 0x000fe80000100a00 */
[----:B------:R-:W-:Y:S04]  /*362a0*/  STL.64 [R1+0x1fa8], R82 ;  /* 0x001fa85201007387 */ /* 0x000fe80000100a00 */
[----:B------:R-:W2:Y:S01]  /*362b0*/  LDL.LU R61, [R1+0x41c0] ;  /* 0x0041c000013d7983 */ /* 0x000ea20000300800 */
[----:B------:R-:W-:-:S03]  /*362c0*/  IMAD.MOV.U32 R244, RZ, RZ, R52 ;  /* 0x000000fffff47224 */ /* 0x000fc600078e0034 */
[----:B------:R-:W2:Y:S01]  /*362d0*/  LDL.LU R250, [R1+0xab8] ;  /* 0x000ab80001fa7983 */ /* 0x000ea20000300800 */
[----:B---3--:R-:W-:-:S03]  /*362e0*/  IMAD.MOV.U32 R245, RZ, RZ, R53 ;  /* 0x000000fffff57224 */ /* 0x008fc600078e0035 */
[----:B------:R-:W3:Y:S04]  /*362f0*/  LDL.LU R251, [R1+0xabc] ;  /* 0x000abc0001fb7983 */ /* 0x000ee80000300800 */
[----:B------:R-:W3:Y:S04]  /*36300*/  LDL.LU R52, [R1+0x41bc] ;  /* 0x0041bc0001347983 */ /* 0x000ee80000300800 */
[----:B------:R-:W3:Y:S01]  /*36310*/  LDL.LU R53, [R1+0x41b8] ;  /* 0x0041b80001357983 */ /* 0x000ee20000300800 */
[----:B----4-:R-:W-:-:S03]  /*36320*/  IMAD.MOV.U32 R246, RZ, RZ, R60 ;  /* 0x000000fffff67224 */ /* 0x010fc600078e003c */
[----:B------:R-:W4:Y:S01]  /*36330*/  LDL.LU R60, [R1+0x41b4] ;  /* 0x0041b400013c7983 */ /* 0x000f220000300800 */
[----:B--2---:R-:W-:-:S03]  /*36340*/  IMAD.MOV.U32 R247, RZ, RZ, R61 ;  /* 0x000000fffff77224 */ /* 0x004fc600078e003d */
[----:B------:R-:W2:Y:S04]  /*36350*/  LDL.LU R61, [R1+0x41b0] ;  /* 0x0041b000013d7983 */ /* 0x000ea80000300800 */
[----:B-1----:R-:W2:Y:S04]  /*36360*/  LDL.LU R88, [R1+0xeb0] ;  /* 0x000eb00001587983 */ /* 0x002ea80000300800 */
        /* <DEDUP_REMOVED lines=38> */
[----:B------:R-:W2:Y:S01]  /*365d0*/  LDL.LU R95, [R1+0x18fc] ;  /* 0x0018fc00015f7983 */ /* 0x000ea20000300800 */
[----:B---3--:R-:W-:-:S02]  /*365e0*/  IMAD.MOV.U32 R238, RZ, RZ, R53 ;  /* 0x000000ffffee7224 */ /* 0x008fc400078e0035 */
[----:B------:R-:W-:Y:S02]  /*365f0*/  IMAD.MOV.U32 R239, RZ, RZ, R52 ;  /* 0x000000ffffef7224 */ /* 0x000fe400078e0034 */
[----:B----4-:R-:W-:Y:S02]  /*36600*/  IMAD.MOV.U32 R237, RZ, RZ, R60 ;  /* 0x000000ffffed7224 */ /* 0x010fe400078e003c */
[----:B--2---:R-:W-:Y:S01]  /*36610*/  IMAD.MOV.U32 R236, RZ, RZ, R61 ;  /* 0x000000ffffec7224 */ /* 0x004fe200078e003d */
[C---:B------:R-:W-:Y:S08]  /*36620*/  HMMA.1688.F32.TF32 R88, R84.reuse, R50, R88 ;  /* 0x000000325458723c */ /* 0x040ff00000081058 */
[C---:B------:R-:W-:Y:S11]  /*36630*/  HMMA.1688.F32.TF32 R108, R84.reuse, R70, R196 ;  /* 0x00000046546c723c */ /* 0x040ff600000810c4 */
[----:B------:R-:W-:Y:S11]  /*36640*/  @!UPT UIADD3 URZ, URZ, URZ, URZ ;  /* 0x0000003f3f3ff290 */ /* 0x000ff6000fffe03f */
[----:B------:R-:W-:Y:S01]  /*36650*/  @!UPT UIADD3 URZ, URZ, URZ, URZ ;  /* 0x0000003f3f3ff290 */ /* 0x000fe2000fffe03f */
[----:B------:R1:W-:Y:S01]  /*36660*/  STL.64 [R1+0x828], R110 ;  /* 0x0008286e01007387 */ /* 0x0003e20000100a00 */
[----:B------:R-:W-:Y:S02]  /*36670*/  IMAD.MOV.U32 R60, RZ, RZ, R108 ;  /* 0x000000ffff3c7224 */ /* 0x000fe400078e006c */
[----:B------:R-:W-:Y:S01]  /*36680*/  IMAD.MOV.U32 R61, RZ, RZ, R109 ;  /* 0x000000ffff3d7224 */ /* 0x000fe200078e006d */
[C---:B------:R-:W-:Y:S08]  /*36690*/  HMMA.1688.F32.TF32 R128, R84.reuse, R146, R140 ;  /* 0x000000925480723c */ /* 0x040ff0000008108c */
[C---:B-1----:R-:W-:Y:S01]  /*366a0*/  HMMA.1688.F32.TF32 R108, R84.reuse, R74, R136 ;  /* 0x0000004a546c723c */ /* 0x042fe20000081088 */
[----:B------:R-:W-:Y:S04]  /*366b0*/  STL [R1+0x3f74], R61 ;  /* 0x003f743d01007387 */ /* 0x000fe80000100800 */
[----:B------:R-:W-:Y:S03]  /*366c0*/  STL [R1+0x3f70], R60 ;  /* 0x003f703c01007387 */ /* 0x000fe60000100800 */
[----:B------:R-:W-:Y:S07]  /*366d0*/  HMMA.1688.F32.TF32 R96, R84, R58, R96 ;  /* 0x0000003a5460723c */ /* 0x000fee0000081060 */
[----:B------:R-:W-:Y:S04]  /*366e0*/  STL.64 [R1+0x830], R128 ;  /* 0x0008308001007387 */ /* 0x000fe80000100a00 */
[----:B------:R-:W-:Y:S04]  /*366f0*/  STL.64 [R1+0x838], R130 ;  /* 0x0008388201007387 */ /* 0x000fe80000100a00 */
[----:B------:R1:W-:Y:S01]  /*36700*/  STL.64 [R1+0x858], R110 ;  /* 0x0008586e01007387 */ /* 0x0003e20000100a00 */
[----:B------:R-:W-:-:S02]  /*36710*/  IMAD.MOV.U32 R52, RZ, RZ, R108 ;  /* 0x000000ffff347224 */ /* 0x000fc400078e006c */
[----:B------:R-:W-:Y:S01]  /*36720*/  IMAD.MOV.U32 R53, RZ, RZ, R109 ;  /* 0x000000ffff357224 */ /* 0x000fe200078e006d */
[C---:B------:R-:W-:Y:S08]  /*36730*/  HMMA.1688.F32.TF32 R100, R84.reuse, R62, R100 ;  /* 0x0000003e5464723c */ /* 0x040ff00000081064 */
[C---:B-1----:R-:W-:Y:S08]  /*36740*/  HMMA.1688.F32.TF32 R108, R84.reuse, R150, R104 ;  /* 0x00000096546c723c */ /* 0x042ff00000081068 */
[C---:B------:R-:W-:Y:S08]  /*36750*/  HMMA.1688.F32.TF32 R104, R84.reuse, R66, R132 ;  /* 0x000000425468723c */ /* 0x040ff00000081084 */
[----:B------:R-:W-:Y:S01]  /*36760*/  HMMA.1688.F32.TF32 R92, R84, R54, R92 ;  /* 0x00000036545c723c */ /* 0x000fe2000008105c */
[----:B------:R-:W-:Y:S01]  /*36770*/  STL [R1+0x3f24], R53 ;  /* 0x003f243501007387 */ /* 0x000fe20000100800 */
[----:B------:R-:W-:-:S03]  /*36780*/  IMAD.MOV.U32 R37, RZ, RZ, R97 ;  /* 0x000000ffff257224 */ /* 0x000fc600078e0061 */
[----:B------:R-:W-:Y:S01]  /*36790*/  STL [R1+0x3f20], R52 ;  /* 0x003f203401007387 */ /* 0x000fe20000100800 */
[----:B------:R-:W-:-:S03]  /*367a0*/  IMAD.MOV.U32 R36, RZ, RZ, R96 ;  /* 0x000000ffff247224 */ /* 0x000fc600078e0060 */
[----:B------:R-:W-:Y:S04]  /*367b0*/  STL.64 [R1+0x870], R108 ;  /* 0x0008706c01007387 */ /* 0x000fe80000100a00 */
[----:B------:R-:W-:Y:S04]  /*367c0*/  STL.64 [R1+0x878], R110 ;  /* 0x0008786e01007387 */ /* 0x000fe80000100a00 */
[----:B------:R-:W-:Y:S04]  /*367d0*/  STL.64 [R1+0x960], R104 ;  /* 0x0009606801007387 */ /* 0x000fe80000100a00 */
[----:B------:R-:W-:Y:S04]  /*367e0*/  STL.64 [R1+0x968], R106 ;  /* 0x0009686a01007387 */ /* 0x000fe80000100a00 */
[----:B------:R-:W-:Y:S04]  /*367f0*/  STL.64 [R1+0x970], R100 ;  /* 0x0009706401007387 */ /* 0x000fe80000100a00 */
[----:B------:R-:W-:Y:S04]  /*36800*/  STL.64 [R1+0x978], R102 ;  /* 0x0009786601007387 */ /* 0x000fe80000100a00 */
[----:B------:R1:W-:Y:S04]  /*36810*/  STL.64 [R1+0x988], R98 ;  /* 0x0009886201007387 */ /* 0x0003e80000100a00 */
[----:B------:R-:W-:Y:S04]  /*36820*/  STL [R1+0x3e50], R37 ;  /* 0x003e502501007387 */ /* 0x000fe80000100800 */
[----:B------:R-:W-:Y:S01]  /*36830*/  STL [R1+0x3e4c], R36 ;  /* 0x003e4c2401007387 */ /* 0x000fe20000100800 */
[C---:B-1----:R-:W-:Y:S03]  /*36840*/  HMMA.1688.F32.TF32 R96, R84.reuse, R46, R236 ;  /* 0x0000002e5460723c */ /* 0x042fe600000810ec */
[----:B------:R-:W-:Y:S04]  /*36850*/  STL.64 [R1+0x990], R92 ;  /* 0x0009905c01007387 */ /* 0x000fe80000100a00 */
[----:B------:R1:W-:Y:S04]  /*36860*/  STL.64 [R1+0x998], R94 ;  /* 0x0009985e01007387 */ /* 0x0003e80000100a00 */
[----:B------:R-:W-:Y:S04]  /*36870*/  STL.64 [R1+0x9a0], R88 ;  /* 0x0009a05801007387 */ /* 0x000fe80000100a00 */
[----:B------:R2:W-:Y:S01]  /*36880*/  STL.64 [R1+0x9a8], R90 ;  /* 0x0009a85a01007387 */ /* 0x0005e20000100a00 */
[C---:B-1----:R-:W-:Y:S08]  /*36890*/  HMMA.1688.F32.TF32 R92, R84.reuse, R42, R244 ;  /* 0x0000002a545c723c */ /* 0x042ff000000810f4 */
[C---:B--2---:R-:W-:Y:S01]  /*368a0*/  HMMA.1688.F32.TF32 R88, R84.reuse, R38, R248 ;  /* 0x000000265458723c */ /* 0x044fe200000810f8 */
[----:B------:R-:W-:Y:S04]  /*368b0*/  STL.64 [R1+0x9b0], R96 ;  /* 0x0009b06001007387 */ /* 0x000fe80000100a00 */
[----:B------:R-:W-:Y:S04]  /*368c0*/  STL.64 [R1+0x9b8], R98 ;  /* 0x0009b86201007387 */ /* 0x000fe80000100a00 */
[----:B------:R-:W2:Y:S06]  /*368d0*/  LDL.LU R248, [R1+0x27b0] ;  /* 0x0027b00001f87983 */ /* 0x000eac0000300800 */
[----:B------:R-:W-:Y:S04]  /*368e0*/  STL.64 [R1+0xb00], R92 ;  /* 0x000b005c01007387 */ /* 0x000fe80000100a00 */
[----:B------:R-:W-:Y:S04]  /*368f0*/  STL.64 [R1+0xb08], R94 ;  /* 0x000b085e01007387 */ /* 0x000fe80000100a00 */
[----:B------:R1:W-:Y:S04]  /*36900*/  STL.64 [R1+0xc40], R88 ;  /* 0x000c405801007387 */ /* 0x0003e80000100a00 */
[----:B------:R3:W-:Y:S04]  /*36910*/  STL.64 [R1+0xc48], R90 ;  /* 0x000c485a01007387 */ /* 0x0007e80000100a00 */
[----:B------:R-:W2:Y:S04]  /*36920*/  LDL.LU R249, [R1+0x27b4] ;  /* 0x0027b40001f97983 */ /* 0x000ea80000300800 */
[----:B------:R-:W2:Y:S04]  /*36930*/  LDL.LU R250, [R1+0x27b8] ;  /* 0x0027b80001fa7983 */ /* 0x000ea80000300800 */
[----:B------:R-:W2:Y:S04]  /*36940*/  LDL.LU R251, [R1+0x27bc] ;  /* 0x0027bc0001fb7983 */ /* 0x000ea80000300800 */
[----:B------:R-:W4:Y:S04]  /*36950*/  LDL.LU R236, [R1+0xd0] ;  /* 0x0000d00001ec7983 */ /* 0x000f280000300800 */
[----:B------:R-:W4:Y:S04]  /*36960*/  LDL.LU R237, [R1+0xd4] ;  /* 0x0000d40001ed7983 */ /* 0x000f280000300800 */
[----:B------:R-:W4:Y:S04]  /*36970*/  LDL.LU R238, [R1+0xd8] ;  /* 0x0000d80001ee7983 */ /* 0x000f280000300800 */
[----:B------:R-:W4:Y:S04]  /*36980*/  LDL.LU R239, [R1+0xdc] ;  /* 0x0000dc0001ef7983 */ /* 0x000f280000300800 */
[----:B-1----:R-:W2:Y:S04]  /*36990*/  LDL.LU R88, [R1+0xe0] ;  /* 0x0000e00001587983 */ /* 0x002ea80000300800 */
[----:B------:R-:W2:Y:S04]  /*369a0*/  LDL.LU R89, [R1+0xe4] ;  /* 0x0000e40001597983 */ /* 0x000ea80000300800 */
[----:B---3--:R-:W2:Y:S04]  /*369b0*/  LDL.LU R90, [R1+0xe8] ;  /* 0x0000e800015a7983 */ /* 0x008ea80000300800 */
        /* <DEDUP_REMOVED lines=21> */
[----:B------:R-:W-:Y:S03]  /*36b10*/  HMMA.1688.F32.TF32 R80, R84, R78, R200 ;  /* 0x0000004e5450723c */ /* 0x000fe600000810c8 */
        /* <DEDUP_REMOVED lines=49> */
[----:B------:R-:W-:Y:S01]  /*36e30*/  IMAD.MOV.U32 R152, RZ, RZ, R81 ;  /* 0x000000ffff987224 */ /* 0x000fe200078e0051 */
[----:B------:R-:W-:Y:S01]  /*36e40*/  LDS R80, [R3+0x4380] ;  /* 0x0043800003507984 */ /* 0x000fe20000000800 */
[----:B------:R-:W-:Y:S02]  /*36e50*/  IMAD.MOV.U32 R69, RZ, RZ, R82 ;  /* 0x000000ffff457224 */ /* 0x000fe400078e0052 */
[----:B------:R-:W-:Y:S01]  /*36e60*/  IMAD.MOV.U32 R73, RZ, RZ, R83 ;  /* 0x000000ffff497224 */ /* 0x000fe200078e0053 */
[----:B------:R-:W-:Y:S04]  /*36e70*/  LDS R82, [R3+0x6380] ;  /* 0x0063800003527984 */ /* 0x000fe80000000800 */
[----:B------:R-:W-:Y:S04]  /*36e80*/  LDS R81, [R240+0x4380] ;  /* 0x00438000f0517984 */ /* 0x000fe80000000800 */
[----:B------:R-:W1:Y:S01]  /*36e90*/  LDS R83, [R240+0x6380] ;  /* 0x00638000f0537984 */ /* 0x000e620000000800 */
[C---:B--2---:R-:W-:Y:S08]  /*36ea0*/  HMMA.1688.F32.TF32 R88, R84.reuse, R14, R88 ;  /* 0x0000000e5458723c */ /* 0x044ff00000081058 */
[C---:B---3--:R-:W-:Y:S08]  /*36eb0*/  HMMA.1688.F32.TF32 R108, R84.reuse, R34, R228 ;  /* 0x00000022546c723c */ /* 0x048ff000000810e4 */
[C---:B----4-:R-:W-:Y:S11]  /*36ec0*/  HMMA.1688.F32.TF32 R128, R84.reuse, R30, R224 ;  /* 0x0000001e5480723c */ /* 0x050ff600000810e0 */
[----:B------:R-:W-:Y:S04]  /*36ed0*/  @!UPT UIADD3 URZ, URZ, URZ, URZ ;  /* 0x0000003f3f3ff290 */ /* 0x000fe8000fffe03f */
[----:B------:R2:W-:Y:S01]  /*36ee0*/  STL.64 [R1+0xc98], R110 ;  /* 0x000c986e01007387 */ /* 0x0005e20000100a00 */
[----:B------:R-:W-:Y:S02]  /*36ef0*/  IMAD.MOV.U32 R12, RZ, RZ, R108 ;  /* 0x000000ffff0c7224 */ /* 0x000fe400078e006c */
[----:B------:R-:W-:Y:S02]  /*36f00*/  IMAD.MOV.U32 R13, RZ, RZ, R109 ;  /* 0x000000ffff0d7224 */ /* 0x000fe400078e006d */
[C---:B--2---:R-:W-:Y:S03]  /*36f10*/  HMMA.1688.F32.TF32 R108, R84.reuse, R26, R220 ;  /* 0x0000001a546c723c */ /* 0x044fe600000810dc */
[----:B------:R-:W-:Y:S04]  /*36f20*/  STL [R1+0x3d0c], R13 ;  /* 0x003d0c0d01007387 */ /* 0x000fe80000100800 */
[----:B------:R-:W-:Y:S04]  /*36f30*/  STL [R1+0x3d08], R12 ;  /* 0x003d080c01007387 */ /* 0x000fe80000100800 */
[----:B------:R-:W-:Y:S04]  /*36f40*/  STL.64 [R1+0xe20], R128 ;  /* 0x000e208001007387 */ /* 0x000fe80000100a00 */
[----:B------:R2:W-:Y:S08]  /*36f50*/  STL.64 [R1+0xe28], R130 ;  /* 0x000e288201007387 */ /* 0x0005f00000100a00 */
[----:B------:R3:W-:Y:S01]  /*36f60*/  STL.64 [R1+0xeb8], R110 ;  /* 0x000eb86e01007387 */ /* 0x0007e20000100a00 */
[----:B------:R-:W-:Y:S01]  /*36f70*/  IMAD.MOV.U32 R4, RZ, RZ, R108 ;  /* 0x000000ffff047224 */ /* 0x000fe200078e006c */
[----:B--2---:R-:W-:Y:S01]  /*36f80*/  HMMA.1688.F32.TF32 R128, R84, R22, R216 ;  /* 0x000000165480723c */ /* 0x004fe200000810d8 */
[----:B------:R-:W-:-:S07]  /*36f90*/  IMAD.MOV.U32 R5, RZ, RZ, R109 ;  /* 0x000000ffff057224 */ /* 0x000fce00078e006d */
[----:B---3--:R-:W-:Y:S01]  /*36fa0*/  HMMA.1688.F32.TF32 R108, R84, R18, R212 ;  /* 0x00000012546c723c */ /* 0x008fe200000810d4 */
[----:B------:R-:W-:Y:S04]  /*36fb0*/  STL [R1+0x3cd8], R5 ;  /* 0x003cd80501007387 */ /* 0x000fe80000100800 */
[----:B------:R-:W-:Y:S10]  /*36fc0*/  STL [R1+0x3cd4], R4 ;  /* 0x003cd40401007387 */ /* 0x000ff40000100800 */
[----:B------:R-:W-:Y:S04]  /*36fd0*/  STL.64 [R1+0x10b0], R128 ;  /* 0x0010b08001007387 */ /* 0x000fe80000100a00 */
[----:B------:R2:W-:Y:S04]  /*36fe0*/  STL.64 [R1+0x10b8], R130 ;  /* 0x0010b88201007387 */ /* 0x0005e80000100a00 */
[----:B------:R3:W-:Y:S01]  /*36ff0*/  STL.64 [R1+0x1450], R108 ;  /* 0x0014506c01007387 */ /* 0x0007e20000100a00 */
[----:B------:R-:W-:-:S02]  /*37000*/  IMAD.MOV.U32 R192, RZ, RZ, R110 ;  /* 0x000000ffffc07224 */ /* 0x000fc400078e006e */
[----:B------:R-:W-:Y:S01]  /*37010*/  IMAD.MOV.U32 R193, RZ, RZ, R111 ;  /* 0x000000ffffc17224 */ /* 0x000fe200078e006f */
[C---:B--2---:R-:W-:Y:S08]  /*37020*/  HMMA.1688.F32.TF32 R128, R84.reuse, R194, R208 ;  /* 0x000000c25480723c */ /* 0x044ff000000810d0 */
[C---:B---3--:R-:W-:Y:S01]  /*37030*/  HMMA.1688.F32.TF32 R108, R84.reuse, R190, R204 ;  /* 0x000000be546c723c */ /* 0x048fe200000810cc */
[----:B------:R-:W-:Y:S04]  /*37040*/  STL [R1+0x3c54], R193 ;  /* 0x003c54c101007387 */ /* 0x000fe80000100800 */
[----:B------:R-:W-:Y:S03]  /*37050*/  STL [R1+0x3c50], R192 ;  /* 0x003c50c001007387 */ /* 0x000fe60000100800 */
[C---:B------:R-:W-:Y:S07]  /*37060*/  HMMA.1688.F32.TF32 R200, R84.reuse, R186, R200 ;  /* 0x000000ba54c8723c */ /* 0x040fee00000810c8 */
[----:B------:R-:W-:Y:S04]  /*37070*/  STL.64 [R1+0x1f70], R128 ;  /* 0x001f708001007387 */ /* 0x000fe80000100a00 */
[----:B------:R2:W-:Y:S04]  /*37080*/  STL.64 [R1+0x1f78], R130 ;  /* 0x001f788201007387 */ /* 0x0005e80000100a00 */
[----:B------:R-:W-:Y:S04]  /*37090*/  STL.64 [R1+0x1f60], R108 ;  /* 0x001f606c01007387 */ /* 0x000fe80000100a00 */
[----:B------:R3:W-:Y:S01]  /*370a0*/  STL.64 [R1+0x1f68], R110 ;  /* 0x001f686e01007387 */ /* 0x0007e20000100a00 */
[C---:B--2---:R-:W-:Y:S08]  /*370b0*/  HMMA.1688.F32.TF32 R128, R84.reuse, R182, R196 ;  /* 0x000000b65480723c */ /* 0x044ff000000810c4 */
[C---:B---3--:R-:W-:Y:S01]  /*370c0*/  HMMA.1688.F32.TF32 R108, R84.reuse, R178, R140 ;  /* 0x000000b2546c723c */ /* 0x048fe2000008108c */
[----:B------:R-:W-:Y:S04]  /*370d0*/  STL.64 [R1+0x1f50], R200 ;  /* 0x001f50c801007387 */ /* 0x000fe80000100a00 */
[----:B------:R-:W-:Y:S03]  /*370e0*/  STL.64 [R1+0x1f58], R202 ;  /* 0x001f58ca01007387 */ /* 0x000fe60000100a00 */
[C---:B------:R-:W-:Y:S07]  /*370f0*/  HMMA.1688.F32.TF32 R136, R84.reuse, R174, R136 ;  /* 0x000000ae5488723c */ /* 0x040fee0000081088 */
[----:B------:R-:W-:Y:S04]  /*37100*/  STL.64 [R1+0x1f40], R128 ;  /* 0x001f408001007387 */ /* 0x000fe80000100a00 */
[----:B------:R2:W-:Y:S04]  /*37110*/  STL.64 [R1+0x1f48], R130 ;  /* 0x001f488201007387 */ /* 0x0005e80000100a00 */
[----:B------:R-:W-:Y:S04]  /*37120*/  STL.64 [R1+0x1f30], R108 ;  /* 0x001f306c01007387 */ /* 0x000fe80000100a00 */
[----:B------:R3:W-:Y:S01]  /*37130*/  STL.64 [R1+0x1f38], R110 ;  /* 0x001f386e01007387 */ /* 0x0007e20000100a00 */
[C---:B--2---:R-:W-:Y:S08]  /*37140*/  HMMA.1688.F32.TF32 R128, R84.reuse, R170, R104 ;  /* 0x000000aa5480723c */ /* 0x044ff00000081068 */
[C---:B---3--:R-:W-:Y:S08]  /*37150*/  HMMA.1688.F32.TF32 R108, R84.reuse, R166, R132 ;  /* 0x000000a6546c723c */ /* 0x048ff00000081084 */
[C---:B------:R-:W-:Y:S08]  /*37160*/  HMMA.1688.F32.TF32 R104, R84.reuse, R162, R100 ;  /* 0x000000a25468723c */ /* 0x040ff00000081064 */
[C---:B------:R-:W-:Y:S08]  /*37170*/  HMMA.1688.F32.TF32 R100, R84.reuse, R158, R96 ;  /* 0x0000009e5464723c */ /* 0x040ff00000081060 */
[C---:B------:R-:W-:Y:S08]  /*37180*/  HMMA.1688.F32.TF32 R96, R84.reuse, R154, R92 ;  /* 0x0000009a5460723c */ /* 0x040ff0000008105c */
[C---:B------:R-:W-:Y:S01]  /*37190*/  HMMA.1688.F32.TF32 R92, R84.reuse, R10, R236 ;  /* 0x0000000a545c723c */ /* 0x040fe200000810ec */
[----:B------:R-:W-:Y:S07]  /*371a0*/  STL.64 [R1+0x1f20], R136 ;  /* 0x001f208801007387 */ /* 0x000fee0000100a00 */
[----:B------:R-:W-:Y:S01]  /*371b0*/  HMMA.1688.F32.TF32 R84, R84, R6, R244 ;  /* 0x000000065454723c */ /* 0x000fe200000810f4 */
[----:B------:R-:W-:Y:S04]  /*371c0*/  STL.64 [R1+0x1f28], R138 ;  /* 0x001f288a01007387 */ /* 0x000fe80000100a00 */
[----:B------:R-:W-:Y:S04]  /*371d0*/  STL.64 [R1+0x1f10], R128 ;  /* 0x001f108001007387 */ /* 0x000fe80000100a00 */
[----:B------:R-:W-:Y:S04]  /*371e0*/  STL.64 [R1+0x1f18], R130 ;  /* 0x001f188201007387 */ /* 0x000fe80000100a00 */
[----:B------:R-:W-:Y:S04]  /*371f0*/  STL.64 [R1+0x1f00], R108 ;  /* 0x001f006c01007387 */ /* 0x000fe80000100a00 */
        /* <DEDUP_REMOVED lines=8> */
[----:B------:R1:W-:Y:S04]  /*37280*/  STL.64 [R1+0x1ec8], R90 ;  /* 0x001ec85a01007387 */ /* 0x0003e80000100a00 */
[----:B------:R4:W-:Y:S04]  /*37290*/  STL.64 [R1+0x1eb0], R92 ;  /* 0x001eb05c01007387 */ /* 0x0009e80000100a00 */
[----:B------:R1:W-:Y:S04]  /*372a0*/  STL.64 [R1+0x1eb8], R94 ;  /* 0x001eb85e01007387 */ /* 0x0003e80000100a00 */
[----:B------:R-:W-:Y:S04]  /*372b0*/  STL.64 [R1+0x1e70], R84 ;  /* 0x001e705401007387 */ /* 0x000fe80000100a00 */
[----:B------:R-:W-:Y:S04]  /*372c0*/  STL.64 [R1+0x1e78], R86 ;  /* 0x001e785601007387 */ /* 0x000fe80000100a00 */
[----:B--2---:R-:W2:Y:S04]  /*372d0*/  LDL.LU R104, [R1] ;  /* 0x0000000001687983 */ /* 0x004ea80000300800 */
[----:B------:R-:W2:Y:S04]  /*372e0*/  LDL.LU R105, [R1+0x4] ;  /* 0x0000040001697983 */ /* 0x000ea80000300800 */
[----:B---3--:R-:W2:Y:S04]  /*372f0*/  LDL.LU R106, [R1+0x8] ;  /* 0x00000800016a7983 */ /* 0x008ea80000300800 */
[----:B------:R-:W2:Y:S01]  /*37300*/  LDL.LU R107, [R1+0xc] ;  /* 0x00000c00016b7983 */ /* 0x000ea20000300800 */
[----:B-1----:R-:W-:Y:S03]  /*37310*/  HMMA.1688.F32.TF32 R88, R80, R78, R248 ;  /* 0x0000004e5058723c */ /* 0x002fe600000810f8 */
[----:B------:R-:W3:Y:S04]  /*37320*/  LDL.LU R136, [R1+0x10] ;  /* 0x0000100001887983 */ /* 0x000ee80000300800 */
[----:B------:R-:W3:Y:S04]  /*37330*/  LDL.LU R137, [R1+0x14] ;  /* 0x0000140001897983 */ /* 0x000ee80000300800 */
        /* <DEDUP_REMOVED lines=22> */
[----:B------:R-:W-:-:S03]  /*374a0*/  IMAD.MOV.U32 R157, RZ, RZ, R88 ;  /* 0x000000ffff9d7224 */ /* 0x000fc600078e0058 */
[----:B------:R-:W3:Y:S01]  /*374b0*/  LDL.LU R244, [R1+0xc80] ;  /* 0x000c800001f47983 */ /* 0x000ee20000300800 */
[----:B------:R-:W-:-:S03]  /*374c0*/  IMAD.MOV.U32 R156, RZ, RZ, R89 ;  /* 0x000000ffff9c7224 */ /* 0x000fc600078e0059 */
[----:B------:R-:W3:Y:S01]  /*374d0*/  LDL.LU R245, [R1+0xc84] ;  /* 0x000c840001f57983 */ /* 0x000ee20000300800 */
[----:B------:R-:W-:-:S03]  /*374e0*/  IMAD.MOV.U32 R72, RZ, RZ, R90 ;  /* 0x000000ffff487224 */ /* 0x000fc600078e005a */
[----:B------:R-:W3:Y:S01]  /*374f0*/  LDL.LU R246, [R1+0xc88] ;  /* 0x000c880001f67983 */ /* 0x000ee20000300800 */
[----:B------:R-:W-:-:S03]  /*37500*/  IMAD.MOV.U32 R68, RZ, RZ, R91 ;  /* 0x000000ffff447224 */ /* 0x000fc600078e005b */
[----:B------:R-:W3:Y:S04]  /*37510*/  LDL.LU R247, [R1+0xc8c] ;  /* 0x000c8c0001f77983 */ /* 0x000ee80000300800 */
[----:B------:R-:W3:Y:S04]  /*37520*/  LDL.LU R88, [R1+0xf10] ;  /* 0x000f100001587983 */ /* 0x000ee80000300800 */
[----:B------:R-:W3:Y:S04]  /*37530*/  LDL.LU R89, [R1+0xf14] ;  /* 0x000f140001597983 */ /* 0x000ee80000300800 */
[----:B------:R-:W3:Y:S04]  /*37540*/  LDL.LU R90, [R1+0xf18] ;  /* 0x000f1800015a7983 */ /* 0x000ee80000300800 */
[----:B------:R-:W3:Y:S04]  /*37550*/  LDL.LU R91, [R1+0xf1c] ;  /* 0x000f1c00015b7983 */ /* 0x000ee80000300800 */
[----:B----4-:R-:W4:Y:S04]  /*37560*/  LDL.LU R92, [R1+0x1910] ;  /* 0x00191000015c7983 */ /* 0x010f280000300800 */
        /* <DEDUP_REMOVED lines=55> */
[----:B------:R-:W-:Y:S04]  /*378e0*/  LDS R84, [R3+0x4400] ;  /* 0x0044000003547984 */ /* 0x000fe80000000800 */
[----:B------:R-:W-:Y:S04]  /*378f0*/  LDS R86, [R3+0x6400] ;  /* 0x0064000003567984 */ /* 0x000fe80000000800 */
[----:B------:R-:W-:Y:S04]  /*37900*/  LDS R85, [R240+0x4400] ;  /* 0x00440000f0557984 */ /* 0x000fe80000000800 */
[----:B------:R-:W1:Y:S01]  /*37910*/  LDS R87, [R240+0x6400] ;  /* 0x00640000f0577984 */ /* 0x000e620000000800 */
[C---:B--2---:R-:W-:Y:S08]  /*37920*/  HMMA.1688.F32.TF32 R248, R80.reuse, R34, R248 ;  /* 0x0000002250f8723c */ /* 0x044ff000000810f8 */
[C---:B---3--:R-:W-:Y:S08]  /*37930*/  HMMA.1688.F32.TF32 R244, R80.reuse, R38, R244 ;  /* 0x0000002650f4723c */ /* 0x048ff000000810f4 */
[C---:B------:R-:W-:Y:S08]  /*37940*/  HMMA.1688.F32.TF32 R88, R80.reuse, R46, R88 ;  /* 0x0000002e5058723c */ /* 0x040ff00000081058 */
[C---:B----4-:R-:W-:Y:S08]  /*37950*/  HMMA.1688.F32.TF32 R92, R80.reuse, R50, R92 ;  /* 0x00000032505c723c */ /* 0x050ff0000008105c */
[C---:B------:R-:W-:Y:S08]  /*37960*/  HMMA.1688.F32.TF32 R96, R80.reuse, R54, R96 ;  /* 0x000000365060723c */ /* 0x040ff00000081060 */
[C---:B------:R-:W-:Y:S08]  /*37970*/  HMMA.1688.F32.TF32 R132, R80.reuse, R62, R132 ;  /* 0x0000003e5084723c */ /* 0x040ff00000081084 */
[C---:B------:R-:W-:Y:S08]  /*37980*/  HMMA.1688.F32.TF32 R220, R80.reuse, R66, R220 ;  /* 0x0000004250dc723c */ /* 0x040ff000000810dc */
[C---:B------:R-:W-:Y:S08]  /*37990*/  HMMA.1688.F32.TF32 R224, R80.reuse, R150, R224 ;  /* 0x0000009650e0723c */ /* 0x040ff000000810e0 */
[C---:B------:R-:W-:Y:S08]  /*379a0*/  HMMA.1688.F32.TF32 R232, R80.reuse, R146, R232 ;  /* 0x0000009250e8723c */ /* 0x040ff000000810e8 */
[C---:B------:R-:W-:Y:S08]  /*379b0*/  HMMA.1688.F32.TF32 R128, R80.reuse, R70, R128 ;  /* 0x000000465080723c */ /* 0x040ff00000081080 */
[C---:B------:R-:W-:Y:S11]  /*379c0*/  HMMA.1688.F32.TF32 R228, R80.reuse, R74, R228 ;  /* 0x0000004a50e4723c */ /* 0x040ff600000810e4 */
[----:B------:R-:W-:Y:S04]  /*379d0*/  @!UPT UIADD3 URZ, URZ, URZ, URZ ;  /* 0x0000003f3f3ff290 */ /* 0x000fe8000fffe03f */
[----:B------:R-:W-:Y:S04]  /*379e0*/  STL.64 [R1+0x750], R128 ;  /* 0x0007508001007387 */ /* 0x000fe80000100a00 */
[----:B------:R2:W-:Y:S01]  /*379f0*/  STL.64 [R1+0x758], R130 ;  /* 0x0007588201007387 */ /* 0x0005e20000100a00 */
[C---:B------:R-:W-:Y:S03]  /*37a00*/  HMMA.1688.F32.TF32 R100, R80.reuse, R58, R100 ;  /* 0x0000003a5064723c */ /* 0x040fe60000081064 */
[----:B--2---:R-:W2:Y:S04]  /*37a10*/  LDL.LU.64 R130, [R1+0x41a8] ;  /* 0x0041a80001827983 */ /* 0x004ea80000300a00 */
[----:B------:R-:W2:Y:S04]  /*37a20*/  LDL.LU.64 R128, [R1+0x41a0] ;  /* 0x0041a00001807983 */ /* 0x000ea80000300a00 */
[----:B------:R-:W-:Y:S04]  /*37a30*/  STL.64 [R1+0x740], R232 ;  /* 0x000740e801007387 */ /* 0x000fe80000100a00 */
[----:B------:R3:W-:Y:S01]  /*37a40*/  STL.64 [R1+0x748], R234 ;  /* 0x000748ea01007387 */ /* 0x0007e20000100a00 */
[C---:B------:R-:W-:Y:S03]  /*37a50*/  HMMA.1688.F32.TF32 R236, R80.reuse, R42, R236 ;  /* 0x0000002a50ec723c */ /* 0x040fe600000810ec */
[----:B---3--:R-:W3:Y:S04]  /*37a60*/  LDL.LU.64 R234, [R1+0x4198] ;  /* 0x0041980001ea7983 */ /* 0x008ee80000300a00 */
[----:B------:R-:W3:Y:S04]  /*37a70*/  LDL.LU.64 R232, [R1+0x4190] ;  /* 0x0041900001e87983 */ /* 0x000ee80000300a00 */
[----:B------:R-:W-:Y:S04]  /*37a80*/  STL.64 [R1+0x780], R228 ;  /* 0x000780e401007387 */ /* 0x000fe80000100a00 */
[----:B------:R4:W-:Y:S04]  /*37a90*/  STL.64 [R1+0x788], R230 ;  /* 0x000788e601007387 */ /* 0x0009e80000100a00 */
[----:B----4-:R-:W4:Y:S04]  /*37aa0*/  LDL.LU.64 R230, [R1+0x4188] ;  /* 0x0041880001e67983 */ /* 0x010f280000300a00 */
[----:B------:R-:W4:Y:S04]  /*37ab0*/  LDL.LU.64 R228, [R1+0x4180] ;  /* 0x0041800001e47983 */ /* 0x000f280000300a00 */
[----:B------:R-:W-:Y:S04]  /*37ac0*/  STL.64 [R1+0x760], R224 ;  /* 0x000760e001007387 */ /* 0x000fe80000100a00 */
[----:B------:R1:W-:Y:S04]  /*37ad0*/  STL.64 [R1+0x768], R226 ;  /* 0x000768e201007387 */ /* 0x0003e80000100a00 */
[----:B-1----:R-:W2:Y:S04]  /*37ae0*/  LDL.LU.64 R226, [R1+0x4178] ;  /* 0x0041780001e27983 */ /* 0x002ea80000300a00 */
[----:B------:R-:W2:Y:S04]  /*37af0*/  LDL.LU.64 R224, [R1+0x4170] ;  /* 0x0041700001e07983 */ /* 0x000ea80000300a00 */
        /* <DEDUP_REMOVED lines=26> */
[----:B-1----:R-:W3:Y:S04]  /*37ca0*/  LDL.LU.64 R238, [R1+0x4108] ;  /* 0x0041080001ee7983 */ /* 0x002ee80000300a00 */
[----:B------:R-:W3:Y:S04]  /*37cb0*/  LDL.LU.64 R236, [R1+0x4100] ;  /* 0x0041000001ec7983 */ /* 0x000ee80000300a00 */
[----:B------:R-:W-:Y:S04]  /*37cc0*/  STL.64 [R1+0x860], R244 ;  /* 0x000860f401007387 */ /* 0x000fe80000100a00 */
[----:B------:R1:W-:Y:S04]  /*37cd0*/  STL.64 [R1+0x868], R246 ;  /* 0x000868f601007387 */ /* 0x0003e80000100a00 */
[----:B-1----:R-:W4:Y:S04]  /*37ce0*/  LDL.LU.64 R246, [R1+0x40f8] ;  /* 0x0040f80001f67983 */ /* 0x002f280000300a00 */
[----:B------:R-:W4:Y:S04]  /*37cf0*/  LDL.LU.64 R244, [R1+0x40f0] ;  /* 0x0040f00001f47983 */ /* 0x000f280000300a00 */
[----:B------:R-:W-:Y:S04]  /*37d00*/  STL.64 [R1+0xa70], R248 ;  /* 0x000a70f801007387 */ /* 0x000fe80000100a00 */
[----:B------:R1:W-:Y:S04]  /*37d10*/  STL.64 [R1+0xa78], R250 ;  /* 0x000a78fa01007387 */ /* 0x0003e80000100a00 */
[----:B-1----:R-:W4:Y:S04]  /*37d20*/  LDL.LU.64 R250, [R1+0x40e8] ;  /* 0x0040e80001fa7983 */ /* 0x002f280000300a00 */
[----:B------:R-:W4:Y:S01]  /*37d30*/  LDL.LU.64 R248, [R1+0x40e0] ;  /* 0x0040e00001f87983 */ /* 0x000f220000300a00 */
[C---:B------:R-:W-:Y:S08]  /*37d40*/  HMMA.1688.F32.TF32 R108, R80.reuse, R30, R108 ;  /* 0x0000001e506c723c */ /* 0x040ff0000008106c */
[C---:B------:R-:W-:Y:S11]  /*37d50*/  HMMA.1688.F32.TF32 R216, R80.reuse, R26, R216 ;  /* 0x0000001a50d8723c */ /* 0x040ff600000810d8 */
[----:B------:R-:W-:Y:S04]  /*37d60*/  @!UPT UIADD3 URZ, URZ, URZ, URZ ;  /* 0x0000003f3f3ff290 */ /* 0x000fe8000fffe03f */
[----:B------:R-:W-:Y:S04]  /*37d70*/  STL.64 [R1+0xab0], R108 ;  /* 0x000ab06c01007387 */ /* 0x000fe80000100a00 */
[----:B------:R1:W-:Y:S02]  /*37d80*/  STL.64 [R1+0xab8], R110 ;  /* 0x000ab86e01007387 */ /* 0x0003e40000100a00 */
[C---:B-1----:R-:W-:Y:S08]  /*37d90*/  HMMA.1688.F32.TF32 R108, R80.reuse, R18, R208 ;  /* 0x00000012506c723c */ /* 0x042ff000000810d0 */
[C---:B------:R-:W-:Y:S08]  /*37da0*/  HMMA.1688.F32.TF32 R212, R80.reuse, R22, R212 ;  /* 0x0000001650d4723c */ /* 0x040ff000000810d4 */
[C---:B------:R-:W-:Y:S08]  /*37db0*/  HMMA.1688.F32.TF32 R204, R80.reuse, R194, R204 ;  /* 0x000000c250cc723c */ /* 0x040ff000000810cc */
[----:B------:R-:W-:Y:S01]  /*37dc0*/  HMMA.1688.F32.TF32 R200, R80, R190, R200 ;  /* 0x000000be50c8723c */ /* 0x000fe200000810c8 */
[----:B------:R-:W-:-:S02]  /*37dd0*/  IMAD.MOV.U32 R165, RZ, RZ, R108 ;  /* 0x000000ffffa57224 */ /* 0x000fc400078e006c */
[----:B------:R-:W-:Y:S02]  /*37de0*/  IMAD.MOV.U32 R164, RZ, RZ, R109 ;  /* 0x000000ffffa47224 */ /* 0x000fe400078e006d */
[----:B------:R-:W-:Y:S02]  /*37df0*/  IMAD.MOV.U32 R184, RZ, RZ, R110 ;  /* 0x000000ffffb87224 */ /* 0x000fe400078e006e */
[----:B------:R-:W-:Y:S02]  /*37e00*/  IMAD.MOV.U32 R185, RZ, RZ, R111 ;  /* 0x000000ffffb97224 */ /* 0x000fe400078e006f */
[C---:B------:R-:W-:Y:S01]  /*37e10*/  HMMA.1688.F32.TF32 R108, R80.reuse, R186, R196 ;  /* 0x000000ba506c723c */ /* 0x040fe200000810c4 */
[----:B------:R-:W-:Y:S04]  /*37e20*/  STL.64 [R1+0xc80], R216 ;  /* 0x000c80d801007387 */ /* 0x000fe80000100a00 */
[----:B------:R-:W-:Y:S04]  /*37e30*/  STL.64 [R1+0xc88], R218 ;  /* 0x000c88da01007387 */ /* 0x000fe80000100a00 */
[----:B------:R-:W-:Y:S04]  /*37e40*/  STL.64 [R1+0xd10], R212 ;  /* 0x000d10d401007387 */ /* 0x000fe80000100a00 */
[----:B------:R-:W-:Y:S04]  /*37e50*/  STL.64 [R1+0xd18], R214 ;  /* 0x000d18d601007387 */ /* 0x000fe80000100a00 */
        /* <DEDUP_REMOVED lines=14> */
[----:B------:R-:W-:Y:S04]  /*37f40*/  STL.64 [R1+0x1e38], R198 ;  /* 0x001e38c601007387 */ /* 0x000fe80000100a00 */
[----:B------:R-:W-:Y:S04]  /*37f50*/  STL.64 [R1+0x1e20], R140 ;  /* 0x001e208c01007387 */ /* 0x000fe80000100a00 */
[----:B------:R-:W-:Y:S09]  /*37f60*/  STL.64 [R1+0x1e28], R142 ;  /* 0x001e288e01007387 */ /* 0x000ff20000100a00 */
[----:B------:R-:W-:Y:S04]  /*37f70*/  STL.64 [R1+0x1e10], R108 ;  /* 0x001e106c01007387 */ /* 0x000fe80000100a00 */
[----:B------:R3:W-:Y:S01]  /*37f80*/  STL.64 [R1+0x1e18], R110 ;  /* 0x001e186e01007387 */ /* 0x0007e20000100a00 */
[C---:B--2---:R-:W-:Y:S08]  /*37f90*/  HMMA.1688.F32.TF32 R88, R80.reuse, R158, R88 ;  /* 0x0000009e5058723c */ /* 0x044ff00000081058 */
[C---:B---3--:R-:W-:Y:S08]  /*37fa0*/  HMMA.1688.F32.TF32 R108, R80.reuse, R162, R236 ;  /* 0x000000a2506c723c */ /* 0x048ff000000810ec */
[C---:B----4-:R-:W-:Y:S08]  /*37fb0*/  HMMA.1688.F32.TF32 R104, R80.reuse, R166, R244 ;  /* 0x000000a65068723c */ /* 0x050ff000000810f4 */
[C---:B------:R-:W-:Y:S11]  /*37fc0*/  HMMA.1688.F32.TF32 R136, R80.reuse, R170, R248 ;  /* 0x000000aa5088723c */ /* 0x040ff600000810f8 */
[----:B------:R-:W-:Y:S11]  /*37fd0*/  @!UPT UIADD3 URZ, URZ, URZ, URZ ;  /* 0x0000003f3f3ff290 */ /* 0x000ff6000fffe03f */
[----:B------:R-:W-:Y:S01]  /*37fe0*/  @!UPT UIADD3 URZ, URZ, URZ, URZ ;  /* 0x0000003f3f3ff290 */ /* 0x000fe2000fffe03f */
[----:B------:R-:W-:Y:S04]  /*37ff0*/  STL.64 [R1+0x1e00], R136 ;  /* 0x001e008801007387 */ /* 0x000fe80000100a00 */
[----:B------:R-:W-:Y:S04]  /*38000*/  STL.64 [R1+0x1e08], R138 ;  /* 0x001e088a01007387 */ /* 0x000fe80000100a00 */
[----:B------:R-:W-:Y:S04]  /*38010*/  STL.64 [R1+0x1df0], R104 ;  /* 0x001df06801007387 */ /* 0x000fe80000100a00 */
[----:B------:R1:W-:Y:S04]  /*38020*/  STL.64 [R1+0x1df8], R106 ;  /* 0x001df86a01007387 */ /* 0x0003e80000100a00 */
[----:B------:R-:W-:Y:S04]  /*38030*/  STL.64 [R1+0x1de0], R108 ;  /* 0x001de06c01007387 */ /* 0x000fe80000100a00 */
[----:B------:R-:W-:Y:S01]  /*38040*/  STL.64 [R1+0x1de8], R110 ;  /* 0x001de86e01007387 */ /* 0x000fe20000100a00 */
[C---:B-1----:R-:W-:Y:S03]  /*38050*/  HMMA.1688.F32.TF32 R104, R80.reuse, R154, R92 ;  /* 0x0000009a5068723c */ /* 0x042fe6000008105c */
[----:B------:R-:W-:Y:S04]  /*38060*/  STL.64 [R1+0x1dd0], R88 ;  /* 0x001dd05801007387 */ /* 0x000fe80000100a00 */
[----:B------:R1:W-:Y:S01]  /*38070*/  STL.64 [R1+0x1dd8], R90 ;  /* 0x001dd85a01007387 */ /* 0x0003e20000100a00 */
[C---:B------:R-:W-:Y:S08]  /*38080*/  HMMA.1688.F32.TF32 R92, R80.reuse, R14, R96 ;  /* 0x0000000e505c723c */ /* 0x040ff00000081060 */
[C---:B-1----:R-:W-:Y:S08]  /*38090*/  HMMA.1688.F32.TF32 R88, R80.reuse, R10, R100 ;  /* 0x0000000a5058723c */ /* 0x042ff00000081064 */
[----:B------:R-:W-:Y:S01]  /*380a0*/  HMMA.1688.F32.TF32 R80, R80, R6, R132 ;  /* 0x000000065050723c */ /* 0x000fe20000081084 */
[----:B------:R-:W-:Y:S04]  /*380b0*/  STL.64 [R1+0x1dc0], R104 ;  /* 0x001dc06801007387 */ /* 0x000fe80000100a00 */
[----:B------:R-:W-:Y:S04]  /*380c0*/  STL.64 [R1+0x1dc8], R106 ;  /* 0x001dc86a01007387 */ /* 0x000fe80000100a00 */
[----:B------:R-:W-:Y:S04]  /*380d0*/  STL.64 [R1+0x1db0], R92 ;  /* 0x001db05c01007387 */ /* 0x000fe80000100a00 */
[----:B------:R-:W-:Y:S04]  /*380e0*/  STL.64 [R1+0x1db8], R94 ;  /* 0x001db85e01007387 */ /* 0x000fe80000100a00 */
[----:B------:R-:W2:Y:S04]  /*380f0*/  LDL.LU R108, [R1+0x8a0] ;  /* 0x0008a000016c7983 */ /* 0x000ea80000300800 */
[----:B------:R1:W-:Y:S04]  /*38100*/  STL.64 [R1+0x1da0], R88 ;  /* 0x001da05801007387 */ /* 0x0003e80000100a00 */
[----:B------:R3:W-:Y:S04]  /*38110*/  STL.64 [R1+0x1da8], R90 ;  /* 0x001da85a01007387 */ /* 0x0007e80000100a00 */
[----:B------:R-:W-:Y:S04]  /*38120*/  STL.64 [R1+0x1d90], R80 ;  /* 0x001d905001007387 */ /* 0x000fe80000100a00 */
[----:B------:R-:W-:Y:S04]  /*38130*/  STL.64 [R1+0x1d98], R82 ;  /* 0x001d985201007387 */ /* 0x000fe80000100a00 */
[----:B------:R-:W2:Y:S04]  /*38140*/  LDL.LU R109, [R1+0x8a4] ;  /* 0x0008a400016d7983 */ /* 0x000ea80000300800 */
[----:B------:R-:W2:Y:S04]  /*38150*/  LDL.LU R110, [R1+0x8a8] ;  /* 0x0008a800016e7983 */ /* 0x000ea80000300800 */
[----:B------:R-:W2:Y:S04]  /*38160*/  LDL.LU R111, [R1+0x8ac] ;  /* 0x0008ac00016f7983 */ /* 0x000ea80000300800 */
[----:B-1----:R-:W4:Y:S04]  /*38170*/  LDL.LU R88, [R1+0xd00] ;  /* 0x000d000001587983 */ /* 0x002f280000300800 */
[----:B------:R-:W4:Y:S04]  /*38180*/  LDL.LU R89, [R1+0xd04] ;  /* 0x000d040001597983 */ /* 0x000f280000300800 */
[----:B---3--:R-:W4:Y:S04]  /*38190*/  LDL.LU R90, [R1+0xd08] ;  /* 0x000d0800015a7983 */ /* 0x008f280000300800 */
[----:B------:R-:W4:Y:S04]  /*381a0*/  LDL.LU R91, [R1+0xd0c] ;  /* 0x000d0c00015b7983 */ /* 0x000f280000300800 */
        /* <DEDUP_REMOVED lines=64> */
[C---:B--2---:R-:W-:Y:S08]  /*385b0*/  HMMA.1688.F32.TF32 R104, R84.reuse, R50, R104 ;  /* 0x000000325468723c */ /* 0x044ff00000081068 */
[C---:B---3--:R-:W-:Y:S08]  /*385c0*/  HMMA.1688.F32.TF32 R136, R84.reuse, R54, R136 ;  /* 0x000000365488723c */ /* 0x048ff00000081088 */
[C---:B----4-:R-:W-:Y:S08]  /*385d0*/  HMMA.1688.F32.TF32 R140, R84.reuse, R58, R140 ;  /* 0x0000003a548c723c */ /* 0x050ff0000008108c */
        /* <DEDUP_REMOVED lines=42> */
[----:B------:R-:W4:Y:S01]  /*38880*/  LDL.LU.64 R104, [R1+0x4050] ;  /* 0x0040500001687983 */ /* 0x000f220000300a00 */
[C---:B------:R-:W-:Y:S08]  /*38890*/  HMMA.1688.F32.TF32 R88, R84.reuse, R34, R88 ;  /* 0x000000225458723c */ /* 0x040ff00000081058 */
        /* <DEDUP_REMOVED lines=19> */
[----:B------:R1:W-:Y:S02]  /*389d0*/  STL.64 [R1+0x778], R90 ;  /* 0x0007785a01007387 */ /* 0x0003e40000100a00 */
[C---:B-1----:R-:W-:Y:S08]  /*389e0*/  HMMA.1688.F32.TF32 R88, R84.reuse, R18, R108 ;  /* 0x000000125458723c */ /* 0x042ff0000008106c */
[C---:B------:R-:W-:Y:S08]  /*389f0*/  HMMA.1688.F32.TF32 R96, R84.reuse, R26, R244 ;  /* 0x0000001a5460723c */ /* 0x040ff000000810f4 */
[----:B------:R-:W-:Y:S08]  /*38a00*/  HMMA.1688.F32.TF32 R92, R84, R22, R248 ;  /* 0x00000016545c723c */ /* 0x000ff000000810f8 */
[----:B------:R-:W-:-:S02]  /*38a10*/  IMAD.MOV.U32 R164, RZ, RZ, R88 ;  /* 0x000000ffffa47224 */ /* 0x000fc400078e0058 */
[----:B------:R-:W-:Y:S02]  /*38a20*/  IMAD.MOV.U32 R165, RZ, RZ, R89 ;  /* 0x000000ffffa57224 */ /* 0x000fe400078e0059 */
[----:B------:R-:W-:Y:S02]  /*38a30*/  IMAD.MOV.U32 R193, RZ, RZ, R90 ;  /* 0x000000ffffc17224 */ /* 0x000fe400078e005a */
[----:B------:R-:W-:Y:S01]  /*38a40*/  IMAD.MOV.U32 R192, RZ, RZ, R91 ;  /* 0x000000ffffc07224 */ /* 0x000fe200078e005b */
[----:B------:R-:W-:Y:S04]  /*38a50*/  STL.64 [R1+0xa60], R96 ;  /* 0x000a606001007387 */ /* 0x000fe80000100a00 */
[----:B------:R-:W-:Y:S04]  /*38a60*/  STL.64 [R1+0xa68], R98 ;  /* 0x000a686201007387 */ /* 0x000fe80000100a00 */
[----:B------:R-:W-:Y:S04]  /*38a70*/  STL.64 [R1+0xaa0], R92 ;  /* 0x000aa05c01007387 */ /* 0x000fe80000100a00 */
[----:B------:R2:W-:Y:S04]  /*38a80*/  STL.64 [R1+0xaa8], R94 ;  /* 0x000aa85e01007387 */ /* 0x0005e80000100a00 */
[----:B------:R-:W-:Y:S04]  /*38a90*/  STL [R1+0x3c74], R164 ;  /* 0x003c74a401007387 */ /* 0x000fe80000100800 */
[----:B------:R-:W-:Y:S04]  /*38aa0*/  STL [R1+0x3c70], R165 ;  /* 0x003c70a501007387 */ /* 0x000fe80000100800 */
[----:B------:R-:W-:Y:S04]  /*38ab0*/  STL [R1+0x3c6c], R193 ;  /* 0x003c6cc101007387 */ /* 0x000fe80000100800 */
[----:B------:R-:W-:Y:S01]  /*38ac0*/  STL [R1+0x3c68], R192 ;  /* 0x003c68c001007387 */ /* 0x000fe20000100800 */
[C---:B------:R-:W-:Y:S08]  /*38ad0*/  HMMA.1688.F32.TF32 R80, R84.reuse, R78, R132 ;  /* 0x0000004e5450723c */ /* 0x040ff00000081084 */
[C---:B--2---:R-:W-:Y:S08]  /*38ae0*/  HMMA.1688.F32.TF32 R92, R84.reuse, R186, R140 ;  /* 0x000000ba545c723c */ /* 0x044ff0000008108c */
[C---:B---3--:R-:W-:Y:S08]  /*38af0*/  HMMA.1688.F32.TF32 R96, R84.reuse, R190, R136 ;  /* 0x000000be5460723c */ /* 0x048ff00000081088 */
[C---:B----4-:R-:W-:Y:S11]  /*38b00*/  HMMA.1688.F32.TF32 R88, R84.reuse, R194, R104 ;  /* 0x000000c25458723c */ /* 0x050ff60000081068 */
[----:B------:R-:W-:Y:S11]  /*38b10*/  @!UPT UIADD3 URZ, URZ, URZ, URZ ;  /* 0x0000003f3f3ff290 */ /* 0x000ff6000fffe03f */
[----:B------:R-:W-:Y:S01]  /*38b20*/  @!UPT UIADD3 URZ, URZ, URZ, URZ ;  /* 0x0000003f3f3ff290 */ /* 0x000fe2000fffe03f */
[----:B------:R-:W-:Y:S04]  /*38b30*/  STL.64 [R1+0x1d30], R88 ;  /* 0x001d305801007387 */ /* 0x000fe80000100a00 */
[----:B------:R1:W-:Y:S02]  /*38b40*/  STL.64 [R1+0x1d38], R90 ;  /* 0x001d385a01007387 */ /* 0x0003e40000100a00 */
[C---:B-1----:R-:W-:Y:S02]  /*38b50*/  HMMA.1688.F32.TF32 R88, R84.reuse, R182, R196 ;  /* 0x000000b65458723c */ /* 0x042fe400000810c4 */
[----:B------:R-:W-:Y:S04]  /*38b60*/  STL.64 [R1+0x1d20], R96 ;  /* 0x001d206001007387 */ /* 0x000fe80000100a00 */
[----:B------:R1:W-:Y:S04]  /*38b70*/  STL.64 [R1+0x1d28], R98 ;  /* 0x001d286201007387 */ /* 0x0003e80000100a00 */
[----:B------:R-:W-:Y:S04]  /*38b80*/  STL.64 [R1+0x1d10], R92 ;  /* 0x001d105c01007387 */ /* 0x000fe80000100a00 */
[----:B------:R2:W-:Y:S01]  /*38b90*/  STL.64 [R1+0x1d18], R94 ;  /* 0x001d185e01007387 */ /* 0x0005e20000100a00 */
[C---:B-1----:R-:W-:Y:S08]  /*38ba0*/  HMMA.1688.F32.TF32 R96, R84.reuse, R178, R200 ;  /* 0x000000b25460723c */ /* 0x042ff000000810c8 */
[----:B------:R-:W-:Y:S01]  /*38bb0*/  STL.64 [R1+0x1d00], R88 ;  /* 0x001d005801007387 */ /* 0x000fe20000100a00 */
[C---:B--2---:R-:W-:Y:S03]  /*38bc0*/  HMMA.1688.F32.TF32 R92, R84.reuse, R174, R204 ;  /* 0x000000ae545c723c */ /* 0x044fe600000810cc */
[----:B------:R1:W-:Y:S05]  /*38bd0*/  STL.64 [R1+0x1d08], R90 ;  /* 0x001d085a01007387 */ /* 0x0003ea0000100a00 */
[C---:B-1----:R-:W-:Y:S06]  /*38be0*/  HMMA.1688.F32.TF32 R88, R84.reuse, R170, R208 ;  /* 0x000000aa5458723c */ /* 0x042fec00000810d0 */
[----:B------:R-:W-:Y:S04]  /*38bf0*/  STL.64 [R1+0x1cf0], R96 ;  /* 0x001cf06001007387 */ /* 0x000fe80000100a00 */
[----:B------:R1:W-:Y:S05]  /*38c00*/  STL.64 [R1+0x1cf8], R98 ;  /* 0x001cf86201007387 */ /* 0x0003ea0000100a00 */
[----:B------:R-:W-:Y:S04]  /*38c10*/  STL.64 [R1+0x1ce0], R92 ;  /* 0x001ce05c01007387 */ /* 0x000fe80000100a00 */
[----:B------:R2:W-:Y:S01]  /*38c20*/  STL.64 [R1+0x1ce8], R94 ;  /* 0x001ce85e01007387 */ /* 0x0005e20000100a00 */
[C---:B-1----:R-:W-:Y:S03]  /*38c30*/  HMMA.1688.F32.TF32 R96, R84.reuse, R166, R212 ;  /* 0x000000a65460723c */ /* 0x042fe600000810d4 */
[----:B------:R-:W-:Y:S05]  /*38c40*/  STL.64 [R1+0x1cd0], R88 ;  /* 0x001cd05801007387 */ /* 0x000fea0000100a00 */
[C---:B--2---:R-:W-:Y:S01]  /*38c50*/  HMMA.1688.F32.TF32 R92, R84.reuse, R162, R216 ;  /* 0x000000a2545c723c */ /* 0x044fe200000810d8 */
[----:B------:R1:W-:Y:S07]  /*38c60*/  STL.64 [R1+0x1cd8], R90 ;  /* 0x001cd85a01007387 */ /* 0x0003ee0000100a00 */
[C---:B-1----:R-:W-:Y:S07]  /*38c70*/  HMMA.1688.F32.TF32 R88, R84.reuse, R158, R220 ;  /* 0x0000009e5458723c */ /* 0x042fee00000810dc */
[----:B------:R-:W-:Y:S04]  /*38c80*/  STL.64 [R1+0x1cc0], R96 ;  /* 0x001cc06001007387 */ /* 0x000fe80000100a00 */
[----:B------:R1:W-:Y:S04]  /*38c90*/  STL.64 [R1+0x1cc8], R98 ;  /* 0x001cc86201007387 */ /* 0x0003e80000100a00 */
[----:B------:R-:W-:Y:S04]  /*38ca0*/  STL.64 [R1+0x1cb0], R92 ;  /* 0x001cb05c01007387 */ /* 0x000fe80000100a00 */
[----:B------:R2:W-:Y:S01]  /*38cb0*/  STL.64 [R1+0x1cb8], R94 ;  /* 0x001cb85e01007387 */ /* 0x0005e20000100a00 */
[C---:B-1----:R-:W-:Y:S03]  /*38cc0*/  HMMA.1688.F32.TF32 R96, R84.reuse, R154, R224 ;  /* 0x0000009a5460723c */ /* 0x042fe600000810e0 */
[----:B------:R-:W-:Y:S05]  /*38cd0*/  STL.64 [R1+0x1ca0], R88 ;  /* 0x001ca05801007387 */ /* 0x000fea0000100a00 */
[C---:B--2---:R-:W-:Y:S01]  /*38ce0*/  HMMA.1688.F32.TF32 R92, R84.reuse, R14, R228 ;  /* 0x0000000e545c723c */ /* 0x044fe200000810e4 */
[----:B------:R1:W-:Y:S07]  /*38cf0*/  STL.64 [R1+0x1ca8], R90 ;  /* 0x001ca85a01007387 */ /* 0x0003ee0000100a00 */
[C---:B-1----:R-:W-:Y:S08]  /*38d00*/  HMMA.1688.F32.TF32 R88, R84.reuse, R10, R232 ;  /* 0x0000000a5458723c */ /* 0x042ff000000810e8 */
[----:B------:R-:W-:Y:S01]  /*38d10*/  HMMA.1688.F32.TF32 R84, R84, R6, R128 ;  /* 0x000000065454723c */ /* 0x000fe20000081080 */
        /* <DEDUP_REMOVED lines=8> */
[----:B------:R-:W-:Y:S04]  /*38da0*/  STL.64 [R1+0x1c68], R86 ;  /* 0x001c685601007387 */ /* 0x000fe80000100a00 */
        /* <DEDUP_REMOVED lines=22> */
[----:B------:R-:W4:Y:S04]  /*38f10*/  LDL.LU R91, [R1+0x2aac] ;  /* 0x002aac00015b7983 */ /* 0x000f280000300800 */
        /* <DEDUP_REMOVED lines=33> */
[----:B------:R-:W-:Y:S01]  /*39130*/  IMAD.MOV.U32 R134, RZ, RZ, R81 ;  /* 0x000000ffff867224 */ /* 0x000fe200078e0051 */
[----:B------:R-:W-:Y:S01]  /*39140*/  LDS R80, [R3+0x4480] ;  /* 0x0044800003507984 */ /* 0x000fe20000000800 */
[----:B------:R-:W-:Y:S02]  /*39150*/  IMAD.MOV.U32 R133, RZ, RZ, R82 ;  /* 0x000000ffff857224 */ /* 0x000fe400078e0052 */
[----:B------:R-:W-:Y:S01]  /*39160*/  IMAD.MOV.U32 R132, RZ, RZ, R83 ;  /* 0x000000ffff847224 */ /* 0x000fe200078e0053 */
[----:B------:R-:W-:Y:S04]  /*39170*/  LDS R82, [R3+0x6480] ;  /* 0x0064800003527984 */ /* 0x000fe80000000800 */
[----:B------:R-:W-:Y:S04]  /*39180*/  LDS R81, [R240+0x4480] ;  /* 0x00448000f0517984 */ /* 0x000fe80000000800 */
[----:B------:R-:W4:Y:S02]  /*39190*/  LDS R83, [R240+0x6480] ;  /* 0x00648000f0537984 */ /* 0x000f240000000800 */
[C---:B----4-:R-:W-:Y:S02]  /*391a0*/  HMMA.1688.F32.TF32 R84, R80.reuse, R78, R88 ;  /* 0x0000004e5054723c */ /* 0x050fe40000081058 */
[----:B------:R-:W-:Y:S04]  /*391b0*/  LDS R88, [R3+0x4500] ;  /* 0x0045000003587984 */ /* 0x000fe80000000800 */
[----:B------:R-:W-:Y:S02]  /*391c0*/  LDS R90, [R3+0x6500] ;  /* 0x00650000035a7984 */ /* 0x000fe40000000800 */
[----:B--2---:R-:W-:Y:S02]  /*391d0*/  HMMA.1688.F32.TF32 R136, R80, R66, R136 ;  /* 0x000000425088723c */ /* 0x004fe40000081088 */
[----:B------:R-:W-:Y:S04]  /*391e0*/  LDS R89, [R240+0x4500] ;  /* 0x00450000f0597984 */ /* 0x000fe80000000800 */
[----:B------:R-:W1:Y:S10]  /*391f0*/  LDS R91, [R240+0x6500] ;  /* 0x00650000f05b7984 */ /* 0x000e740000000800 */
[----:B------:R-:W-:-:S02]  /*39200*/  IMAD.MOV.U32 R131, RZ, RZ, R84 ;  /* 0x000000ffff837224 */ /* 0x000fc400078e0054 */
[----:B------:R-:W-:Y:S02]  /*39210*/  IMAD.MOV.U32 R130, RZ, RZ, R85 ;  /* 0x000000ffff827224 */ /* 0x000fe400078e0055 */
[----:B------:R-:W-:Y:S01]  /*39220*/  IMAD.MOV.U32 R129, RZ, RZ, R86 ;  /* 0x000000ffff817224 */ /* 0x000fe200078e0056 */
[----:B---3--:R-:W-:Y:S01]  /*39230*/  HMMA.1688.F32.TF32 R204, R80, R70, R204 ;  /* 0x0000004650cc723c */ /* 0x008fe200000810cc */
[----:B------:R-:W-:-:S07]  /*39240*/  IMAD.MOV.U32 R128, RZ, RZ, R87 ;  /* 0x000000ffff807224 */ /* 0x000fce00078e0057 */
[C---:B------:R-:W-:Y:S08]  /*39250*/  HMMA.1688.F32.TF32 R84, R80.reuse, R74, R196 ;  /* 0x0000004a5054723c */ /* 0x040ff000000810c4 */
[----:B------:R-:W-:Y:S07]  /*39260*/  HMMA.1688.F32.TF32 R200, R80, R146, R200 ;  /* 0x0000009250c8723c */ /* 0x000fee00000810c8 */
[----:B------:R-:W-:Y:S04]  /*39270*/  STL.64 [R1+0x110], R204 ;  /* 0x000110cc01007387 */ /* 0x000fe80000100a00 */
[----:B------:R-:W-:Y:S05]  /*39280*/  STL.64 [R1+0x118], R206 ;  /* 0x000118ce01007387 */ /* 0x000fea0000100a00 */
[----:B------:R-:W-:-:S02]  /*39290*/  IMAD.MOV.U32 R57, RZ, RZ, R85 ;  /* 0x000000ffff397224 */ /* 0x000fc400078e0055 */
[----:B------:R-:W-:-:S05]  /*392a0*/  IMAD.MOV.U32 R56, RZ, RZ, R86 ;  /* 0x000000ffff387224 */ /* 0x000fca00078e0056 */
[----:B------:R-:W-:Y:S04]  /*392b0*/  STL.64 [R1+0x100], R200 ;  /* 0x000100c801007387 */ /* 0x000fe80000100a00 */
[----:B------:R-:W-:Y:S04]  /*392c0*/  STL.64 [R1+0x108], R202 ;  /* 0x000108ca01007387 */ /* 0x000fe80000100a00 */
[----:B------:R-:W-:Y:S04]  /*392d0*/  STL [R1+0x1d0], R84 ;  /* 0x0001d05401007387 */ /* 0x000fe80000100800 */
[----:B------:R2:W-:Y:S02]  /*392e0*/  STL [R1+0x1dc], R87 ;  /* 0x0001dc5701007387 */ /* 0x0005e40000100800 */
[C---:B--2---:R-:W-:Y:S02]  /*392f0*/  HMMA.1688.F32.TF32 R84, R80.reuse, R150, R140 ;  /* 0x000000965054723c */ /* 0x044fe4000008108c */
[----:B------:R-:W-:Y:S04]  /*39300*/  STL [R1+0x3f44], R57 ;  /* 0x003f443901007387 */ /* 0x000fe80000100800 */
[----:B------:R-:W-:Y:S02]  /*39310*/  STL [R1+0x3f40], R56 ;  /* 0x003f403801007387 */ /* 0x000fe40000100800 */
[C---:B------:R-:W-:Y:S11]  /*39320*/  HMMA.1688.F32.TF32 R104, R80.reuse, R62, R104 ;  /* 0x0000003e5068723c */ /* 0x040ff60000081068 */
[----:B------:R-:W-:Y:S04]  /*39330*/  @!UPT UIADD3 URZ, URZ, URZ, URZ ;  /* 0x0000003f3f3ff290 */ /* 0x000fe8000fffe03f */
[----:B------:R-:W-:Y:S04]  /*39340*/  STL.64 [R1+0x1c0], R84 ;  /* 0x0001c05401007387 */ /* 0x000fe80000100a00 */
[----:B------:R2:W-:Y:S02]  /*39350*/  STL.64 [R1+0x1c8], R86 ;  /* 0x0001c85601007387 */ /* 0x0005e40000100a00 */
[C---:B--2---:R-:W-:Y:S02]  /*39360*/  HMMA.1688.F32.TF32 R84, R80.reuse, R58, R100 ;  /* 0x0000003a5054723c */ /* 0x044fe40000081064 */
[----:B------:R-:W-:Y:S04]  /*39370*/  STL.64 [R1+0x2b0], R136 ;  /* 0x0002b08801007387 */ /* 0x000fe80000100a00 */
[----:B------:R-:W-:Y:S04]  /*39380*/  STL.64 [R1+0x2b8], R138 ;  /* 0x0002b88a01007387 */ /* 0x000fe80000100a00 */
[----:B------:R-:W-:Y:S01]  /*39390*/  STL.64 [R1+0x2a0], R104 ;  /* 0x0002a06801007387 */ /* 0x000fe20000100a00 */
[----:B------:R-:W-:Y:S03]  /*393a0*/  HMMA.1688.F32.TF32 R96, R80, R54, R96 ;  /* 0x000000365060723c */ /* 0x000fe60000081060 */
[----:B------:R-:W-:Y:S09]  /*393b0*/  STL.64 [R1+0x2a8], R106 ;  /* 0x0002a86a01007387 */ /* 0x000ff20000100a00 */
[----:B------:R-:W-:Y:S01]  /*393c0*/  STL [R1+0x390], R84 ;  /* 0x0003905401007387 */ /* 0x000fe20000100800 */
[----:B------:R-:W-:-:S02]  /*393d0*/  IMAD.MOV.U32 R41, RZ, RZ, R85 ;  /* 0x000000ffff297224 */ /* 0x000fc400078e0055 */
[----:B------:R-:W-:Y:S01]  /*393e0*/  IMAD.MOV.U32 R40, RZ, RZ, R86 ;  /* 0x000000ffff287224 */ /* 0x000fe200078e0056 */
[----:B------:R2:W-:Y:S02]  /*393f0*/  STL [R1+0x39c], R87 ;  /* 0x00039c5701007387 */ /* 0x0005e40000100800 */
[----:B--2---:R-:W-:Y:S02]  /*39400*/  HMMA.1688.F32.TF32 R84, R80, R50, R92 ;  /* 0x000000325054723c */ /* 0x004fe4000008105c */
[----:B------:R-:W-:Y:S04]  /*39410*/  STL [R1+0x3e60], R41 ;  /* 0x003e602901007387 */ /* 0x000fe80000100800 */
[----:B------:R-:W-:Y:S04]  /*39420*/  STL [R1+0x3e5c], R40 ;  /* 0x003e5c2801007387 */ /* 0x000fe80000100800 */
[----:B------:R-:W-:Y:S04]  /*39430*/  STL.64 [R1+0x380], R96 ;  /* 0x0003806001007387 */ /* 0x000fe80000100a00 */
[----:B------:R-:W-:Y:S09]  /*39440*/  STL.64 [R1+0x388], R98 ;  /* 0x0003886201007387 */ /* 0x000ff20000100a00 */
[----:B------:R-:W-:Y:S01]  /*39450*/  STL [R1+0x490], R84 ;  /* 0x0004905401007387 */ /* 0x000fe20000100800 */
[----:B------:R-:W-:-:S02]  /*39460*/  IMAD.MOV.U32 R33, RZ, RZ, R85 ;  /* 0x000000ffff217224 */ /* 0x000fc400078e0055 */
[----:B------:R-:W-:Y:S01]  /*39470*/  IMAD.MOV.U32 R32, RZ, RZ, R86 ;  /* 0x000000ffff207224 */ /* 0x000fe200078e0056 */
[----:B------:R2:W-:Y:S02]  /*39480*/  STL [R1+0x49c], R87 ;  /* 0x00049c5701007387 */ /* 0x0005e40000100800 */
[C---:B--2---:R-:W-:Y:S02]  /*39490*/  HMMA.1688.F32.TF32 R84, R80.reuse, R46, R236 ;  /* 0x0000002e5054723c */ /* 0x044fe400000810ec */
[----:B------:R-:W-:Y:S04]  /*394a0*/  STL [R1+0x3e40], R32 ;  /* 0x003e402001007387 */ /* 0x000fe80000100800 */
[----:B------:R-:W-:Y:S02]  /*394b0*/  STL [R1+0x3e3c], R33 ;  /* 0x003e3c2101007387 */ /* 0x000fe40000100800 */
[C---:B------:R-:W-:Y:S08]  /*394c0*/  HMMA.1688.F32.TF32 R96, R80.reuse, R42, R244 ;  /* 0x0000002a5060723c */ /* 0x040ff000000810f4 */
[C---:B------:R-:W-:Y:S07]  /*394d0*/  HMMA.1688.F32.TF32 R92, R80.reuse, R38, R248 ;  /* 0x00000026505c723c */ /* 0x040fee00000810f8 */
[----:B------:R-:W-:Y:S04]  /*394e0*/  STL.64 [R1+0x440], R84 ;  /* 0x0004405401007387 */ /* 0x000fe80000100a00 */
[----:B------:R2:W-:Y:S02]  /*394f0*/  STL.64 [R1+0x448], R86 ;  /* 0x0004485601007387 */ /* 0x0005e40000100a00 */
[----:B--2---:R-:W-:Y:S02]  /*39500*/  HMMA.1688.F32.TF32 R84, R80, R34, R108 ;  /* 0x000000225054723c */ /* 0x004fe4000008106c */
[----:B------:R-:W-:Y:S04]  /*39510*/  STL.64 [R1+0x590], R96 ;  /* 0x0005906001007387 */ /* 0x000fe80000100a00 */
[----:B------:R-:W-:Y:S04]  /*39520*/  STL.64 [R1+0x598], R98 ;  /* 0x0005986201007387 */ /* 0x000fe80000100a00 */
[----:B------:R2:W-:Y:S04]  /*39530*/  STL.64 [R1+0x580], R92 ;  /* 0x0005805c01007387 */ /* 0x0005e80000100a00 */
[----:B------:R3:W-:Y:S09]  /*39540*/  STL.64 [R1+0x588], R94 ;  /* 0x0005885e01007387 */ /* 0x0007f20000100a00 */
[----:B------:R4:W-:Y:S04]  /*39550*/  STL.64 [R1+0x608], R86 ;  /* 0x0006085601007387 */ /* 0x0009e80000100a00 */
[----:B------:R-:W1:Y:S04]  /*39560*/  LDL.LU R108, [R1+0x2b70] ;  /* 0x002b7000016c7983 */ /* 0x000e680000300800 */
[----:B------:R-:W1:Y:S04]  /*39570*/  LDL.LU R109, [R1+0x2b74] ;  /* 0x002b7400016d7983 */ /* 0x000e680000300800 */
[----:B------:R-:W1:Y:S04]  /*39580*/  LDL.LU R110, [R1+0x2b78] ;  /* 0x002b7800016e7983 */ /* 0x000e680000300800 */
[----:B------:R-:W1:Y:S04]  /*39590*/  LDL.LU R111, [R1+0x2b7c] ;  /* 0x002b7c00016f7983 */ /* 0x000e680000300800 */
        /* <DEDUP_REMOVED lines=8> */
[----:B--2---:R-:W2:Y:S04]  /*39620*/  LDL.LU R92, [R1+0x8b0] ;  /* 0x0008b000015c7983 */ /* 0x004ea80000300800 */
[----:B------:R-:W2:Y:S04]  /*39630*/  LDL.LU R93, [R1+0x8b4] ;  /* 0x0008b400015d7983 */ /* 0x000ea80000300800 */
[----:B---3--:R-:W2:Y:S04]  /*39640*/  LDL.LU R94, [R1+0x8b8] ;  /* 0x0008b800015e7983 */ /* 0x008ea80000300800 */
[----:B------:R-:W2:Y:S04]  /*39650*/  LDL.LU R95, [R1+0x8bc] ;  /* 0x0008bc00015f7983 */ /* 0x000ea80000300800 */
        /* <DEDUP_REMOVED lines=57> */
[----:B------:R-:W-:-:S03]  /*399f0*/  IMAD.MOV.U32 R16, RZ, RZ, R85 ;  /* 0x000000ffff107224 */ /* 0x000fc600078e0055 */
[----:B------:R-:W-:Y:S04]  /*39a00*/  STL [R1+0x3d24], R17 ;  /* 0x003d241101007387 */ /* 0x000fe80000100800 */
[----:B------:R-:W-:Y:S01]  /*39a10*/  STL [R1+0x3d20], R16 ;  /* 0x003d201001007387 */ /* 0x000fe20000100800 */
[C---:B----4-:R-:W-:Y:S08]  /*39a20*/  HMMA.1688.F32.TF32 R84, R80.reuse, R26, R220 ;  /* 0x0000001a5054723c */ /* 0x050ff000000810dc */
[----:B--2---:R-:W-:Y:S11]  /*39a30*/  HMMA.1688.F32.TF32 R224, R80, R30, R224 ;  /* 0x0000001e50e0723c */ /* 0x004ff600000810e0 */
[----:B------:R-:W-:Y:S05]  /*39a40*/  @!UPT UIADD3 URZ, URZ, URZ, URZ ;  /* 0x0000003f3f3ff290 */ /* 0x000fea000fffe03f */
[----:B------:R-:W-:Y:S02]  /*39a50*/  IMAD.MOV.U32 R9, RZ, RZ, R85 ;  /* 0x000000ffff097224 */ /* 0x000fe400078e0055 */
[----:B------:R-:W-:-:S05]  /*39a60*/  IMAD.MOV.U32 R8, RZ, RZ, R86 ;  /* 0x000000ffff087224 */ /* 0x000fca00078e0056 */
[----:B------:R-:W-:Y:S04]  /*39a70*/  STL.64 [R1+0x5f0], R224 ;  /* 0x0005f0e001007387 */ /* 0x000fe80000100a00 */
[----:B------:R-:W-:Y:S04]  /*39a80*/  STL.64 [R1+0x5f8], R226 ;  /* 0x0005f8e201007387 */ /* 0x000fe80000100a00 */
[----:B------:R-:W-:Y:S04]  /*39a90*/  STL [R1+0x630], R84 ;  /* 0x0006305401007387 */ /* 0x000fe80000100800 */
[----:B------:R2:W-:Y:S02]  /*39aa0*/  STL [R1+0x63c], R87 ;  /* 0x00063c5701007387 */ /* 0x0005e40000100800 */
[C---:B--2---:R-:W-:Y:S08]  /*39ab0*/  HMMA.1688.F32.TF32 R84, R80.reuse, R18, R212 ;  /* 0x000000125054723c */ /* 0x044ff000000810d4 */
[C---:B---3--:R-:W-:Y:S08]  /*39ac0*/  HMMA.1688.F32.TF32 R216, R80.reuse, R22, R216 ;  /* 0x0000001650d8723c */ /* 0x048ff000000810d8 */
[C---:B------:R-:W-:Y:S08]  /*39ad0*/  HMMA.1688.F32.TF32 R204, R80.reuse, R190, R204 ;  /* 0x000000be50cc723c */ /* 0x040ff000000810cc */
[----:B------:R-:W-:Y:S01]  /*39ae0*/  HMMA.1688.F32.TF32 R208, R80, R194, R208 ;  /* 0x000000c250d0723c */ /* 0x000fe200000810d0 */
[----:B------:R-:W-:-:S02]  /*39af0*/  IMAD.MOV.U32 R188, RZ, RZ, R84 ;  /* 0x000000ffffbc7224 */ /* 0x000fc400078e0054 */
[----:B------:R-:W-:Y:S02]  /*39b00*/  IMAD.MOV.U32 R189, RZ, RZ, R85 ;  /* 0x000000ffffbd7224 */ /* 0x000fe400078e0055 */
[----:B------:R-:W-:Y:S02]  /*39b10*/  IMAD.MOV.U32 R176, RZ, RZ, R86 ;  /* 0x000000ffffb07224 */ /* 0x000fe400078e0056 */
[----:B------:R-:W-:Y:S02]  /*39b20*/  IMAD.MOV.U32 R177, RZ, RZ, R87 ;  /* 0x000000ffffb17224 */ /* 0x000fe400078e0057 */
[C---:B------:R-:W-:Y:S01]  /*39b30*/  HMMA.1688.F32.TF32 R84, R80.reuse, R186, R200 ;  /* 0x000000ba5054723c */ /* 0x040fe200000810c8 */
[----:B------:R-:W-:Y:S04]  /*39b40*/  STL [R1+0x3cf4], R9 ;  /* 0x003cf40901007387 */ /* 0x000fe80000100800 */
[----:B------:R-:W-:Y:S04]  /*39b50*/  STL [R1+0x3cf0], R8 ;  /* 0x003cf00801007387 */ /* 0x000fe80000100800 */
        /* <DEDUP_REMOVED lines=14> */
[C---:B--2---:R-:W-:Y:S02]  /*39c40*/  HMMA.1688.F32.TF32 R84, R80.reuse, R174, R136 ;  /* 0x000000ae5054723c */ /* 0x044fe40000081088 */
[----:B------:R-:W-:Y:S04]  /*39c50*/  STL.64 [R1+0x1c00], R196 ;  /* 0x001c00c401007387 */ /* 0x000fe80000100a00 */
[----:B------:R-:W-:Y:S02]  /*39c60*/  STL.64 [R1+0x1c08], R198 ;  /* 0x001c08c601007387 */ /* 0x000fe40000100a00 */
[C---:B------:R-:W-:Y:S02]  /*39c70*/  HMMA.1688.F32.TF32 R104, R80.reuse, R170, R104 ;  /* 0x000000aa5068723c */ /* 0x040fe40000081068 */
[----:B------:R-:W-:Y:S04]  /*39c80*/  STL.64 [R1+0xad0], R140 ;  /* 0x000ad08c01007387 */ /* 0x000fe80000100a00 */
[----:B------:R-:W-:Y:S02]  /*39c90*/  STL.64 [R1+0xad8], R142 ;  /* 0x000ad88e01007387 */ /* 0x000fe40000100a00 */
[C---:B------:R-:W-:Y:S07]  /*39ca0*/  HMMA.1688.F32.TF32 R100, R80.reuse, R166, R100 ;  /* 0x000000a65064723c */ /* 0x040fee0000081064 */
[----:B------:R-:W-:Y:S01]  /*39cb0*/  STL.64 [R1+0x1bf0], R84 ;  /* 0x001bf05401007387 */ /* 0x000fe20000100a00 */
[C---:B------:R-:W-:Y:S03]  /*39cc0*/  HMMA.1688.F32.TF32 R92, R80.reuse, R158, R92 ;  /* 0x0000009e505c723c */ /* 0x040fe6000008105c */
[----:B------:R2:W-:Y:S05]  /*39cd0*/  STL.64 [R1+0x1bf8], R86 ;  /* 0x001bf85601007387 */ /* 0x0005ea0000100a00 */
[C---:B--2---:R-:W-:Y:S01]  /*39ce0*/  HMMA.1688.F32.TF32 R84, R80.reuse, R162, R96 ;  /* 0x000000a25054723c */ /* 0x044fe20000081060 */
[----:B------:R-:W-:Y:S04]  /*39cf0*/  STL.64 [R1+0x1be0], R104 ;  /* 0x001be06801007387 */ /* 0x000fe80000100a00 */
[----:B------:R-:W-:Y:S04]  /*39d00*/  STL.64 [R1+0x1be8], R106 ;  /* 0x001be86a01007387 */ /* 0x000fe80000100a00 */
[----:B------:R-:W-:Y:S01]  /*39d10*/  STL.64 [R1+0x1bd0], R100 ;  /* 0x001bd06401007387 */ /* 0x000fe20000100a00 */
[C---:B------:R-:W-:Y:S03]  /*39d20*/  HMMA.1688.F32.TF32 R96, R80.reuse, R154, R236 ;  /* 0x0000009a5060723c */ /* 0x040fe600000810ec */
[----:B------:R-:W-:Y:S10]  /*39d30*/  STL.64 [R1+0x1bd8], R102 ;  /* 0x001bd86601007387 */ /* 0x000ff40000100a00 */
[----:B------:R-:W-:Y:S04]  /*39d40*/  STL.64 [R1+0x1bc0], R84 ;  /* 0x001bc05401007387 */ /* 0x000fe80000100a00 */
[----:B------:R2:W-:Y:S04]  /*39d50*/  STL.64 [R1+0x1bc8], R86 ;  /* 0x001bc85601007387 */ /* 0x0005e80000100a00 */
[----:B------:R-:W-:Y:S04]  /*39d60*/  STL.64 [R1+0x1bb0], R92 ;  /* 0x001bb05c01007387 */ /* 0x000fe80000100a00 */
[----:B------:R3:W-:Y:S01]  /*39d70*/  STL.64 [R1+0x1bb8], R94 ;  /* 0x001bb85e01007387 */ /* 0x0007e20000100a00 */
[C---:B--2---:R-:W-:Y:S08]  /*39d80*/  HMMA.1688.F32.TF32 R84, R80.reuse, R14, R244 ;  /* 0x0000000e5054723c */ /* 0x044ff000000810f4 */
[C---:B---3--:R-:W-:Y:S08]  /*39d90*/  HMMA.1688.F32.TF32 R92, R80.reuse, R10, R248 ;  /* 0x0000000a505c723c */ /* 0x048ff000000810f8 */
[----:B------:R-:W-:Y:S01]  /*39da0*/  HMMA.1688.F32.TF32 R80, R80, R6, R124 ;  /* 0x000000065050723c */ /* 0x000fe2000008107c */
[----:B------:R-:W-:Y:S04]  /*39db0*/  STL.64 [R1+0x1ba0], R96 ;  /* 0x001ba06001007387 */ /* 0x000fe80000100a00 */
[----:B------:R-:W-:Y:S04]  /*39dc0*/  STL.64 [R1+0x1ba8], R98 ;  /* 0x001ba86201007387 */ /* 0x000fe80000100a00 */
[----:B------:R-:W-:Y:S04]  /*39dd0*/  STL.64 [R1+0x1b90], R84 ;  /* 0x001b905401007387 */ /* 0x000fe80000100a00 */
[----:B------:R-:W-:Y:S04]  /*39de0*/  STL.64 [R1+0x1b98], R86 ;  /* 0x001b985601007387 */ /* 0x000fe80000100a00 */
[----:B------:R2:W-:Y:S04]  /*39df0*/  STL.64 [R1+0x1b80], R92 ;  /* 0x001b805c01007387 */ /* 0x0005e80000100a00 */
[----:B------:R3:W-:Y:S04]  /*39e00*/  STL.64 [R1+0x1b88], R94 ;  /* 0x001b885e01007387 */ /* 0x0007e80000100a00 */
[----:B------:R-:W-:Y:S04]  /*39e10*/  STL.64 [R1+0x1b70], R80 ;  /* 0x001b705001007387 */ /* 0x000fe80000100a00 */
[----:B------:R4:W-:Y:S04]  /*39e20*/  STL.64 [R1+0x1b78], R82 ;  /* 0x001b785201007387 */ /* 0x0009e80000100a00 */
        /* <DEDUP_REMOVED lines=48> */
[C---:B-1----:R-:W-:Y:S03]  /*3a130*/  HMMA.1688.F32.TF32 R84, R88.reuse, R78, R108 ;  /* 0x0000004e5854723c */ /* 0x042fe6000008106c */
[----:B------:R-:W3:Y:S04]  /*3a140*/  LDL.LU R108, [R1+0x1920] ;  /* 0x00192000016c7983 */ /* 0x000ee80000300800 */
[----:B------:R-:W3:Y:S04]  /*3a150*/  LDL.LU R109, [R1+0x1924] ;  /* 0x00192400016d7983 */ /* 0x000ee80000300800 */
[----:B------:R-:W3:Y:S04]  /*3a160*/  LDL.LU R110, [R1+0x1928] ;  /* 0x00192800016e7983 */ /* 0x000ee80000300800 */
[----:B------:R-:W3:Y:S01]  /*3a170*/  LDL.LU R111, [R1+0x192c] ;  /* 0x00192c00016f7983 */ /* 0x000ee20000300800 */
[C---:B----4-:R-:W-:Y:S08]  /*3a180*/  HMMA.1688.F32.TF32 R80, R88.reuse, R70, R204 ;  /* 0x000000465850723c */ /* 0x050ff000000810cc */
[C---:B--2---:R-:W-:Y:S11]  /*3a190*/  HMMA.1688.F32.TF32 R200, R88.reuse, R146, R200 ;  /* 0x0000009258c8723c */ /* 0x044ff600000810c8 */
[----:B------:R-:W-:Y:S04]  /*3a1a0*/  @!UPT UIADD3 URZ, URZ, URZ, URZ ;  /* 0x0000003f3f3ff290 */ /* 0x000fe8000fffe03f */
[----:B------:R-:W-:Y:S01]  /*3a1b0*/  STL [R1+0xf0], R80 ;  /* 0x0000f05001007387 */ /* 0x000fe20000100800 */
[----:B------:R-:W-:Y:S02]  /*3a1c0*/  IMAD.MOV.U32 R65, RZ, RZ, R81 ;  /* 0x000000ffff417224 */ /* 0x000fe400078e0051 */
[----:B------:R-:W-:Y:S01]  /*3a1d0*/  IMAD.MOV.U32 R64, RZ, RZ, R82 ;  /* 0x000000ffff407224 */ /* 0x000fe200078e0052 */
[----:B------:R1:W-:Y:S01]  /*3a1e0*/  STL [R1+0xfc], R83 ;  /* 0x0000fc5301007387 */ /* 0x0003e20000100800 */
[C---:B---3--:R-:W-:Y:S08]  /*3a1f0*/  HMMA.1688.F32.TF32 R196, R88.reuse, R74, R196 ;  /* 0x0000004a58c4723c */ /* 0x048ff000000810c4 */
[C---:B-1----:R-:W-:Y:S01]  /*3a200*/  HMMA.1688.F32.TF32 R80, R88.reuse, R150, R140 ;  /* 0x000000965850723c */ /* 0x042fe2000008108c */
[----:B------:R-:W-:Y:S04]  /*3a210*/  STL [R1+0x3f94], R65 ;  /* 0x003f944101007387 */ /* 0x000fe80000100800 */
[----:B------:R-:W-:Y:S04]  /*3a220*/  STL [R1+0x3f90], R64 ;  /* 0x003f904001007387 */ /* 0x000fe80000100800 */
[----:B------:R-:W-:Y:S01]  /*3a230*/  STL.64 [R1+0xe0], R200 ;  /* 0x0000e0c801007387 */ /* 0x000fe20000100a00 */
[----:B------:R-:W-:Y:S03]  /*3a240*/  HMMA.1688.F32.TF32 R136, R88, R66, R136 ;  /* 0x000000425888723c */ /* 0x000fe60000081088 */
[----:B------:R-:W-:Y:S04]  /*3a250*/  STL.64 [R1+0xe8], R202 ;  /* 0x0000e8ca01007387 */ /* 0x000fe80000100a00 */
[----:B------:R-:W-:Y:S04]  /*3a260*/  STL.64 [R1+0x1b0], R196 ;  /* 0x0001b0c401007387 */ /* 0x000fe80000100a00 */
[----:B------:R-:W-:Y:S03]  /*3a270*/  STL.64 [R1+0x1b8], R198 ;  /* 0x0001b8c601007387 */ /* 0x000fe60000100a00 */
[----:B------:R-:W-:Y:S01]  /*3a280*/  IMAD.MOV.U32 R49, RZ, RZ, R81 ;  /* 0x000000ffff317224 */ /* 0x000fe200078e0051 */
[----:B------:R-:W-:Y:S01]  /*3a290*/  STL [R1+0x1a0], R80 ;  /* 0x0001a05001007387 */ /* 0x000fe20000100800 */
[----:B------:R-:W-:-:S03]  /*3a2a0*/  IMAD.MOV.U32 R48, RZ, RZ, R82 ;  /* 0x000000ffff307224 */ /* 0x000fc600078e0052 */
[----:B------:R1:W-:Y:S02]  /*3a2b0*/  STL [R1+0x1ac], R83 ;  /* 0x0001ac5301007387 */ /* 0x0003e40000100800 */
[C---:B-1----:R-:W-:Y:S02]  /*3a2c0*/  HMMA.1688.F32.TF32 R80, R88.reuse, R62, R104 ;  /* 0x0000003e5850723c */ /* 0x042fe40000081068 */
[----:B------:R-:W-:Y:S04]  /*3a2d0*/  STL [R1+0x3edc], R48 ;  /* 0x003edc3001007387 */ /* 0x000fe80000100800 */
[----:B------:R-:W-:Y:S02]  /*3a2e0*/  STL [R1+0x3ed8], R49 ;  /* 0x003ed83101007387 */ /* 0x000fe40000100800 */
        /* <DEDUP_REMOVED lines=8> */
[----:B------:R-:W-:Y:S04]  /*3a370*/  STL.64 [R1+0x378], R102 ;  /* 0x0003786601007387 */ /* 0x000fe80000100a00 */
[----:B------:R-:W-:Y:S04]  /*3a380*/  STL.64 [R1+0x340], R96 ;  /* 0x0003406001007387 */ /* 0x000fe80000100a00 */
[----:B------:R1:W-:Y:S01]  /*3a390*/  STL.64 [R1+0x348], R98 ;  /* 0x0003486201007387 */ /* 0x0003e20000100a00 */
[C---:B------:R-:W-:Y:S08]  /*3a3a0*/  HMMA.1688.F32.TF32 R92, R88.reuse, R42, R244 ;  /* 0x0000002a585c723c */ /* 0x040ff000000810f4 */
[----:B------:R2:W-:Y:S01]  /*3a3b0*/  STL.64 [R1+0x430], R80 ;  /* 0x0004305001007387 */ /* 0x0005e20000100a00 */
[----:B------:R-:W-:Y:S01]  /*3a3c0*/  IMAD.MOV.U32 R24, RZ, RZ, R82 ;  /* 0x000000ffff187224 */ /* 0x000fe200078e0052 */
[----:B-1----:R-:W-:Y:S01]  /*3a3d0*/  HMMA.1688.F32.TF32 R96, R88, R46, R236 ;  /* 0x0000002e5860723c */ /* 0x002fe200000810ec */
[----:B------:R-:W-:-:S07]  /*3a3e0*/  IMAD.MOV.U32 R25, RZ, RZ, R83 ;  /* 0x000000ffff197224 */ /* 0x000fce00078e0053 */
[----:B--2---:R-:W-:Y:S01]  /*3a3f0*/  HMMA.1688.F32.TF32 R80, R88, R38, R248 ;  /* 0x000000265850723c */ /* 0x004fe200000810f8 */
[----:B------:R-:W-:Y:S04]  /*3a400*/  STL [R1+0x3e18], R25 ;  /* 0x003e181901007387 */ /* 0x000fe80000100800 */
[----:B------:R-:W-:Y:S10]  /*3a410*/  STL [R1+0x3e0c], R24 ;  /* 0x003e0c1801007387 */ /* 0x000ff40000100800 */
[----:B------:R-:W-:Y:S04]  /*3a420*/  STL.64 [R1+0x420], R96 ;  /* 0x0004206001007387 */ /* 0x000fe80000100a00 */
[----:B------:R-:W-:Y:S04]  /*3a430*/  STL.64 [R1+0x428], R98 ;  /* 0x0004286201007387 */ /* 0x000fe80000100a00 */
[----:B------:R-:W-:Y:S01]  /*3a440*/  STL.64 [R1+0x4e0], R80 ;  /* 0x0004e05001007387 */ /* 0x000fe20000100a00 */
[----:B------:R-:W-:-:S03]  /*3a450*/  IMAD.MOV.U32 R20, RZ, RZ, R83 ;  /* 0x000000ffff147224 */ /* 0x000fc600078e0053 */
[----:B------:R-:W-:Y:S04]  /*3a460*/  STL.64 [R1+0x530], R92 ;  /* 0x0005305c01007387 */ /* 0x000fe80000100a00 */
[----:B------:R-:W-:Y:S04]  /*3a470*/  STL.64 [R1+0x538], R94 ;  /* 0x0005385e01007387 */ /* 0x000fe80000100a00 */
[----:B------:R1:W-:Y:S02]  /*3a480*/  STL [R1+0x4e8], R82 ;  /* 0x0004e85201007387 */ /* 0x0003e40000100800 */
[----:B-1----:R-:W-:Y:S02]  /*3a490*/  HMMA.1688.F32.TF32 R80, R88, R34, R108 ;  /* 0x000000225850723c */ /* 0x002fe4000008106c */
[----:B------:R-:W-:Y:S11]  /*3a4a0*/  STL [R1+0x3dac], R20 ;  /* 0x003dac1401007387 */ /* 0x000ff60000100800 */
[----:B------:R-:W-:Y:S10]  /*3a4b0*/  @!UPT UIADD3 URZ, URZ, URZ, URZ ;  /* 0x0000003f3f3ff290 */ /* 0x000ff4000fffe03f */
[----:B------:R1:W-:Y:S04]  /*3a4c0*/  STL.64 [R1+0x5d0], R80 ;  /* 0x0005d05001007387 */ /* 0x0003e80000100a00 */
        /* <DEDUP_REMOVED lines=28> */
[----:B------:R-:W1:Y:S04]  /*3a690*/  LDL.LU R212, [R1+0xe40] ;  /* 0x000e400001d47983 */ /* 0x000e680000300800 */
[----:B------:R-:W1:Y:S04]  /*3a6a0*/  LDL.LU R213, [R1+0xe44] ;  /* 0x000e440001d57983 */ /* 0x000e680000300800 */
[----:B------:R-:W1:Y:S04]  /*3a6b0*/  LDL.LU R214, [R1+0xe48] ;  /* 0x000e480001d67983 */ /* 0x000e680000300800 */
[----:B------:R-:W1:Y:S04]  /*3a6c0*/  LDL.LU R215, [R1+0xe4c] ;  /* 0x000e4c0001d77983 */ /* 0x000e680000300800 */
        /* <DEDUP_REMOVED lines=37> */
[----:B------:R-:W-:-:S03]  /*3a920*/  IMAD.MOV.U32 R12, RZ, RZ, R83 ;  /* 0x000000ffff0c7224 */ /* 0x000fc600078e0053 */
[----:B------:R-:W-:Y:S04]  /*3a930*/  STL [R1+0x3d2c], R13 ;  /* 0x003d2c0d01007387 */ /* 0x000fe80000100800 */
[----:B------:R-:W-:Y:S01]  /*3a940*/  STL [R1+0x3d28], R12 ;  /* 0x003d280c01007387 */ /* 0x000fe20000100800 */
[C---:B-1----:R-:W-:Y:S08]  /*3a950*/  HMMA.1688.F32.TF32 R80, R88.reuse, R22, R212 ;  /* 0x000000165850723c */ /* 0x042ff000000810d4 */
[C---:B--2---:R-:W-:Y:S08]  /*3a960*/  HMMA.1688.F32.TF32 R216, R88.reuse, R26, R216 ;  /* 0x0000001a58d8723c */ /* 0x044ff000000810d8 */
[----:B---3--:R-:W-:Y:S08]  /*3a970*/  HMMA.1688.F32.TF32 R220, R88, R30, R220 ;  /* 0x0000001e58dc723c */ /* 0x008ff000000810dc */
[----:B------:R-:W-:-:S02]  /*3a980*/  IMAD.MOV.U32 R177, RZ, RZ, R82 ;  /* 0x000000ffffb17224 */ /* 0x000fc400078e0052 */
[----:B------:R-:W-:Y:S11]  /*3a990*/  IMAD.MOV.U32 R176, RZ, RZ, R83 ;  /* 0x000000ffffb07224 */ /* 0x000ff600078e0053 */
[----:B------:R-:W-:Y:S02]  /*3a9a0*/  @!UPT UIADD3 URZ, URZ, URZ, URZ ;  /* 0x0000003f3f3ff290 */ /* 0x000fe4000fffe03f */
[----:B------:R-:W-:Y:S04]  /*3a9b0*/  STL.64 [R1+0x5c0], R220 ;  /* 0x0005c0dc01007387 */ /* 0x000fe80000100a00 */
[----:B------:R-:W-:Y:S04]  /*3a9c0*/  STL.64 [R1+0x5c8], R222 ;  /* 0x0005c8de01007387 */ /* 0x000fe80000100a00 */
[----:B------:R-:W-:Y:S04]  /*3a9d0*/  STL.64 [R1+0x610], R216 ;  /* 0x000610d801007387 */ /* 0x000fe80000100a00 */
[----:B------:R-:W-:Y:S04]  /*3a9e0*/  STL.64 [R1+0x618], R218 ;  /* 0x000618da01007387 */ /* 0x000fe80000100a00 */
[----:B------:R4:W-:Y:S02]  /*3a9f0*/  STL.64 [R1+0x720], R80 ;  /* 0x0007205001007387 */ /* 0x0009e40000100a00 */
[C---:B----4-:R-:W-:Y:S08]  /*3aa00*/  HMMA.1688.F32.TF32 R80, R88.reuse, R18, R208 ;  /* 0x000000125850723c */ /* 0x050ff000000810d0 */
[C---:B------:R-:W-:Y:S11]  /*3aa10*/  HMMA.1688.F32.TF32 R204, R88.reuse, R194, R204 ;  /* 0x000000c258cc723c */ /* 0x040ff600000810cc */
[----:B------:R-:W-:Y:S05]  /*3aa20*/  @!UPT UIADD3 URZ, URZ, URZ, URZ ;  /* 0x0000003f3f3ff290 */ /* 0x000fea000fffe03f */
[----:B------:R-:W-:Y:S02]  /*3aa30*/  IMAD.MOV.U32 R180, RZ, RZ, R80 ;  /* 0x000000ffffb47224 */ /* 0x000fe400078e0050 */
[----:B------:R-:W-:Y:S02]  /*3aa40*/  IMAD.MOV.U32 R181, RZ, RZ, R81 ;  /* 0x000000ffffb57224 */ /* 0x000fe400078e0051 */
[----:B------:R-:W-:Y:S02]  /*3aa50*/  IMAD.MOV.U32 R168, RZ, RZ, R82 ;  /* 0x000000ffffa87224 */ /* 0x000fe400078e0052 */
[----:B------:R-:W-:Y:S02]  /*3aa60*/  IMAD.MOV.U32 R169, RZ, RZ, R83 ;  /* 0x000000ffffa97224 */ /* 0x000fe400078e0053 */
[C---:B------:R-:W-:Y:S01]  /*3aa70*/  HMMA.1688.F32.TF32 R80, R88.reuse, R190, R200 ;  /* 0x000000be5850723c */ /* 0x040fe200000810c8 */
[----:B------:R-:W-:Y:S04]  /*3aa80*/  STL [R1+0x3c8c], R176 ;  /* 0x003c8cb001007387 */ /* 0x000fe80000100800 */
[----:B------:R-:W-:Y:S04]  /*3aa90*/  STL [R1+0x3c88], R177 ;  /* 0x003c88b101007387 */ /* 0x000fe80000100800 */
[----:B------:R-:W-:Y:S01]  /*3aaa0*/  STL [R1+0x3c9c], R169 ;  /* 0x003c9ca901007387 */ /* 0x000fe20000100800 */
[C---:B------:R-:W-:Y:S03]  /*3aab0*/  HMMA.1688.F32.TF32 R196, R88.reuse, R186, R196 ;  /* 0x000000ba58c4723c */ /* 0x040fe600000810c4 */
[----:B------:R-:W-:Y:S04]  /*3aac0*/  STL [R1+0x3c98], R168 ;  /* 0x003c98a801007387 */ /* 0x000fe80000100800 */
[----:B------:R-:W-:Y:S01]  /*3aad0*/  STL [R1+0x3c94], R181 ;  /* 0x003c94b501007387 */ /* 0x000fe20000100800 */
[C---:B------:R-:W-:Y:S03]  /*3aae0*/  HMMA.1688.F32.TF32 R140, R88.reuse, R182, R140 ;  /* 0x000000b6588c723c */ /* 0x040fe6000008108c */
[----:B------:R-:W-:Y:S04]  /*3aaf0*/  STL [R1+0x3c90], R180 ;  /* 0x003c90b401007387 */ /* 0x000fe80000100800 */
[----:B------:R-:W-:Y:S04]  /*3ab00*/  STL.64 [R1+0x1b60], R204 ;  /* 0x001b60cc01007387 */ /* 0x000fe80000100a00 */
        /* <DEDUP_REMOVED lines=30> */
[----:B-1----:R-:W-:Y:S06]  /*3acf0*/  HMMA.1688.F32.TF32 R80, R88, R6, R120 ;  /* 0x000000065850723c */ /* 0x002fec0000081078 */
        /* <DEDUP_REMOVED lines=65> */
[----:B------:R-:W2:Y:S02]  /*3b110*/  LDS R87, [R240+0x6580] ;  /* 0x00658000f0577984 */ /* 0x000ea40000000800 */
[C---:B--2---:R-:W-:Y:S08]  /*3b120*/  HMMA.1688.F32.TF32 R88, R84.reuse, R70, R200 ;  /* 0x000000465458723c */ /* 0x044ff000000810c8 */
[----:B---3--:R-:W-:Y:S11]  /*3b130*/  HMMA.1688.F32.TF32 R196, R84, R146, R196 ;  /* 0x0000009254c4723c */ /* 0x008ff600000810c4 */
[----:B------:R-:W-:Y:S04]  /*3b140*/  @!UPT UIADD3 URZ, URZ, URZ, URZ ;  /* 0x0000003f3f3ff290 */ /* 0x000fe8000fffe03f */
[----:B------:R-:W-:Y:S01]  /*3b150*/  STL [R1+0xd4], R89 ;  /* 0x0000d45901007387 */ /* 0x000fe20000100800 */
[----:B------:R-:W-:-:S03]  /*3b160*/  IMAD.MOV.U32 R64, RZ, RZ, R88 ;  /* 0x000000ffff407224 */ /* 0x000fc600078e0058 */
[----:B------:R1:W-:Y:S02]  /*3b170*/  STL.64 [R1+0xd8], R90 ;  /* 0x0000d85a01007387 */ /* 0x0003e40000100a00 */
[----:B-1----:R-:W-:Y:S02]  /*3b180*/  HMMA.1688.F32.TF32 R88, R84, R74, R140 ;  /* 0x0000004a5458723c */ /* 0x002fe4000008108c */
[----:B------:R-:W-:Y:S11]  /*3b190*/  STL [R1+0x3f98], R64 ;  /* 0x003f984001007387 */ /* 0x000ff60000100800 */
[----:B------:R-:W-:Y:S10]  /*3b1a0*/  @!UPT UIADD3 URZ, URZ, URZ, URZ ;  /* 0x0000003f3f3ff290 */ /* 0x000ff4000fffe03f */
[----:B------:R-:W-:Y:S01]  /*3b1b0*/  STL [R1+0x194], R89 ;  /* 0x0001945901007387 */ /* 0x000fe20000100800 */
[----:B------:R-:W-:-:S03]  /*3b1c0*/  IMAD.MOV.U32 R56, RZ, RZ, R88 ;  /* 0x000000ffff387224 */ /* 0x000fc600078e0058 */
[----:B------:R-:W-:Y:S04]  /*3b1d0*/  STL.64 [R1+0xc0], R196 ;  /* 0x0000c0c401007387 */ /* 0x000fe80000100a00 */
[----:B------:R-:W-:Y:S04]  /*3b1e0*/  STL.64 [R1+0xc8], R198 ;  /* 0x0000c8c601007387 */ /* 0x000fe80000100a00 */
[----:B------:R1:W-:Y:S02]  /*3b1f0*/  STL.64 [R1+0x198], R90 ;  /* 0x0001985a01007387 */ /* 0x0003e40000100a00 */
[C---:B-1----:R-:W-:Y:S02]  /*3b200*/  HMMA.1688.F32.TF32 R88, R84.reuse, R150, R136 ;  /* 0x000000965458723c */ /* 0x042fe40000081088 */
[----:B------:R-:W-:Y:S06]  /*3b210*/  STL [R1+0x3f48], R56 ;  /* 0x003f483801007387 */ /* 0x000fec0000100800 */
[C---:B------:R-:W-:Y:S08]  /*3b220*/  HMMA.1688.F32.TF32 R104, R84.reuse, R66, R104 ;  /* 0x000000425468723c */ /* 0x040ff00000081068 */
[----:B------:R-:W-:Y:S07]  /*3b230*/  HMMA.1688.F32.TF32 R100, R84, R62, R100 ;  /* 0x0000003e5464723c */ /* 0x000fee0000081064 */
[----:B------:R1:W-:Y:S01]  /*3b240*/  STL.64 [R1+0x180], R88 ;  /* 0x0001805801007387 */ /* 0x0003e20000100a00 */
[----:B------:R-:W-:-:S02]  /*3b250*/  IMAD.MOV.U32 R48, RZ, RZ, R90 ;  /* 0x000000ffff307224 */ /* 0x000fc400078e005a */
[----:B------:R-:W-:Y:S02]  /*3b260*/  IMAD.MOV.U32 R49, RZ, RZ, R91 ;  /* 0x000000ffff317224 */ /* 0x000fe400078e005b */
[C---:B-1----:R-:W-:Y:S01]  /*3b270*/  HMMA.1688.F32.TF32 R88, R84.reuse, R58, R96 ;  /* 0x0000003a5458723c */ /* 0x042fe20000081060 */
[----:B------:R-:W-:Y:S04]  /*3b280*/  STL [R1+0x3ee4], R48 ;  /* 0x003ee43001007387 */ /* 0x000fe80000100800 */
[----:B------:R-:W-:Y:S04]  /*3b290*/  STL [R1+0x3ee0], R49 ;  /* 0x003ee03101007387 */ /* 0x000fe80000100800 */
[----:B------:R-:W-:Y:S01]  /*3b2a0*/  STL.64 [R1+0x250], R104 ;  /* 0x0002506801007387 */ /* 0x000fe20000100a00 */
[----:B----4-:R-:W-:Y:S03]  /*3b2b0*/  HMMA.1688.F32.TF32 R92, R84, R54, R92 ;  /* 0x00000036545c723c */ /* 0x010fe6000008105c */
[----:B------:R-:W-:Y:S10]  /*3b2c0*/  STL.64 [R1+0x258], R106 ;  /* 0x0002586a01007387 */ /* 0x000ff40000100a00 */
[----:B------:R-:W-:Y:S01]  /*3b2d0*/  STL [R1+0x334], R89 ;  /* 0x0003345901007387 */ /* 0x000fe20000100800 */
[----:B------:R-:W-:-:S03]  /*3b2e0*/  IMAD.MOV.U32 R40, RZ, RZ, R88 ;  /* 0x000000ffff287224 */ /* 0x000fc600078e0058 */
[----:B------:R-:W-:Y:S04]  /*3b2f0*/  STL.64 [R1+0x240], R100 ;  /* 0x0002406401007387 */ /* 0x000fe80000100a00 */
[----:B------:R-:W-:Y:S04]  /*3b300*/  STL.64 [R1+0x248], R102 ;  /* 0x0002486601007387 */ /* 0x000fe80000100a00 */
[----:B------:R1:W-:Y:S02]  /*3b310*/  STL.64 [R1+0x338], R90 ;  /* 0x0003385a01007387 */ /* 0x0003e40000100a00 */
[C---:B-1----:R-:W-:Y:S02]  /*3b320*/  HMMA.1688.F32.TF32 R88, R84.reuse, R50, R236 ;  /* 0x000000325458723c */ /* 0x042fe400000810ec */
[----:B------:R-:W-:Y:S04]  /*3b330*/  STL [R1+0x3e64], R40 ;  /* 0x003e642801007387 */ /* 0x000fe80000100800 */
[----:B------:R-:W-:Y:S02]  /*3b340*/  STL.64 [R1+0x320], R92 ;  /* 0x0003205c01007387 */ /* 0x000fe40000100a00 */
[C---:B------:R-:W-:Y:S02]  /*3b350*/  HMMA.1688.F32.TF32 R96, R84.reuse, R46, R244 ;  /* 0x0000002e5460723c */ /* 0x040fe400000810f4 */
[----:B------:R1:W-:Y:S06]  /*3b360*/  STL.64 [R1+0x328], R94 ;  /* 0x0003285e01007387 */ /* 0x0003ec0000100a00 */
[C---:B-1----:R-:W-:Y:S07]  /*3b370*/  HMMA.1688.F32.TF32 R92, R84.reuse, R42, R248 ;  /* 0x0000002a545c723c */ /* 0x042fee00000810f8 */
[----:B------:R-:W-:Y:S04]  /*3b380*/  STL.64 [R1+0x410], R88 ;  /* 0x0004105801007387 */ /* 0x000fe80000100a00 */
[----:B------:R1:W-:Y:S02]  /*3b390*/  STL.64 [R1+0x418], R90 ;  /* 0x0004185a01007387 */ /* 0x0003e40000100a00 */
[C---:B-1----:R-:W-:Y:S02]  /*3b3a0*/  HMMA.1688.F32.TF32 R88, R84.reuse, R38, R108 ;  /* 0x000000265458723c */ /* 0x042fe4000008106c */
        /* <DEDUP_REMOVED lines=18> */
[C---:B------:R-:W-:Y:S03]  /*3b4d0*/  HMMA.1688.F32.TF32 R80, R84.reuse, R78, R204 ;  /* 0x0000004e5450723c */ /* 0x040fe600000810cc */
        /* <DEDUP_REMOVED lines=40> */
[C---:B---3--:R-:W-:Y:S08]  /*3b760*/  HMMA.1688.F32.TF32 R200, R84.reuse, R30, R200 ;  /* 0x0000001e54c8723c */ /* 0x048ff000000810c8 */
[C---:B------:R-:W-:Y:S08]  /*3b770*/  HMMA.1688.F32.TF32 R204, R84.reuse, R34, R204 ;  /* 0x0000002254cc723c */ /* 0x040ff000000810cc */
[----:B------:R-:W-:Y:S11]  /*3b780*/  HMMA.1688.F32.TF32 R88, R84, R26, R196 ;  /* 0x0000001a5458723c */ /* 0x000ff600000810c4 */
[----:B------:R-:W-:Y:S04]  /*3b790*/  @!UPT UIADD3 URZ, URZ, URZ, URZ ;  /* 0x0000003f3f3ff290 */ /* 0x000fe8000fffe03f */
[----:B------:R-:W-:Y:S04]  /*3b7a0*/  STL.64 [R1+0x570], R204 ;  /* 0x000570cc01007387 */ /* 0x000fe80000100a00 */
[----:B------:R-:W-:Y:S04]  /*3b7b0*/  STL.64 [R1+0x578], R206 ;  /* 0x000578ce01007387 */ /* 0x000fe80000100a00 */
[----:B------:R-:W-:Y:S01]  /*3b7c0*/  STL [R1+0x5e4], R89 ;  /* 0x0005e45901007387 */ /* 0x000fe20000100800 */
[----:B------:R-:W-:-:S03]  /*3b7d0*/  IMAD.MOV.U32 R8, RZ, RZ, R88 ;  /* 0x000000ffff087224 */ /* 0x000fc600078e0058 */
[----:B------:R-:W-:Y:S04]  /*3b7e0*/  STL.64 [R1+0x560], R200 ;  /* 0x000560c801007387 */ /* 0x000fe80000100a00 */
[----:B------:R-:W-:Y:S04]  /*3b7f0*/  STL.64 [R1+0x568], R202 ;  /* 0x000568ca01007387 */ /* 0x000fe80000100a00 */
[----:B------:R1:W-:Y:S02]  /*3b800*/  STL.64 [R1+0x5e8], R90 ;  /* 0x0005e85a01007387 */ /* 0x0003e40000100a00 */
[C---:B-1----:R-:W-:Y:S11]  /*3b810*/  HMMA.1688.F32.TF32 R88, R84.reuse, R22, R140 ;  /* 0x000000165458723c */ /* 0x042ff6000008108c */
[----:B------:R-:W-:Y:S11]  /*3b820*/  @!UPT UIADD3 URZ, URZ, URZ, URZ ;  /* 0x0000003f3f3ff290 */ /* 0x000ff6000fffe03f */
[----:B------:R-:W-:Y:S02]  /*3b830*/  @!UPT UIADD3 URZ, URZ, URZ, URZ ;  /* 0x0000003f3f3ff290 */ /* 0x000fe4000fffe03f */
[----:B------:R-:W-:Y:S02]  /*3b840*/  IMAD.MOV.U32 R181, RZ, RZ, R88 ;  /* 0x000000ffffb57224 */ /* 0x000fe400078e0058 */
[----:B------:R-:W-:Y:S02]  /*3b850*/  IMAD.MOV.U32 R180, RZ, RZ, R89 ;  /* 0x000000ffffb47224 */ /* 0x000fe400078e0059 */
[----:B------:R-:W-:Y:S02]  /*3b860*/  IMAD.MOV.U32 R176, RZ, RZ, R90 ;  /* 0x000000ffffb07224 */ /* 0x000fe400078e005a */
[----:B------:R-:W-:Y:S02]  /*3b870*/  IMAD.MOV.U32 R177, RZ, RZ, R91 ;  /* 0x000000ffffb17224 */ /* 0x000fe400078e005b */
[C---:B--2---:R-:W-:Y:S08]  /*3b880*/  HMMA.1688.F32.TF32 R88, R84.reuse, R18, R136 ;  /* 0x000000125458723c */ /* 0x044ff00000081088 */
[C---:B------:R-:W-:Y:S01]  /*3b890*/  HMMA.1688.F32.TF32 R104, R84.reuse, R194, R104 ;  /* 0x000000c25468723c */ /* 0x040fe20000081068 */
[----:B------:R-:W-:Y:S11]  /*3b8a0*/  STL [R1+0x3cf8], R8 ;  /* 0x003cf80801007387 */ /* 0x000ff60000100800 */
[----:B------:R-:W-:Y:S04]  /*3b8b0*/  @!UPT UIADD3 URZ, URZ, URZ, URZ ;  /* 0x0000003f3f3ff290 */ /* 0x000fe8000fffe03f */
[----:B------:R-:W-:Y:S02]  /*3b8c0*/  IMAD.MOV.U32 R172, RZ, RZ, R88 ;  /* 0x000000ffffac7224 */ /* 0x000fe400078e0058 */
[----:B------:R-:W-:Y:S02]  /*3b8d0*/  IMAD.MOV.U32 R173, RZ, RZ, R89 ;  /* 0x000000ffffad7224 */ /* 0x000fe400078e0059 */
[----:B------:R-:W-:Y:S02]  /*3b8e0*/  IMAD.MOV.U32 R160, RZ, RZ, R90 ;  /* 0x000000ffffa07224 */ /* 0x000fe400078e005a */
[----:B------:R-:W-:Y:S02]  /*3b8f0*/  IMAD.MOV.U32 R161, RZ, RZ, R91 ;  /* 0x000000ffffa17224 */ /* 0x000fe400078e005b */
[C---:B------:R-:W-:Y:S01]  /*3b900*/  HMMA.1688.F32.TF32 R88, R84.reuse, R190, R100 ;  /* 0x000000be5458723c */ /* 0x040fe20000081064 */
[----:B------:R-:W-:Y:S04]  /*3b910*/  STL [R1+0x3cac], R181 ;  /* 0x003cacb501007387 */ /* 0x000fe80000100800 */
[----:B------:R-:W-:Y:S04]  /*3b920*/  STL [R1+0x3ca8], R180 ;  /* 0x003ca8b401007387 */ /* 0x000fe80000100800 */
[----:B------:R-:W-:Y:S04]  /*3b930*/  STL [R1+0x3ca4], R176 ;  /* 0x003ca4b001007387 */ /* 0x000fe80000100800 */
[----:B------:R-:W-:Y:S01]  /*3b940*/  STL [R1+0x3ca0], R177 ;  /* 0x003ca0b101007387 */ /* 0x000fe20000100800 */
[C---:B------:R-:W-:Y:S03]  /*3b950*/  HMMA.1688.F32.TF32 R96, R84.reuse, R186, R96 ;  /* 0x000000ba5460723c */ /* 0x040fe60000081060 */
[----:B------:R-:W-:Y:S04]  /*3b960*/  STL [R1+0x3cbc], R161 ;  /* 0x003cbca101007387 */ /* 0x000fe80000100800 */
[----:B------:R-:W-:Y:S04]  /*3b970*/  STL [R1+0x3cb8], R160 ;  /* 0x003cb8a001007387 */ /* 0x000fe80000100800 */
[----:B------:R-:W-:Y:S01]  /*3b980*/  STL [R1+0x3cb4], R173 ;  /* 0x003cb4ad01007387 */ /* 0x000fe20000100800 */
[C---:B----4-:R-:W-:Y:S03]  /*3b990*/  HMMA.1688.F32.TF32 R92, R84.reuse, R182, R92 ;  /* 0x000000b6545c723c */ /* 0x050fe6000008105c */
[----:B------:R-:W-:Y:S04]  /*3b9a0*/  STL [R1+0x3cb0], R172 ;  /* 0x003cb0ac01007387 */ /* 0x000fe80000100800 */
[----:B------:R-:W-:Y:S04]  /*3b9b0*/  STL.64 [R1+0x1a90], R104 ;  /* 0x001a906801007387 */ /* 0x000fe80000100a00 */
[----:B------:R-:W-:Y:S04]  /*3b9c0*/  STL.64 [R1+0x1a98], R106 ;  /* 0x001a986a01007387 */ /* 0x000fe80000100a00 */
        /* <DEDUP_REMOVED lines=15> */
[----:B------:R4:W-:Y:S01]  /*3bac0*/  STL.64 [R1+0x1a30], R92 ;  /* 0x001a305c01007387 */ /* 0x0009e20000100a00 */
[----:B------:R-:W-:-:S03]  /*3bad0*/  IMAD.MOV.U32 R106, RZ, RZ, R44 ;  /* 0x000000ffff6a7224 */ /* 0x000fc600078e002c */
[----:B------:R1:W-:Y:S01]  /*3bae0*/  STL.64 [R1+0x1a38], R94 ;  /* 0x001a385e01007387 */ /* 0x0003e20000100a00 */
[----:B------:R-:W-:-:S03]  /*3baf0*/  IMAD.MOV.U32 R107, RZ, RZ, R45 ;  /* 0x000000ffff6b7224 */ /* 0x000fc600078e002d */
        /* <DEDUP_REMOVED lines=31> */
[----:B----4-:R-:W4:Y:S04]  /*3bcf0*/  LDL.LU R92, [R1+0x2c30] ;  /* 0x002c3000015c7983 */ /* 0x010f280000300800 */
        /* <DEDUP_REMOVED lines=23> */
[----:B---3--:R-:W-:-:S02]  /*3be70*/  IMAD.MOV.U32 R143, RZ, RZ, R44 ;  /* 0x000000ffff8f7224 */ /* 0x008fc400078e002c */
[----:B------:R-:W-:Y:S01]  /*3be80*/  IMAD.MOV.U32 R142, RZ, RZ, R45 ;  /* 0x000000ffff8e7224 */ /* 0x000fe200078e002d */
[C---:B------:R-:W-:Y:S08]  /*3be90*/  HMMA.1688.F32.TF32 R88, R84.reuse, R162, R200 ;  /* 0x000000a25458723c */ /* 0x040ff000000810c8 */
[C---:B------:R-:W-:Y:S08]  /*3bea0*/  HMMA.1688.F32.TF32 R196, R84.reuse, R158, R196 ;  /* 0x0000009e54c4723c */ /* 0x040ff000000810c4 */
[C---:B------:R-:W-:Y:S07]  /*3beb0*/  HMMA.1688.F32.TF32 R140, R84.reuse, R154, R140 ;  /* 0x0000009a548c723c */ /* 0x040fee000008108c */
[----:B------:R-:W-:Y:S04]  /*3bec0*/  STL.64 [R1+0xf30], R88 ;  /* 0x000f305801007387 */ /* 0x000fe80000100a00 */
[----:B------:R3:W-:Y:S02]  /*3bed0*/  STL.64 [R1+0xf38], R90 ;  /* 0x000f385a01007387 */ /* 0x0007e40000100a00 */
[----:B---3--:R-:W-:Y:S02]  /*3bee0*/  HMMA.1688.F32.TF32 R88, R84, R14, R136 ;  /* 0x0000000e5458723c */ /* 0x008fe40000081088 */
[----:B------:R-:W-:Y:S04]  /*3bef0*/  STL.64 [R1+0xf20], R196 ;  /* 0x000f20c401007387 */ /* 0x000fe80000100a00 */
[----:B------:R-:W-:Y:S04]  /*3bf00*/  STL.64 [R1+0xf28], R198 ;  /* 0x000f28c601007387 */ /* 0x000fe80000100a00 */
[----:B------:R-:W-:Y:S04]  /*3bf10*/  STL.64 [R1+0xf10], R140 ;  /* 0x000f108c01007387 */ /* 0x000fe80000100a00 */
[----:B------:R-:W-:Y:S09]  /*3bf20*/  STL.64 [R1+0xf18], R142 ;  /* 0x000f188e01007387 */ /* 0x000ff20000100a00 */
[----:B------:R-:W-:Y:S04]  /*3bf30*/  STL.64 [R1+0x1a10], R88 ;  /* 0x001a105801007387 */ /* 0x000fe80000100a00 */
[----:B------:R1:W-:Y:S02]  /*3bf40*/  STL.64 [R1+0x1a18], R90 ;  /* 0x001a185a01007387 */ /* 0x0003e40000100a00 */
[----:B-1----:R-:W-:Y:S08]  /*3bf50*/  HMMA.1688.F32.TF32 R88, R80, R78, R100 ;  /* 0x0000004e5058723c */ /* 0x002ff00000081064 */
[C---:B------:R-:W-:Y:S08]  /*3bf60*/  HMMA.1688.F32.TF32 R104, R84.reuse, R10, R104 ;  /* 0x0000000a5468723c */ /* 0x040ff00000081068 */
[----:B------:R-:W-:Y:S08]  /*3bf70*/  HMMA.1688.F32.TF32 R84, R84, R6, R116 ;  /* 0x000000065454723c */ /* 0x000ff00000081074 */
[----:B------:R-:W-:-:S02]  /*3bf80*/  IMAD.MOV.U32 R119, RZ, RZ, R88 ;  /* 0x000000ffff777224 */ /* 0x000fc400078e0058 */
[----:B------:R-:W-:Y:S02]  /*3bf90*/  IMAD.MOV.U32 R118, RZ, RZ, R89 ;  /* 0x000000ffff767224 */ /* 0x000fe400078e0059 */
[----:B------:R-:W-:Y:S02]  /*3bfa0*/  IMAD.MOV.U32 R117, RZ, RZ, R90 ;  /* 0x000000ffff757224 */ /* 0x000fe400078e005a */
[----:B------:R-:W-:Y:S02]  /*3bfb0*/  IMAD.MOV.U32 R116, RZ, RZ, R91 ;  /* 0x000000ffff747224 */ /* 0x000fe400078e005b */
[C---:B--2---:R-:W-:Y:S01]  /*3bfc0*/  HMMA.1688.F32.TF32 R88, R80.reuse, R70, R96 ;  /* 0x000000465058723c */ /* 0x044fe20000081060 */
[----:B------:R-:W-:Y:S04]  /*3bfd0*/  STL.64 [R1+0x1a00], R104 ;  /* 0x001a006801007387 */ /* 0x000fe80000100a00 */
[----:B------:R-:W-:Y:S04]  /*3bfe0*/  STL.64 [R1+0x1a08], R106 ;  /* 0x001a086a01007387 */ /* 0x000fe80000100a00 */
[----:B------:R-:W-:Y:S04]  /*3bff0*/  STL.64 [R1+0x19f0], R84 ;  /* 0x0019f05401007387 */ /* 0x000fe80000100a00 */
[----:B------:R-:W-:Y:S04]  /*3c000*/  STL.64 [R1+0x19f8], R86 ;  /* 0x0019f85601007387 */ /* 0x000fe80000100a00 */
[----:B------:R-:W-:Y:S04]  /*3c010*/  LDS R84, [R3+0x4680] ;  /* 0x0046800003547984 */ /* 0x000fe80000000800 */
[----:B------:R-:W-:Y:S03]  /*3c020*/  LDS R86, [R3+0x6680] ;  /* 0x0066800003567984 */ /* 0x000fe60000000800 */
[----:B------:R-:W-:Y:S01]  /*3c030*/  IMAD.MOV.U32 R65, RZ, RZ, R91 ;  /* 0x000000ffff417224 */ /* 0x000fe200078e005b */
[----:B------:R-:W-:Y:S04]  /*3c040*/  STL.64 [R1+0xb0], R88 ;  /* 0x0000b05801007387 */ /* 0x000fe80000100a00 */
[----:B------:R4:W-:Y:S04]  /*3c050*/  STL [R1+0xb8], R90 ;  /* 0x0000b85a01007387 */ /* 0x0009e80000100800 */
[----:B------:R-:W-:Y:S04]  /*3c060*/  LDS R85, [R240+0x4680] ;  /* 0x00468000f0557984 */ /* 0x000fe80000000800 */
[----:B------:R-:W1:Y:S01]  /*3c070*/  LDS R87, [R240+0x6680] ;  /* 0x00668000f0577984 */ /* 0x000e620000000800 */
[C---:B----4-:R-:W-:Y:S03]  /*3c080*/  HMMA.1688.F32.TF32 R88, R80.reuse, R146, R92 ;  /* 0x000000925058723c */ /* 0x050fe6000008105c */
[----:B------:R-:W-:Y:S11]  /*3c090*/  STL [R1+0x3f9c], R65 ;  /* 0x003f9c4101007387 */ /* 0x000ff60000100800 */
[----:B------:R-:W-:Y:S09]  /*3c0a0*/  @!UPT UIADD3 URZ, URZ, URZ, URZ ;  /* 0x0000003f3f3ff290 */ /* 0x000ff2000fffe03f */
[----:B------:R2:W-:Y:S01]  /*3c0b0*/  STL.64 [R1+0xa0], R88 ;  /* 0x0000a05801007387 */ /* 0x0005e20000100a00 */
[----:B------:R-:W-:Y:S02]  /*3c0c0*/  IMAD.MOV.U32 R53, RZ, RZ, R90 ;  /* 0x000000ffff357224 */ /* 0x000fe400078e005a */
[----:B------:R-:W-:Y:S02]  /*3c0d0*/  IMAD.MOV.U32 R52, RZ, RZ, R91 ;  /* 0x000000ffff347224 */ /* 0x000fe400078e005b */
[----:B--2---:R-:W-:Y:S03]  /*3c0e0*/  HMMA.1688.F32.TF32 R88, R80, R74, R236 ;  /* 0x0000004a5058723c */ /* 0x004fe600000810ec */
[----:B------:R-:W-:Y:S04]  /*3c0f0*/  STL [R1+0x3f2c], R52 ;  /* 0x003f2c3401007387 */ /* 0x000fe80000100800 */
[----:B------:R-:W-:Y:S11]  /*3c100*/  STL [R1+0x3f28], R53 ;  /* 0x003f283501007387 */ /* 0x000ff60000100800 */
[----:B------:R-:W-:Y:S05]  /*3c110*/  @!UPT UIADD3 URZ, URZ, URZ, URZ ;  /* 0x0000003f3f3ff290 */ /* 0x000fea000fffe03f */
[----:B------:R-:W-:Y:S01]  /*3c120*/  STL.64 [R1+0x170], R88 ;  /* 0x0001705801007387 */ /* 0x000fe20000100a00 */
[----:B------:R-:W-:-:S03]  /*3c130*/  IMAD.MOV.U32 R57, RZ, RZ, R91 ;  /* 0x000000ffff397224 */ /* 0x000fc600078e005b */
[----:B------:R2:W-:Y:S02]  /*3c140*/  STL [R1+0x178], R90 ;  /* 0x0001785a01007387 */ /* 0x0005e40000100800 */
[C---:B--2---:R-:W-:Y:S02]  /*3c150*/  HMMA.1688.F32.TF32 R88, R80.reuse, R150, R244 ;  /* 0x000000965058723c */ /* 0x044fe400000810f4 */
[----:B------:R-:W-:Y:S06]  /*3c160*/  STL [R1+0x3f4c], R57 ;  /* 0x003f4c3901007387 */ /* 0x000fec0000100800 */
[C---:B------:R-:W-:Y:S11]  /*3c170*/  HMMA.1688.F32.TF32 R92, R80.reuse, R66, R248 ;  /* 0x00000042505c723c */ /* 0x040ff600000810f8 */
[----:B------:R-:W-:Y:S04]  /*3c180*/  @!UPT UIADD3 URZ, URZ, URZ, URZ ;  /* 0x0000003f3f3ff290 */ /* 0x000fe8000fffe03f */
[----:B------:R2:W-:Y:S01]  /*3c190*/  STL.64 [R1+0x168], R90 ;  /* 0x0001685a01007387 */ /* 0x0005e20000100a00 */
[----:B------:R-:W-:Y:S02]  /*3c1a0*/  IMAD.MOV.U32 R48, RZ, RZ, R88 ;  /* 0x000000ffff307224 */ /* 0x000fe400078e0058 */
[----:B------:R-:W-:Y:S02]  /*3c1b0*/  IMAD.MOV.U32 R49, RZ, RZ, R89 ;  /* 0x000000ffff317224 */ /* 0x000fe400078e0059 */
[----:B--2---:R-:W-:Y:S03]  /*3c1c0*/  HMMA.1688.F32.TF32 R88, R80, R62, R108 ;  /* 0x0000003e5058723c */ /* 0x004fe6000008106c */
[----:B------:R2:W-:Y:S04]  /*3c1d0*/  STL.64 [R1+0x230], R92 ;  /* 0x0002305c01007387 */ /* 0x0005e80000100a00 */
[----:B------:R3:W-:Y:S11]  /*3c1e0*/  STL.64 [R1+0x238], R94 ;  /* 0x0002385e01007387 */ /* 0x0007f60000100a00 */
[----:B------:R-:W-:Y:S05]  /*3c1f0*/  @!UPT UIADD3 URZ, URZ, URZ, URZ ;  /* 0x0000003f3f3ff290 */ /* 0x000fea000fffe03f */
[----:B------:R4:W-:Y:S04]  /*3c200*/  STL.64 [R1+0x220], R88 ;  /* 0x0002205801007387 */ /* 0x0009e80000100a00 */
        /* <DEDUP_REMOVED lines=41> */
[----:B------:R-:W-:-:S05]  /*3c4a0*/  IMAD.MOV.U32 R44, RZ, RZ, R91 ;  /* 0x000000ffff2c7224 */ /* 0x000fca00078e005b */
[----:B------:R-:W-:Y:S04]  /*3c4b0*/  STL [R1+0x3eb4], R44 ;  /* 0x003eb42c01007387 */ /* 0x000fe80000100800 */
[----:B------:R-:W-:Y:S01]  /*3c4c0*/  STL [R1+0x3eb0], R45 ;  /* 0x003eb02d01007387 */ /* 0x000fe20000100800 */
[----:B----4-:R-:W-:Y:S11]  /*3c4d0*/  HMMA.1688.F32.TF32 R88, R80, R58, R140 ;  /* 0x0000003a5058723c */ /* 0x010ff6000008108c */
[----:B------:R-:W-:Y:S11]  /*3c4e0*/  @!UPT UIADD3 URZ, URZ, URZ, URZ ;  /* 0x0000003f3f3ff290 */ /* 0x000ff6000fffe03f */
[----:B------:R-:W-:Y:S01]  /*3c4f0*/  @!UPT UIADD3 URZ, URZ, URZ, URZ ;  /* 0x0000003f3f3ff290 */ /* 0x000fe2000fffe03f */
[----:B------:R-:W-:Y:S01]  /*3c500*/  STL.64 [R1+0x310], R88 ;  /* 0x0003105801007387 */ /* 0x000fe20000100a00 */
[----:B------:R-:W-:-:S03]  /*3c510*/  IMAD.MOV.U32 R41, RZ, RZ, R91 ;  /* 0x000000ffff297224 */ /* 0x000fc600078e005b */
[----:B------:R3:W-:Y:S02]  /*3c520*/  STL [R1+0x318], R90 ;  /* 0x0003185a01007387 */ /* 0x0007e40000100800 */
[C---:B---3--:R-:W-:Y:S08]  /*3c530*/  HMMA.1688.F32.TF32 R88, R80.reuse, R54, R136 ;  /* 0x000000365058723c */ /* 0x048ff00000081088 */
[C---:B--2---:R-:W-:Y:S11]  /*3c540*/  HMMA.1688.F32.TF32 R104, R80.reuse, R50, R104 ;  /* 0x000000325068723c */ /* 0x044ff60000081068 */
        /* <DEDUP_REMOVED lines=11> */
[----:B------:R-:W-:Y:S04]  /*3c600*/  STL.64 [R1+0x3d0], R104 ;  /* 0x0003d06801007387 */ /* 0x000fe80000100a00 */
[----:B------:R-:W-:Y:S01]  /*3c610*/  STL.64 [R1+0x3d8], R106 ;  /* 0x0003d86a01007387 */ /* 0x000fe20000100a00 */
[C---:B------:R-:W-:Y:S03]  /*3c620*/  HMMA.1688.F32.TF32 R96, R80.reuse, R42, R96 ;  /* 0x0000002a5060723c */ /* 0x040fe60000081060 */
[----:B------:R-:W-:Y:S04]  /*3c630*/  STL.64 [R1+0x3c0], R88 ;  /* 0x0003c05801007387 */ /* 0x000fe80000100a00 */
[----:B------:R2:W-:Y:S01]  /*3c640*/  STL.64 [R1+0x3c8], R90 ;  /* 0x0003c85a01007387 */ /* 0x0005e20000100a00 */
[C---:B------:R-:W-:Y:S08]  /*3c650*/  HMMA.1688.F32.TF32 R92, R80.reuse, R38, R92 ;  /* 0x00000026505c723c */ /* 0x040ff0000008105c */
[----:B--2---:R-:W-:Y:S07]  /*3c660*/  HMMA.1688.F32.TF32 R88, R80, R34, R236 ;  /* 0x000000225058723c */ /* 0x004fee00000810ec */
[----:B------:R-:W-:Y:S04]  /*3c670*/  STL.64 [R1+0x480], R96 ;  /* 0x0004806001007387 */ /* 0x000fe80000100a00 */
[----:B------:R-:W-:Y:S04]  /*3c680*/  STL.64 [R1+0x488], R98 ;  /* 0x0004886201007387 */ /* 0x000fe80000100a00 */
[----:B------:R-:W-:Y:S04]  /*3c690*/  STL.64 [R1+0x470], R92 ;  /* 0x0004705c01007387 */ /* 0x000fe80000100a00 */
[----:B------:R2:W-:Y:S05]  /*3c6a0*/  STL.64 [R1+0x478], R94 ;  /* 0x0004785e01007387 */ /* 0x0005ea0000100a00 */
[----:B------:R-:W-:-:S02]  /*3c6b0*/  IMAD.MOV.U32 R13, RZ, RZ, R88 ;  /* 0x000000ffff0d7224 */ /* 0x000fc400078e0058 */
[----:B------:R-:W-:Y:S02]  /*3c6c0*/  IMAD.MOV.U32 R12, RZ, RZ, R89 ;  /* 0x000000ffff0c7224 */ /* 0x000fe400078e0059 */
[----:B------:R-:W-:Y:S02]  /*3c6d0*/  IMAD.MOV.U32 R17, RZ, RZ, R90 ;  /* 0x000000ffff117224 */ /* 0x000fe400078e005a */
[----:B------:R-:W-:Y:S02]  /*3c6e0*/  IMAD.MOV.U32 R16, RZ, RZ, R91 ;  /* 0x000000ffff107224 */ /* 0x000fe400078e005b */
[C---:B------:R-:W-:Y:S08]  /*3c6f0*/  HMMA.1688.F32.TF32 R88, R80.reuse, R26, R248 ;  /* 0x0000001a5058723c */ /* 0x040ff000000810f8 */
[C---:B--2---:R-:W-:Y:S01]  /*3c700*/  HMMA.1688.F32.TF32 R92, R80.reuse, R30, R244 ;  /* 0x0000001e505c723c */ /* 0x044fe200000810f4 */
[----:B------:R-:W-:Y:S04]  /*3c710*/  STL [R1+0x3d3c], R13 ;  /* 0x003d3c0d01007387 */ /* 0x000fe80000100800 */
[----:B------:R-:W-:Y:S04]  /*3c720*/  STL [R1+0x3d38], R12 ;  /* 0x003d380c01007387 */ /* 0x000fe80000100800 */
[----:B------:R-:W-:Y:S04]  /*3c730*/  STL [R1+0x3d34], R17 ;  /* 0x003d341101007387 */ /* 0x000fe80000100800 */
[----:B------:R-:W-:Y:S03]  /*3c740*/  STL [R1+0x3d30], R16 ;  /* 0x003d301001007387 */ /* 0x000fe60000100800 */
[----:B------:R-:W-:Y:S01]  /*3c750*/  IMAD.MOV.U32 R9, RZ, RZ, R91 ;  /* 0x000000ffff097224 */ /* 0x000fe200078e005b */
[----:B------:R-:W-:Y:S06]  /*3c760*/  STL.64 [R1+0x5b0], R88 ;  /* 0x0005b05801007387 */ /* 0x000fec0000100a00 */
[----:B------:R-:W-:Y:S04]  /*3c770*/  STL.64 [R1+0x510], R92 ;  /* 0x0005105c01007387 */ /* 0x000fe80000100a00 */
[----:B------:R-:W-:Y:S04]  /*3c780*/  STL.64 [R1+0x518], R94 ;  /* 0x0005185e01007387 */ /* 0x000fe80000100a00 */
[----:B------:R2:W-:Y:S04]  /*3c790*/  STL [R1+0x5b8], R90 ;  /* 0x0005b85a01007387 */ /* 0x0005e80000100800 */
[----:B------:R-:W-:Y:S01]  /*3c7a0*/  STL [R1+0x3cfc], R9 ;  /* 0x003cfc0901007387 */ /* 0x000fe20000100800 */
[----:B--2---:R-:W-:Y:S03]  /*3c7b0*/  HMMA.1688.F32.TF32 R88, R80, R22, R108 ;  /* 0x000000165058723c */ /* 0x004fe6000008106c */
        /* <DEDUP_REMOVED lines=60> */
[----:B------:R-:W1:Y:S04]  /*3cb80*/  LDL.LU R244, [R1+0x2d20] ;  /* 0x002d200001f47983 */ /* 0x000e680000300800 */
[----:B------:R-:W1:Y:S04]  /*3cb90*/  LDL.LU R245, [R1+0x2d24] ;  /* 0x002d240001f57983 */ /* 0x000e680000300800 */
[----:B------:R-:W1:Y:S04]  /*3cba0*/  LDL.LU R246, [R1+0x2d28] ;  /* 0x002d280001f67983 */ /* 0x000e680000300800 */
[----:B------:R-:W1:Y:S04]  /*3cbb0*/  LDL.LU R247, [R1+0x2d2c] ;  /* 0x002d2c0001f77983 */ /* 0x000e680000300800 */
[----:B------:R-:W4:Y:S04]  /*3cbc0*/  LDL.LU R248, [R1+0x2cf0] ;  /* 0x002cf00001f87983 */ /* 0x000f280000300800 */
[----:B------:R-:W4:Y:S04]  /*3cbd0*/  LDL.LU R249, [R1+0x2cf4] ;  /* 0x002cf40001f97983 */ /* 0x000f280000300800 */
[----:B------:R-:W4:Y:S04]  /*3cbe0*/  LDL.LU R250, [R1+0x2cf8] ;  /* 0x002cf80001fa7983 */ /* 0x000f280000300800 */
[----:B------:R-:W4:Y:S01]  /*3cbf0*/  LDL.LU R251, [R1+0x2cfc] ;  /* 0x002cfc0001fb7983 */ /* 0x000f220000300800 */
        /* <DEDUP_REMOVED lines=13> */
[----:B------:R-:W-:Y:S01]  /*3ccd0*/  IMAD.MOV.U32 R185, RZ, RZ, R90 ;  /* 0x000000ffffb97224 */ /* 0x000fe200078e005a */
[----:B---3--:R-:W-:Y:S01]  /*3cce0*/  HMMA.1688.F32.TF32 R216, R80, R194, R216 ;  /* 0x000000c250d8723c */ /* 0x008fe200000810d8 */
[----:B------:R-:W-:-:S07]  /*3ccf0*/  IMAD.MOV.U32 R184, RZ, RZ, R91 ;  /* 0x000000ffffb87224 */ /* 0x000fce00078e005b */
[C---:B------:R-:W-:Y:S08]  /*3cd00*/  HMMA.1688.F32.TF32 R88, R80.reuse, R186, R208 ;  /* 0x000000ba5058723c */ /* 0x040ff000000810d0 */
[C---:B----4-:R-:W-:Y:S01]  /*3cd10*/  HMMA.1688.F32.TF32 R212, R80.reuse, R190, R212 ;  /* 0x000000be50d4723c */ /* 0x050fe200000810d4 */
        /* <DEDUP_REMOVED lines=36> */
[----:B------:R-:W-:Y:S07]  /*3cf60*/  HMMA.1688.F32.TF32 R80, R80, R6, R112 ;  /* 0x000000065050723c */ /* 0x000fee0000081070 */
[----:B------:R-:W-:Y:S04]  /*3cf70*/  STL.64 [R1+0x1930], R88 ;  /* 0x0019305801007387 */ /* 0x000fe80000100a00 */
[----:B------:R1:W-:Y:S02]  /*3cf80*/  STL.64 [R1+0x1938], R90 ;  /* 0x0019385a01007387 */ /* 0x0003e40000100a00 */
[C---:B-1----:R-:W-:Y:S02]  /*3cf90*/  HMMA.1688.F32.TF32 R88, R84.reuse, R78, R244 ;  /* 0x0000004e5458723c */ /* 0x042fe400000810f4 */
[----:B------:R-:W-:Y:S04]  /*3cfa0*/  STL.64 [R1+0x1920], R92 ;  /* 0x0019205c01007387 */ /* 0x000fe80000100a00 */
[----:B------:R1:W-:Y:S04]  /*3cfb0*/  STL.64 [R1+0x1928], R94 ;  /* 0x0019285e01007387 */ /* 0x0003e80000100a00 */
[----:B------:R-:W-:Y:S04]  /*3cfc0*/  STL.64 [R1+0x1910], R80 ;  /* 0x0019105001007387 */ /* 0x000fe80000100a00 */
[----:B------:R-:W-:Y:S01]  /*3cfd0*/  STL.64 [R1+0x1918], R82 ;  /* 0x0019185201007387 */ /* 0x000fe20000100a00 */
[----:B-1----:R-:W-:Y:S03]  /*3cfe0*/  HMMA.1688.F32.TF32 R92, R84, R70, R248 ;  /* 0x00000046545c723c */ /* 0x002fe600000810f8 */
[----:B------:R-:W-:Y:S04]  /*3cff0*/  LDS R80, [R3+0x4700] ;  /* 0x0047000003507984 */ /* 0x000fe80000000800 */
[----:B------:R-:W-:Y:S02]  /*3d000*/  LDS R82, [R3+0x6700] ;  /* 0x0067000003527984 */ /* 0x000fe40000000800 */
[----:B------:R-:W-:-:S02]  /*3d010*/  IMAD.MOV.U32 R61, RZ, RZ, R90 ;  /* 0x000000ffff3d7224 */ /* 0x000fc400078e005a */
[----:B------:R1:W-:Y:S01]  /*3d020*/  STL.64 [R1+0x10], R88 ;  /* 0x0000105801007387 */ /* 0x0003e20000100a00 */
[----:B------:R-:W-:-:S03]  /*3d030*/  IMAD.MOV.U32 R60, RZ, RZ, R91 ;  /* 0x000000ffff3c7224 */ /* 0x000fc600078e005b */
[----:B------:R-:W-:Y:S04]  /*3d040*/  LDS R81, [R240+0x4700] ;  /* 0x00470000f0517984 */ /* 0x000fe80000000800 */
[----:B------:R-:W2:Y:S01]  /*3d050*/  LDS R83, [R240+0x6700] ;  /* 0x00670000f0537984 */ /* 0x000ea20000000800 */
[----:B-1----:R-:W-:Y:S03]  /*3d060*/  HMMA.1688.F32.TF32 R88, R84, R146, R108 ;  /* 0x000000925458723c */ /* 0x002fe6000008106c */
[----:B------:R-:W-:Y:S04]  /*3d070*/  STL [R1+0x3f84], R61 ;  /* 0x003f843d01007387 */ /* 0x000fe80000100800 */
[----:B------:R-:W-:Y:S04]  /*3d080*/  STL [R1+0x3f80], R60 ;  /* 0x003f803c01007387 */ /* 0x000fe80000100800 */
[----:B------:R1:W-:Y:S04]  /*3d090*/  STL.64 [R1+0x90], R92 ;  /* 0x0000905c01007387 */ /* 0x0003e80000100a00 */
[----:B------:R3:W-:Y:S08]  /*3d0a0*/  STL.64 [R1+0x98], R94 ;  /* 0x0000985e01007387 */ /* 0x0007f00000100a00 */
        /* <DEDUP_REMOVED lines=35> */
[----:B---3--:R-:W3:Y:S04]  /*3d2e0*/  LDL.LU R94, [R1+0x2a78] ;  /* 0x002a7800015e7983 */ /* 0x008ee80000300800 */
        /* <DEDUP_REMOVED lines=9> */
[----:B----4-:R-:W-:Y:S11]  /*3d380*/  HMMA.1688.F32.TF32 R88, R84, R74, R108 ;  /* 0x0000004a5458723c */ /* 0x010ff6000008106c */
[----:B------:R-:W-:Y:S11]  /*3d390*/  @!UPT UIADD3 URZ, URZ, URZ, URZ ;  /* 0x0000003f3f3ff290 */ /* 0x000ff6000fffe03f */
[----:B------:R-:W-:Y:S01]  /*3d3a0*/  @!UPT UIADD3 URZ, URZ, URZ, URZ ;  /* 0x0000003f3f3ff290 */ /* 0x000fe2000fffe03f */
[----:B------:R-:W-:Y:S04]  /*3d3b0*/  STL [R1+0x150], R88 ;  /* 0x0001505801007387 */ /* 0x000fe80000100800 */
[----:B------:R2:W-:Y:S04]  /*3d3c0*/  STL [R1+0x15c], R91 ;  /* 0x00015c5b01007387 */ /* 0x0005e80000100800 */
[----:B------:R-:W4:Y:S04]  /*3d3d0*/  LDL.LU R108, [R1+0x2790] ;  /* 0x00279000016c7983 */ /* 0x000f280000300800 */
[----:B------:R-:W4:Y:S04]  /*3d3e0*/  LDL.LU R109, [R1+0x2794] ;  /* 0x00279400016d7983 */ /* 0x000f280000300800 */
[----:B------:R-:W4:Y:S04]  /*3d3f0*/  LDL.LU R110, [R1+0x2798] ;  /* 0x00279800016e7983 */ /* 0x000f280000300800 */
[----:B------:R-:W4:Y:S01]  /*3d400*/  LDL.LU R111, [R1+0x279c] ;  /* 0x00279c00016f7983 */ /* 0x000f220000300800 */
[----:B------:R-:W-:-:S02]  /*3d410*/  IMAD.MOV.U32 R57, RZ, RZ, R89 ;  /* 0x000000ffff397224 */ /* 0x000fc400078e0059 */
[----:B------:R-:W-:Y:S02]  /*3d420*/  IMAD.MOV.U32 R56, RZ, RZ, R90 ;  /* 0x000000ffff387224 */ /* 0x000fe400078e005a */
[C---:B--2---:R-:W-:Y:S03]  /*3d430*/  HMMA.1688.F32.TF32 R88, R84.reuse, R150, R140 ;  /* 0x000000965458723c */ /* 0x044fe6000008108c */
[----:B------:R-:W-:Y:S04]  /*3d440*/  STL [R1+0x3f7c], R56 ;  /* 0x003f7c3801007387 */ /* 0x000fe80000100800 */
[----:B------:R-:W-:Y:S01]  /*3d450*/  STL [R1+0x3f78], R57 ;  /* 0x003f783901007387 */ /* 0x000fe20000100800 */
[C---:B------:R-:W-:Y:S08]  /*3d460*/  HMMA.1688.F32.TF32 R112, R84.reuse, R66, R136 ;  /* 0x000000425470723c */ /* 0x040ff00000081088 */
[C---:B------:R-:W-:Y:S07]  /*3d470*/  HMMA.1688.F32.TF32 R104, R84.reuse, R62, R104 ;  /* 0x0000003e5468723c */ /* 0x040fee0000081068 */
[----:B------:R-:W-:Y:S04]  /*3d480*/  STL.64 [R1+0x140], R88 ;  /* 0x0001405801007387 */ /* 0x000fe80000100a00 */
[----:B------:R1:W-:Y:S02]  /*3d490*/  STL.64 [R1+0x148], R90 ;  /* 0x0001485a01007387 */ /* 0x0003e40000100a00 */
[----:B-1----:R-:W-:Y:S02]  /*3d4a0*/  HMMA.1688.F32.TF32 R88, R84, R58, R100 ;  /* 0x0000003a5458723c */ /* 0x002fe40000081064 */
[----:B------:R-:W-:Y:S04]  /*3d4b0*/  STL.64 [R1+0x210], R112 ;  /* 0x0002107001007387 */ /* 0x000fe80000100a00 */
[----:B------:R-:W-:Y:S04]  /*3d4c0*/  STL.64 [R1+0x218], R114 ;  /* 0x0002187201007387 */ /* 0x000fe80000100a00 */
[----:B------:R-:W-:Y:S04]  /*3d4d0*/  STL.64 [R1+0x200], R104 ;  /* 0x0002006801007387 */ /* 0x000fe80000100a00 */
[----:B------:R-:W-:Y:S09]  /*3d4e0*/  STL.64 [R1+0x208], R106 ;  /* 0x0002086a01007387 */ /* 0x000ff20000100a00 */
[----:B------:R-:W-:Y:S01]  /*3d4f0*/  STL [R1+0x2d0], R88 ;  /* 0x0002d05801007387 */ /* 0x000fe20000100800 */
[----:B------:R-:W-:-:S02]  /*3d500*/  IMAD.MOV.U32 R41, RZ, RZ, R89 ;  /* 0x000000ffff297224 */ /* 0x000fc400078e0059 */
[----:B------:R-:W-:Y:S01]  /*3d510*/  IMAD.MOV.U32 R40, RZ, RZ, R90 ;  /* 0x000000ffff287224 */ /* 0x000fe200078e005a */
[----:B------:R1:W-:Y:S02]  /*3d520*/  STL [R1+0x2dc], R91 ;  /* 0x0002dc5b01007387 */ /* 0x0003e40000100800 */
[C---:B-1----:R-:W-:Y:S02]  /*3d530*/  HMMA.1688.F32.TF32 R88, R84.reuse, R54, R96 ;  /* 0x000000365458723c */ /* 0x042fe40000081060 */
[----:B------:R-:W-:Y:S04]  /*3d540*/  STL [R1+0x3ebc], R40 ;  /* 0x003ebc2801007387 */ /* 0x000fe80000100800 */
[----:B------:R-:W-:Y:S11]  /*3d550*/  STL [R1+0x3eb8], R41 ;  /* 0x003eb82901007387 */ /* 0x000ff60000100800 */
[----:B------:R-:W-:Y:S07]  /*3d560*/  @!UPT UIADD3 URZ, URZ, URZ, URZ ;  /* 0x0000003f3f3ff290 */ /* 0x000fee000fffe03f */
[----:B------:R-:W-:Y:S02]  /*3d570*/  IMAD.MOV.U32 R24, RZ, RZ, R88 ;  /* 0x000000ffff187224 */ /* 0x000fe400078e0058 */
[----:B------:R-:W-:Y:S02]  /*3d580*/  IMAD.MOV.U32 R28, RZ, RZ, R89 ;  /* 0x000000ffff1c7224 */ /* 0x000fe400078e0059 */
[----:B------:R-:W-:Y:S02]  /*3d590*/  IMAD.MOV.U32 R29, RZ, RZ, R90 ;  /* 0x000000ffff1d7224 */ /* 0x000fe400078e005a */
[----:B------:R-:W-:Y:S02]  /*3d5a0*/  IMAD.MOV.U32 R25, RZ, RZ, R91 ;  /* 0x000000ffff197224 */ /* 0x000fe400078e005b */
[C---:B---3--:R-:W-:Y:S01]  /*3d5b0*/  HMMA.1688.F32.TF32 R88, R84.reuse, R50, R92 ;  /* 0x000000325458723c */ /* 0x048fe2000008105c */
[----:B------:R-:W-:Y:S04]  /*3d5c0*/  STL [R1+0x3e48], R28 ;  /* 0x003e481c01007387 */ /* 0x000fe80000100800 */
[----:B------:R-:W-:Y:S03]  /*3d5d0*/  STL [R1+0x3e44], R24 ;  /* 0x003e441801007387 */ /* 0x000fe60000100800 */
[C---:B------:R-:W-:Y:S01]  /*3d5e0*/  HMMA.1688.F32.TF32 R96, R84.reuse, R46, R236 ;  /* 0x0000002e5460723c */ /* 0x040fe200000810ec */
[----:B------:R-:W-:Y:S04]  /*3d5f0*/  STL [R1+0x3e30], R29 ;  /* 0x003e301d01007387 */ /* 0x000fe80000100800 */
[----:B------:R-:W-:Y:S03]  /*3d600*/  STL [R1+0x3e2c], R25 ;  /* 0x003e2c1901007387 */ /* 0x000fe60000100800 */
[C---:B------:R-:W-:Y:S07]  /*3d610*/  HMMA.1688.F32.TF32 R92, R84.reuse, R42, R244 ;  /* 0x0000002a545c723c */ /* 0x040fee00000810f4 */
[----:B------:R-:W-:Y:S04]  /*3d620*/  STL.64 [R1+0x360], R88 ;  /* 0x0003605801007387 */ /* 0x000fe80000100a00 */
[----:B------:R1:W-:Y:S02]  /*3d630*/  STL.64 [R1+0x368], R90 ;  /* 0x0003685a01007387 */ /* 0x0003e40000100a00 */
[C---:B-1----:R-:W-:Y:S02]  /*3d640*/  HMMA.1688.F32.TF32 R88, R84.reuse, R38, R248 ;  /* 0x000000265458723c */ /* 0x042fe400000810f8 */
[----:B------:R-:W-:Y:S04]  /*3d650*/  STL.64 [R1+0x350], R96 ;  /* 0x0003506001007387 */ /* 0x000fe80000100a00 */
[----:B------:R-:W-:Y:S04]  /*3d660*/  STL.64 [R1+0x358], R98 ;  /* 0x0003586201007387 */ /* 0x000fe80000100a00 */
[----:B------:R-:W2:Y:S04]  /*3d670*/  LDL.LU R104, [R1+0x2640] ;  /* 0x0026400001687983 */ /* 0x000ea80000300800 */
[----:B------:R-:W-:Y:S04]  /*3d680*/  STL.64 [R1+0x3f0], R92 ;  /* 0x0003f05c01007387 */ /* 0x000fe80000100a00 */
[----:B------:R-:W-:Y:S05]  /*3d690*/  STL.64 [R1+0x3f8], R94 ;  /* 0x0003f85e01007387 */ /* 0x000fea0000100a00 */
[----:B------:R-:W-:Y:S04]  /*3d6a0*/  STL.64 [R1+0x3e0], R88 ;  /* 0x0003e05801007387 */ /* 0x000fe80000100a00 */
[----:B------:R4:W-:Y:S04]  /*3d6b0*/  STL.64 [R1+0x3e8], R90 ;  /* 0x0003e85a01007387 */ /* 0x0009e80000100a00 */
[----:B------:R-:W2:Y:S04]  /*3d6c0*/  LDL.LU R105, [R1+0x2644] ;  /* 0x0026440001697983 */ /* 0x000ea80000300800 */
[----:B------:R-:W2:Y:S04]  /*3d6d0*/  LDL.LU R106, [R1+0x2648] ;  /* 0x00264800016a7983 */ /* 0x000ea80000300800 */
[----:B------:R-:W2:Y:S04]  /*3d6e0*/  LDL.LU R107, [R1+0x264c] ;  /* 0x00264c00016b7983 */ /* 0x000ea80000300800 */
[----:B------:R-:W3:Y:S04]  /*3d6f0*/  LDL.LU R100, [R1+0x25a0] ;  /* 0x0025a00001647983 */ /* 0x000ee80000300800 */
[----:B------:R-:W3:Y:S04]  /*3d700*/  LDL.LU R101, [R1+0x25a4] ;  /* 0x0025a40001657983 */ /* 0x000ee80000300800 */
[----:B------:R-:W3:Y:S04]  /*3d710*/  LDL.LU R102, [R1+0x25a8] ;  /* 0x0025a80001667983 */ /* 0x000ee80000300800 */
[----:B------:R-:W3:Y:S01]  /*3d720*/  LDL.LU R103, [R1+0x25ac] ;  /* 0x0025ac0001677983 */ /* 0x000ee20000300800 */
[----:B----4-:R-:W-:Y:S11]  /*3d730*/  HMMA.1688.F32.TF32 R88, R84, R34, R108 ;  /* 0x000000225458723c */ /* 0x010ff6000008106c */
[----:B------:R-:W-:Y:S11]  /*3d740*/  @!UPT UIADD3 URZ, URZ, URZ, URZ ;  /* 0x0000003f3f3ff290 */ /* 0x000ff6000fffe03f */
[----:B------:R-:W-:Y:S01]  /*3d750*/  @!UPT UIADD3 URZ, URZ, URZ, URZ ;  /* 0x0000003f3f3ff290 */ /* 0x000fe2000fffe03f */
        /* <DEDUP_REMOVED lines=22> */
[----:B------:R-:W-:-:S05]  /*3d8c0*/  IMAD.MOV.U32 R16, RZ, RZ, R89 ;  /* 0x000000ffff107224 */ /* 0x000fca00078e0059 */
[----:B------:R-:W-:Y:S04]  /*3d8d0*/  STL [R1+0x3d9c], R16 ;  /* 0x003d9c1001007387 */ /* 0x000fe80000100800 */
[----:B------:R-:W-:Y:S01]  /*3d8e0*/  STL [R1+0x3d98], R17 ;  /* 0x003d981101007387 */ /* 0x000fe20000100800 */
[----:B--2---:R-:W-:Y:S11]  /*3d8f0*/  HMMA.1688.F32.TF32 R88, R84, R30, R104 ;  /* 0x0000001e5458723c */ /* 0x004ff60000081068 */
[----:B------:R-:W-:Y:S11]  /*3d900*/  @!UPT UIADD3 URZ, URZ, URZ, URZ ;  /* 0x0000003f3f3ff290 */ /* 0x000ff6000fffe03f */
[----:B------:R-:W-:Y:S01]  /*3d910*/  @!UPT UIADD3 URZ, URZ, URZ, URZ ;  /* 0x0000003f3f3ff290 */ /* 0x000fe2000fffe03f */
[----:B------:R-:W-:Y:S01]  /*3d920*/  STL.64 [R1+0x4a0], R88 ;  /* 0x0004a05801007387 */ /* 0x000fe20000100a00 */
[----:B------:R-:W-:-:S03]  /*3d930*/  IMAD.MOV.U32 R184, RZ, RZ, R91 ;  /* 0x000000ffffb87224 */ /* 0x000fc600078e005b */
[----:B------:R3:W-:Y:S02]  /*3d940*/  STL [R1+0x4a8], R90 ;  /* 0x0004a85a01007387 */ /* 0x0007e40000100800 */
[C---:B---3--:R-:W-:Y:S02]  /*3d950*/  HMMA.1688.F32.TF32 R88, R84.reuse, R26, R100 ;  /* 0x0000001a5458723c */ /* 0x048fe40000081064 */
[----:B------:R-:W-:Y:S11]  /*3d960*/  STL [R1+0x3d40], R184 ;  /* 0x003d40b801007387 */ /* 0x000ff60000100800 */
[----:B------:R-:W-:Y:S10]  /*3d970*/  @!UPT UIADD3 URZ, URZ, URZ, URZ ;  /* 0x0000003f3f3ff290 */ /* 0x000ff4000fffe03f */
[----:B------:R-:W-:Y:S01]  /*3d980*/  STL [R1+0x550], R88 ;  /* 0x0005505801007387 */ /* 0x000fe20000100800 */
[----:B------:R-:W-:Y:S02]  /*3d990*/  IMAD.MOV.U32 R9, RZ, RZ, R89 ;  /* 0x000000ffff097224 */ /* 0x000fe400078e0059 */
[----:B------:R-:W-:Y:S01]  /*3d9a0*/  IMAD.MOV.U32 R8, RZ, RZ, R90 ;  /* 0x000000ffff087224 */ /* 0x000fe200078e005a */
[----:B------:R4:W-:Y:S01]  /*3d9b0*/  STL [R1+0x55c], R91 ;  /* 0x00055c5b01007387 */ /* 0x0009e20000100800 */
[----:B------:R-:W-:Y:S02]  /*3d9c0*/  IMAD.MOV.U32 R248, RZ, RZ, R252 ;  /* 0x000000fffff87224 */ /* 0x000fe400078e00fc */
[----:B------:R-:W-:Y:S02]  /*3d9d0*/  IMAD.MOV.U32 R249, RZ, RZ, R243 ;  /* 0x000000fffff97224 */ /* 0x000fe400078e00f3 */
[----:B------:R-:W-:Y:S02]  /*3d9e0*/  IMAD.MOV.U32 R250, RZ, RZ, R242 ;  /* 0x000000fffffa7224 */ /* 0x000fe400078e00f2 */
[----:B------:R-:W-:Y:S01]  /*3d9f0*/  IMAD.MOV.U32 R251, RZ, RZ, R2 ;  /* 0x000000fffffb7224 */ /* 0x000fe200078e0002 */
[----:B------:R-:W-:Y:S04]  /*3da00*/  STL [R1+0x3da0], R8 ;  /* 0x003da00801007387 */ /* 0x000fe80000100800 */
[----:B------:R-:W-:Y:S01]  /*3da10*/  STL [R1+0x3d44], R9 ;  /* 0x003d440901007387 */ /* 0x000fe20000100800 */
[C---:B----4-:R-:W-:Y:S11]  /*3da20*/  HMMA.1688.F32.TF32 R88, R84.reuse, R22, R96 ;  /* 0x000000165458723c */ /* 0x050ff60000081060 */
[----:B------:R-:W-:Y:S11]  /*3da30*/  @!UPT UIADD3 URZ, URZ, URZ, URZ ;  /* 0x0000003f3f3ff290 */ /* 0x000ff6000fffe03f */
[----:B------:R-:W-:Y:S02]  /*3da40*/  @!UPT UIADD3 URZ, URZ, URZ, URZ ;  /* 0x0000003f3f3ff290 */ /* 0x000fe4000fffe03f */
[----:B------:R-:W-:Y:S02]  /*3da50*/  IMAD.MOV.U32 R173, RZ, RZ, R88 ;  /* 0x000000ffffad7224 */ /* 0x000fe400078e0058 */
[----:B------:R-:W-:Y:S02]  /*3da60*/  IMAD.MOV.U32 R172, RZ, RZ, R89 ;  /* 0x000000ffffac7224 */ /* 0x000fe400078e0059 */
[----:B------:R-:W-:Y:S02]  /*3da70*/  IMAD.MOV.U32 R181, RZ, RZ, R90 ;  /* 0x000000ffffb57224 */ /* 0x000fe400078e005a */
[----:B------:R-:W-:Y:S02]  /*3da80*/  IMAD.MOV.U32 R180, RZ, RZ, R91 ;  /* 0x000000ffffb47224 */ /* 0x000fe400078e005b */
[C---:B------:R-:W-:Y:S03]  /*3da90*/  HMMA.1688.F32.TF32 R88, R84.reuse, R18, R92 ;  /* 0x000000125458723c */ /* 0x040fe6000008105c */
[----:B------:R-:W-:Y:S04]  /*3daa0*/  STL [R1+0x3de8], R180 ;  /* 0x003de8b401007387 */ /* 0x000fe80000100800 */
[----:B------:R-:W-:Y:S11]  /*3dab0*/  STL [R1+0x3db8], R181 ;  /* 0x003db8b501007387 */ /* 0x000ff60000100800 */
[----:B------:R-:W-:Y:S06]  /*3dac0*/  @!UPT UIADD3 URZ, URZ, URZ, URZ ;  /* 0x0000003f3f3ff290 */ /* 0x000fec000fffe03f */
[----:B------:R-:W-:Y:S02]  /*3dad0*/  IMAD.MOV.U32 R252, RZ, RZ, R88 ;  /* 0x000000fffffc7224 */ /* 0x000fe400078e0058 */
[----:B------:R-:W-:Y:S02]  /*3dae0*/  IMAD.MOV.U32 R243, RZ, RZ, R89 ;  /* 0x000000fffff37224 */ /* 0x000fe400078e0059 */
[----:B------:R-:W-:Y:S02]  /*3daf0*/  IMAD.MOV.U32 R242, RZ, RZ, R90 ;  /* 0x000000fffff27224 */ /* 0x000fe400078e005a */
[----:B------:R-:W-:Y:S02]  /*3db00*/  IMAD.MOV.U32 R2, RZ, RZ, R91 ;  /* 0x000000ffff027224 */ /* 0x000fe400078e005b */
[C---:B------:R-:W-:Y:S01]  /*3db10*/  HMMA.1688.F32.TF32 R88, R84.reuse, R194, R236 ;  /* 0x000000c25458723c */ /* 0x040fe200000810ec */
[----:B------:R-:W-:Y:S04]  /*3db20*/  STL [R1+0x3db4], R172 ;  /* 0x003db4ac01007387 */ /* 0x000fe80000100800 */
[----:B------:R-:W-:Y:S03]  /*3db30*/  STL [R1+0x3db0], R173 ;  /* 0x003db0ad01007387 */ /* 0x000fe60000100800 */
[C---:B------:R-:W-:Y:S01]  /*3db40*/  HMMA.1688.F32.TF32 R96, R84.reuse, R190, R244 ;  /* 0x000000be5460723c */ /* 0x040fe200000810f4 */
[----:B------:R-:W-:Y:S04]  /*3db50*/  STL [R1+0x3df8], R2 ;  /* 0x003df80201007387 */ /* 0x000fe80000100800 */
[----:B------:R-:W-:Y:S04]  /*3db60*/  STL [R1+0x3df4], R242 ;  /* 0x003df4f201007387 */ /* 0x000fe80000100800 */
[----:B------:R-:W-:Y:S01]  /*3db70*/  STL [R1+0x3df0], R243 ;  /* 0x003df0f301007387 */ /* 0x000fe20000100800 */
[C---:B------:R-:W-:Y:S03]  /*3db80*/  HMMA.1688.F32.TF32 R92, R84.reuse, R186, R248 ;  /* 0x000000ba545c723c */ /* 0x040fe600000810f8 */
[----:B------:R-:W-:Y:S04]  /*3db90*/  STL [R1+0x3dec], R252 ;  /* 0x003decfc01007387 */ /* 0x000fe80000100800 */
        /* <DEDUP_REMOVED lines=69> */
[C---:B---3--:R-:W-:Y:S08]  /*3dff0*/  HMMA.1688.F32.TF32 R104, R84.reuse, R10, R104 ;  /* 0x0000000a5468723c */ /* 0x048ff00000081068 */
[C---:B------:R-:W-:Y:S01]  /*3e000*/  HMMA.1688.F32.TF32 R88, R84.reuse, R178, R248 ;  /* 0x000000b25458723c */ /* 0x040fe200000810f8 */
[----:B------:R-:W3:Y:S11]  /*3e010*/  LDL.LU R248, [R1+0x2c90] ;  /* 0x002c900001f87983 */ /* 0x000ef60000300800 */
[----:B------:R-:W-:Y:S11]  /*3e020*/  @!UPT UIADD3 URZ, URZ, URZ, URZ ;  /* 0x0000003f3f3ff290 */ /* 0x000ff6000fffe03f */
[----:B------:R-:W-:Y:S04]  /*3e030*/  STL.64 [R1+0x18c0], R88 ;  /* 0x0018c05801007387 */ /* 0x000fe80000100a00 */
[----:B------:R1:W-:Y:S01]  /*3e040*/  STL.64 [R1+0x18c8], R90 ;  /* 0x0018c85a01007387 */ /* 0x0003e20000100a00 */
[C---:B------:R-:W-:Y:S03]  /*3e050*/  HMMA.1688.F32.TF32 R112, R84.reuse, R166, R204 ;  /* 0x000000a65470723c */ /* 0x040fe600000810cc */
[----:B------:R-:W3:Y:S04]  /*3e060*/  LDL.LU R249, [R1+0x2c94] ;  /* 0x002c940001f97983 */ /* 0x000ee80000300800 */
[----:B------:R-:W3:Y:S01]  /*3e070*/  LDL.LU R250, [R1+0x2c98] ;  /* 0x002c980001fa7983 */ /* 0x000ee20000300800 */
[C---:B-1----:R-:W-:Y:S03]  /*3e080*/  HMMA.1688.F32.TF32 R88, R84.reuse, R174, R212 ;  /* 0x000000ae5458723c */ /* 0x042fe600000810d4 */
[----:B------:R-:W3:Y:S05]  /*3e090*/  LDL.LU R251, [R1+0x2c9c] ;  /* 0x002c9c0001fb7983 */ /* 0x000eea0000300800 */
[C---:B------:R-:W-:Y:S11]  /*3e0a0*/  HMMA.1688.F32.TF32 R208, R84.reuse, R170, R208 ;  /* 0x000000aa54d0723c */ /* 0x040ff600000810d0 */
[----:B------:R-:W-:Y:S04]  /*3e0b0*/  @!UPT UIADD3 URZ, URZ, URZ, URZ ;  /* 0x0000003f3f3ff290 */ /* 0x000fe8000fffe03f */
        /* <DEDUP_REMOVED lines=11> */
[C---:B-1----:R-:W-:Y:S08]  /*3e170*/  HMMA.1688.F32.TF32 R88, R84.reuse, R14, R136 ;  /* 0x0000000e5458723c */ /* 0x042ff00000081088 */
        /* <DEDUP_REMOVED lines=10> */
[----:B------:R4:W-:Y:S02]  /*3e220*/  STL.64 [R1+0x1818], R86 ;  /* 0x0018185601007387 */ /* 0x0009e40000100a00 */
[C---:B----4-:R-:W-:Y:S08]  /*3e230*/  HMMA.1688.F32.TF32 R84, R80.reuse, R70, R92 ;  /* 0x000000465054723c */ /* 0x050ff0000008105c */
[----:B--2---:R-:W-:Y:S01]  /*3e240*/  HMMA.1688.F32.TF32 R88, R80, R78, R96 ;  /* 0x0000004e5058723c */ /* 0x004fe20000081060 */
[----:B------:R-:W-:Y:S04]  /*3e250*/  LDS R96, [R3+0x4780] ;  /* 0x0047800003607984 */ /* 0x000fe80000000800 */
[----:B------:R-:W-:Y:S04]  /*3e260*/  LDS R98, [R3+0x6780] ;  /* 0x0067800003627984 */ /* 0x000fe80000000800 */
[----:B------:R-:W-:Y:S04]  /*3e270*/  LDS R97, [R240+0x4780] ;  /* 0x00478000f0617984 */ /* 0x000fe80000000800 */
[----:B------:R-:W1:Y:S03]  /*3e280*/  LDS R99, [R240+0x6780] ;  /* 0x00678000f0637984 */ /* 0x000e660000000800 */
[----:B------:R-:W-:Y:S01]  /*3e290*/  IMAD.MOV.U32 R65, RZ, RZ, R85 ;  /* 0x000000ffff417224 */ /* 0x000fe200078e0055 */
[----:B------:R-:W-:Y:S01]  /*3e2a0*/  STL [R1+0x70], R84 ;  /* 0x0000705401007387 */ /* 0x000fe20000100800 */
[----:B------:R-:W-:-:S03]  /*3e2b0*/  IMAD.MOV.U32 R64, RZ, RZ, R86 ;  /* 0x000000ffff407224 */ /* 0x000fc600078e0056 */
[----:B------:R2:W-:Y:S02]  /*3e2c0*/  STL [R1+0x7c], R87 ;  /* 0x00007c5701007387 */ /* 0x0005e40000100800 */
[C---:B--2---:R-:W-:Y:S01]  /*3e2d0*/  HMMA.1688.F32.TF32 R84, R80.reuse, R146, R236 ;  /* 0x000000925054723c */ /* 0x044fe200000810ec */
[----:B------:R-:W-:Y:S02]  /*3e2e0*/  IMAD.MOV.U32 R61, RZ, RZ, R88 ;  /* 0x000000ffff3d7224 */ /* 0x000fe400078e0058 */
[----:B------:R-:W-:Y:S02]  /*3e2f0*/  IMAD.MOV.U32 R60, RZ, RZ, R89 ;  /* 0x000000ffff3c7224 */ /* 0x000fe400078e0059 */
[----:B------:R-:W-:Y:S02]  /*3e300*/  IMAD.MOV.U32 R56, RZ, RZ, R90 ;  /* 0x000000ffff387224 */ /* 0x000fe400078e005a */
[----:B------:R-:W-:Y:S02]  /*3e310*/  IMAD.MOV.U32 R57, RZ, RZ, R91 ;  /* 0x000000ffff397224 */ /* 0x000fe400078e005b */
[C---:B------:R-:W-:Y:S11]  /*3e320*/  HMMA.1688.F32.TF32 R88, R80.reuse, R74, R244 ;  /* 0x0000004a5058723c */ /* 0x040ff600000810f4 */
[----:B------:R-:W-:Y:S03]  /*3e330*/  @!UPT UIADD3 URZ, URZ, URZ, URZ ;  /* 0x0000003f3f3ff290 */ /* 0x000fe6000fffe03f */
[----:B------:R2:W-:Y:S01]  /*3e340*/  STL.64 [R1+0x68], R86 ;  /* 0x0000685601007387 */ /* 0x0005e20000100a00 */
[----:B------:R-:W-:Y:S02]  /*3e350*/  IMAD.MOV.U32 R52, RZ, RZ, R84 ;  /* 0x000000ffff347224 */ /* 0x000fe400078e0054 */
[----:B------:R-:W-:Y:S02]  /*3e360*/  IMAD.MOV.U32 R53, RZ, RZ, R85 ;  /* 0x000000ffff357224 */ /* 0x000fe400078e0055 */
[C---:B--2---:R-:W-:Y:S01]  /*3e370*/  HMMA.1688.F32.TF32 R84, R80.reuse, R150, R108 ;  /* 0x000000965054723c */ /* 0x044fe2000008106c */
[----:B------:R-:W2:Y:S04]  /*3e380*/  LDL.LU R108, [R1+0x2c50] ;  /* 0x002c5000016c7983 */ /* 0x000ea80000300800 */
[----:B------:R-:W-:Y:S04]  /*3e390*/  STL.64 [R1+0x130], R88 ;  /* 0x0001305801007387 */ /* 0x000fe80000100a00 */
[----:B------:R-:W-:Y:S11]  /*3e3a0*/  STL.64 [R1+0x138], R90 ;  /* 0x0001385a01007387 */ /* 0x000ff60000100a00 */
[----:B------:R-:W-:Y:S03]  /*3e3b0*/  @!UPT UIADD3 URZ, URZ, URZ, URZ ;  /* 0x0000003f3f3ff290 */ /* 0x000fe6000fffe03f */
[----:B------:R-:W-:Y:S04]  /*3e3c0*/  STL.64 [R1+0x120], R84 ;  /* 0x0001205401007387 */ /* 0x000fe80000100a00 */
        /* <DEDUP_REMOVED lines=28> */
[----:B---3--:R-:W-:Y:S03]  /*3e590*/  HMMA.1688.F32.TF32 R84, R80, R66, R248 ;  /* 0x000000425054723c */ /* 0x008fe600000810f8 */
[----:B------:R-:W3:Y:S04]  /*3e5a0*/  LDL.LU R248, [R1+0x2990] ;  /* 0x0029900001f87983 */ /* 0x000ee80000300800 */
[----:B------:R-:W3:Y:S04]  /*3e5b0*/  LDL.LU R249, [R1+0x2994] ;  /* 0x0029940001f97983 */ /* 0x000ee80000300800 */
[----:B------:R-:W3:Y:S04]  /*3e5c0*/  LDL.LU R250, [R1+0x2998] ;  /* 0x0029980001fa7983 */ /* 0x000ee80000300800 */
[----:B------:R-:W3:Y:S09]  /*3e5d0*/  LDL.LU R251, [R1+0x299c] ;  /* 0x00299c0001fb7983 */ /* 0x000ef20000300800 */
[----:B------:R-:W-:-:S02]  /*3e5e0*/  IMAD.MOV.U32 R40, RZ, RZ, R84 ;  /* 0x000000ffff287224 */ /* 0x000fc400078e0054 */
[----:B------:R-:W-:Y:S02]  /*3e5f0*/  IMAD.MOV.U32 R41, RZ, RZ, R85 ;  /* 0x000000ffff297224 */ /* 0x000fe400078e0055 */
[----:B------:R-:W-:Y:S02]  /*3e600*/  IMAD.MOV.U32 R44, RZ, RZ, R86 ;  /* 0x000000ffff2c7224 */ /* 0x000fe400078e0056 */
[----:B------:R-:W-:Y:S02]  /*3e610*/  IMAD.MOV.U32 R45, RZ, RZ, R87 ;  /* 0x000000ffff2d7224 */ /* 0x000fe400078e0057 */
[C---:B--2---:R-:W-:Y:S11]  /*3e620*/  HMMA.1688.F32.TF32 R84, R80.reuse, R62, R108 ;  /* 0x0000003e5054723c */ /* 0x044ff6000008106c */
[----:B------:R-:W-:Y:S11]  /*3e630*/  @!UPT UIADD3 URZ, URZ, URZ, URZ ;  /* 0x0000003f3f3ff290 */ /* 0x000ff6000fffe03f */
[----:B------:R-:W-:Y:S01]  /*3e640*/  @!UPT UIADD3 URZ, URZ, URZ, URZ ;  /* 0x0000003f3f3ff290 */ /* 0x000fe2000fffe03f */
[----:B------:R4:W-:Y:S01]  /*3e650*/  STL.64 [R1+0x1e0], R84 ;  /* 0x0001e05401007387 */ /* 0x0009e20000100a00 */
[----:B------:R-:W-:Y:S02]  /*3e660*/  IMAD.MOV.U32 R37, RZ, RZ, R86 ;  /* 0x000000ffff257224 */ /* 0x000fe400078e0056 */
[----:B------:R-:W-:Y:S01]  /*3e670*/  IMAD.MOV.U32 R36, RZ, RZ, R87 ;  /* 0x000000ffff247224 */ /* 0x000fe200078e0057 */
[----:B------:R-:W2:Y:S04]  /*3e680*/  LDL.LU R108, [R1+0x2830] ;  /* 0x00283000016c7983 */ /* 0x000ea80000300800 */
[----:B------:R-:W2:Y:S01]  /*3e690*/  LDL.LU R109, [R1+0x2834] ;  /* 0x00283400016d7983 */ /* 0x000ea20000300800 */
[C---:B----4-:R-:W-:Y:S03]  /*3e6a0*/  HMMA.1688.F32.TF32 R84, R80.reuse, R58, R136 ;  /* 0x0000003a5054723c */ /* 0x050fe60000081088 */
[----:B------:R-:W2:Y:S04]  /*3e6b0*/  LDL.LU R110, [R1+0x2838] ;  /* 0x00283800016e7983 */ /* 0x000ea80000300800 */
[----:B------:R-:W2:Y:S11]  /*3e6c0*/  LDL.LU R111, [R1+0x283c] ;  /* 0x00283c00016f7983 */ /* 0x000eb60000300800 */
[----:B------:R-:W-:Y:S06]  /*3e6d0*/  @!UPT UIADD3 URZ, URZ, URZ, URZ ;  /* 0x0000003f3f3ff290 */ /* 0x000fec000fffe03f */
[----:B------:R-:W-:Y:S02]  /*3e6e0*/  IMAD.MOV.U32 R28, RZ, RZ, R84 ;  /* 0x000000ffff1c7224 */ /* 0x000fe400078e0054 */
[----:B------:R-:W-:Y:S02]  /*3e6f0*/  IMAD.MOV.U32 R24, RZ, RZ, R85 ;  /* 0x000000ffff187224 */ /* 0x000fe400078e0055 */
[----:B------:R-:W-:Y:S02]  /*3e700*/  IMAD.MOV.U32 R32, RZ, RZ, R86 ;  /* 0x000000ffff207224 */ /* 0x000fe400078e0056 */
[----:B------:R-:W-:Y:S02]  /*3e710*/  IMAD.MOV.U32 R33, RZ, RZ, R87 ;  /* 0x000000ffff217224 */ /* 0x000fe400078e0057 */
[C---:B------:R-:W-:Y:S11]  /*3e720*/  HMMA.1688.F32.TF32 R84, R80.reuse, R54, R104 ;  /* 0x000000365054723c */ /* 0x040ff60000081068 */
[----:B------:R-:W-:Y:S11]  /*3e730*/  @!UPT UIADD3 URZ, URZ, URZ, URZ ;  /* 0x0000003f3f3ff290 */ /* 0x000ff6000fffe03f */
[----:B------:R-:W-:Y:S01]  /*3e740*/  @!UPT UIADD3 URZ, URZ, URZ, URZ ;  /* 0x0000003f3f3ff290 */ /* 0x000fe2000fffe03f */
[----:B------:R4:W-:Y:S01]  /*3e750*/  STL.64 [R1+0x268], R86 ;  /* 0x0002685601007387 */ /* 0x0009e20000100a00 */
[----:B------:R-:W-:Y:S02]  /*3e760*/  IMAD.MOV.U32 R29, RZ, RZ, R84 ;  /* 0x000000ffff1d7224 */ /* 0x000fe400078e0054 */
[----:B------:R-:W-:Y:S02]  /*3e770*/  IMAD.MOV.U32 R25, RZ, RZ, R85 ;  /* 0x000000ffff197224 */ /* 0x000fe400078e0055 */
[C---:B----4-:R-:W-:Y:S11]  /*3e780*/  HMMA.1688.F32.TF32 R84, R80.reuse, R50, R100 ;  /* 0x000000325054723c */ /* 0x050ff60000081064 */
[----:B------:R-:W-:Y:S11]  /*3e790*/  @!UPT UIADD3 URZ, URZ, URZ, URZ ;  /* 0x0000003f3f3ff290 */ /* 0x000ff6000fffe03f */
[----:B------:R-:W-:Y:S02]  /*3e7a0*/  @!UPT UIADD3 URZ, URZ, URZ, URZ ;  /* 0x0000003f3f3ff290 */ /* 0x000fe4000fffe03f */
[----:B------:R-:W-:Y:S02]  /*3e7b0*/  IMAD.MOV.U32 R242, RZ, RZ, R84 ;  /* 0x000000fffff27224 */ /* 0x000fe400078e0054 */
[----:B------:R-:W-:Y:S02]  /*3e7c0*/  IMAD.MOV.U32 R243, RZ, RZ, R85 ;  /* 0x000000fffff37224 */ /* 0x000fe400078e0055 */
[----:B------:R-:W-:Y:S02]  /*3e7d0*/  IMAD.MOV.U32 R252, RZ, RZ, R86 ;  /* 0x000000fffffc7224 */ /* 0x000fe400078e0056 */
[----:B------:R-:W-:Y:S02]  /*3e7e0*/  IMAD.MOV.U32 R180, RZ, RZ, R87 ;  /* 0x000000ffffb47224 */ /* 0x000fe400078e0057 */
[----:B------:R-:W-:Y:S11]  /*3e7f0*/  HMMA.1688.F32.TF32 R84, R80, R46, R92 ;  /* 0x0000002e5054723c */ /* 0x000ff6000008105c */
[----:B------:R-:W-:Y:S11]  /*3e800*/  @!UPT UIADD3 URZ, URZ, URZ, URZ ;  /* 0x0000003f3f3ff290 */ /* 0x000ff6000fffe03f */
[----:B------:R-:W-:Y:S01]  /*3e810*/  @!UPT UIADD3 URZ, URZ, URZ, URZ ;  /* 0x0000003f3f3ff290 */ /* 0x000fe2000fffe03f */
[----:B------:R-:W-:Y:S01]  /*3e820*/  STL.64 [R1+0x2e0], R84 ;  /* 0x0002e05401007387 */ /* 0x000fe20000100a00 */
[----:B------:R-:W-:-:S03]  /*3e830*/  IMAD.MOV.U32 R2, RZ, RZ, R87 ;  /* 0x000000ffff027224 */ /* 0x000fc600078e0057 */
[----:B------:R4:W-:Y:S02]  /*3e840*/  STL [R1+0x2e8], R86 ;  /* 0x0002e85601007387 */ /* 0x0009e40000100800 */
[C---:B----4-:R-:W-:Y:S11]  /*3e850*/  HMMA.1688.F32.TF32 R84, R80.reuse, R42, R236 ;  /* 0x0000002a5054723c */ /* 0x050ff600000810ec */
[----:B------:R-:W-:Y:S11]  /*3e860*/  @!UPT UIADD3 URZ, URZ, URZ, URZ ;  /* 0x0000003f3f3ff290 */ /* 0x000ff6000fffe03f */
[----:B------:R-:W-:Y:S02]  /*3e870*/  @!UPT UIADD3 URZ, URZ, URZ, URZ ;  /* 0x0000003f3f3ff290 */ /* 0x000fe4000fffe03f */
[----:B------:R-:W-:Y:S02]  /*3e880*/  IMAD.MOV.U32 R181, RZ, RZ, R84 ;  /* 0x000000ffffb57224 */ /* 0x000fe400078e0054 */
[----:B------:R-:W-:Y:S02]  /*3e890*/  IMAD.MOV.U32 R172, RZ, RZ, R85 ;  /* 0x000000ffffac7224 */ /* 0x000fe400078e0055 */
[----:B------:R-:W-:Y:S02]  /*3e8a0*/  IMAD.MOV.U32 R173, RZ, RZ, R86 ;  /* 0x000000ffffad7224 */ /* 0x000fe400078e0056 */
[----:B------:R-:W-:Y:S02]  /*3e8b0*/  IMAD.MOV.U32 R20, RZ, RZ, R87 ;  /* 0x000000ffff147224 */ /* 0x000fe400078e0057 */
[----:B------:R-:W-:Y:S01]  /*3e8c0*/  HMMA.1688.F32.TF32 R84, R80, R38, R244 ;  /* 0x000000265054723c */ /* 0x000fe200000810f4 */
[----:B------:R-:W-:-:S06]  /*3e8d0*/  IMAD.MOV.U32 R237, RZ, RZ, R76 ;  /* 0x000000ffffed7224 */ /* 0x000fcc00078e004c */
[----:B------:R-:W-:Y:S02]  /*3e8e0*/  IMAD.MOV.U32 R244, RZ, RZ, R149 ;  /* 0x000000fffff47224 */ /* 0x000fe400078e0095 */
[----:B------:R-:W-:Y:S02]  /*3e8f0*/  IMAD.MOV.U32 R245, RZ, RZ, R148 ;  /* 0x000000fffff57224 */ /* 0x000fe400078e0094 */
[----:B------:R-:W-:Y:S02]  /*3e900*/  IMAD.MOV.U32 R246, RZ, RZ, R0 ;  /* 0x000000fffff67224 */ /* 0x000fe400078e0000 */
[----:B------:R-:W-:-:S11]  /*3e910*/  IMAD.MOV.U32 R247, RZ, RZ, R145 ;  /* 0x000000fffff77224 */ /* 0x000fd600078e0091 */
[----:B------:R-:W-:Y:S02]  /*3e920*/  IMAD.MOV.U32 R21, RZ, RZ, R84 ;  /* 0x000000ffff157224 */ /* 0x000fe400078e0054 */
[----:B------:R-:W-:Y:S02]  /*3e930*/  IMAD.MOV.U32 R8, RZ, RZ, R85 ;  /* 0x000000ffff087224 */ /* 0x000fe400078e0055 */
[----:B------:R-:W-:Y:S02]  /*3e940*/  IMAD.MOV.U32 R16, RZ, RZ, R86 ;  /* 0x000000ffff107224 */ /* 0x000fe400078e0056 */
[----:B------:R-:W-:Y:S02]  /*3e950*/  IMAD.MOV.U32 R17, RZ, RZ, R87 ;  /* 0x000000ffff117224 */ /* 0x000fe400078e0057 */
[----:B---3--:R-:W-:Y:S01]  /*3e960*/  HMMA.1688.F32.TF32 R84, R80, R34, R248 ;  /* 0x000000225054723c */ /* 0x008fe200000810f8 */
[----:B------:R-:W1:Y:S04]  /*3e970*/  LDL.LU R248, [R1+0x2da0] ;  /* 0x002da00001f87983 */ /* 0x000e680000300800 */
[----:B------:R-:W1:Y:S04]  /*3e980*/  LDL.LU R249, [R1+0x2da4] ;  /* 0x002da40001f97983 */ /* 0x000e680000300800 */
[----:B------:R-:W1:Y:S04]  /*3e990*/  LDL.LU R250, [R1+0x2da8] ;  /* 0x002da80001fa7983 */ /* 0x000e680000300800 */
[----:B------:R-:W1:Y:S04]  /*3e9a0*/  LDL.LU R251, [R1+0x2dac] ;  /* 0x002dac0001fb7983 */ /* 0x000e680000300800 */
[----:B------:R-:W3:Y:S04]  /*3e9b0*/  LDL.LU R149, [R1+0x4040] ;  /* 0x0040400001957983 */ /* 0x000ee80000300800 */
[----:B------:R-:W4:Y:S01]  /*3e9c0*/  LDL.LU R148, [R1+0x403c] ;  /* 0x00403c0001947983 */ /* 0x000f220000300800 */
[----:B------:R-:W-:-:S03]  /*3e9d0*/  IMAD.MOV.U32 R238, RZ, RZ, R77 ;  /* 0x000000ffffee7224 */ /* 0x000fc600078e004d */
[----:B------:R-:W2:Y:S01]  /*3e9e0*/  LDL.LU R0, [R1+0x4038] ;  /* 0x0040380001007983 */ /* 0x000ea20000300800 */
[----:B------:R-:W-:-:S03]  /*3e9f0*/  IMAD.MOV.U32 R239, RZ, RZ, R144 ;  /* 0x000000ffffef7224 */ /* 0x000fc600078e0090 */
        /* <DEDUP_REMOVED lines=9> */
[----:B------:R-:W4:Y:S01]  /*3ea90*/  LDL.LU R104, [R1+0x1260] ;  /* 0x0012600001687983 */ /* 0x000f220000300800 */
[----:B--2---:R-:W-:-:S02]  /*3eaa0*/  IMAD.MOV.U32 R107, RZ, RZ, R76 ;  /* 0x000000ffff6b7224 */ /* 0x004fc400078e004c */
[----:B---3--:R-:W-:Y:S02]  /*3eab0*/  IMAD.MOV.U32 R106, RZ, RZ, R77 ;  /* 0x000000ffff6a7224 */ /* 0x008fe400078e004d */
[----:B----4-:R-:W-:Y:S02]  /*3eac0*/  IMAD.MOV.U32 R105, RZ, RZ, R144 ;  /* 0x000000ffff697224 */ /* 0x010fe400078e0090 */
        /* <DEDUP_REMOVED lines=50> */
[----:B--2---:R-:W-:Y:S02]  /*3edf0*/  IMAD.MOV.U32 R143, RZ, RZ, R144 ;  /* 0x000000ffff8f7224 */ /* 0x004fe400078e0090 */
[----:B---3--:R-:W-:Y:S02]  /*3ee00*/  IMAD.MOV.U32 R142, RZ, RZ, R77 ;  /* 0x000000ffff8e7224 */ /* 0x008fe400078e004d */
[----:B----4-:R-:W-:Y:S02]  /*3ee10*/  IMAD.MOV.U32 R141, RZ, RZ, R76 ;  /* 0x000000ffff8d7224 */ /* 0x010fe400078e004c */
[----:B------:R-:W2:Y:S04]  /*3ee20*/  LDL.LU R76, [R1+0x4018] ;  /* 0x00401800014c7983 */ /* 0x000ea80000300800 */
[----:B------:R-:W3:Y:S04]  /*3ee30*/  LDL.LU R77, [R1+0x4014] ;  /* 0x00401400014d7983 */ /* 0x000ee80000300800 */
[----:B------:R-:W2:Y:S04]  /*3ee40*/  LDL.LU R144, [R1+0x4010] ;  /* 0x0040100001907983 */ /* 0x000ea80000300800 */
[----:B------:R-:W2:Y:S04]  /*3ee50*/  LDL.LU R145, [R1+0x400c] ;  /* 0x00400c0001917983 */ /* 0x000ea80000300800 */
[----:B------:R-:W2:Y:S01]  /*3ee60*/  LDL.LU R0, [R1+0x4008] ;  /* 0x0040080001007983 */ /* 0x000ea20000300800 */
[----:B------:R-:W-:-:S02]  /*3ee70*/  IMAD.MOV.U32 R9, RZ, RZ, R84 ;  /* 0x000000ffff097224 */ /* 0x000fc400078e0054 */
[----:B------:R-:W-:Y:S02]  /*3ee80*/  IMAD.MOV.U32 R184, RZ, RZ, R85 ;  /* 0x000000ffffb87224 */ /* 0x000fe400078e0055 */
[----:B------:R-:W-:Y:S02]  /*3ee90*/  IMAD.MOV.U32 R13, RZ, RZ, R86 ;  /* 0x000000ffff0d7224 */ /* 0x000fe400078e0056 */
[----:B------:R-:W-:Y:S02]  /*3eea0*/  IMAD.MOV.U32 R12, RZ, RZ, R87 ;  /* 0x000000ffff0c7224 */ /* 0x000fe400078e0057 */
[C---:B------:R-:W-:Y:S11]  /*3eeb0*/  HMMA.1688.F32.TF32 R84, R80.reuse, R30, R108 ;  /* 0x0000001e5054723c */ /* 0x040ff6000008106c */
        /* <DEDUP_REMOVED lines=13> */
[----:B------:R-:W3:Y:S01]  /*3ef90*/  LDL.LU R148, [R1+0x4004] ;  /* 0x0040040001947983 */ /* 0x000ee20000300800 */
[----:B------:R-:W-:Y:S01]  /*3efa0*/  IMAD.MOV.U32 R95, RZ, RZ, R149 ;  /* 0x000000ffff5f7224 */ /* 0x000fe200078e0095 */
[C---:B------:R-:W-:Y:S02]  /*3efb0*/  HMMA.1688.F32.TF32 R112, R80.reuse, R190, R216 ;  /* 0x000000be5070723c */ /* 0x040fe400000810d8 */
[----:B------:R-:W3:Y:S04]  /*3efc0*/  LDL.LU R149, [R1+0x4000] ;  /* 0x0040000001957983 */ /* 0x000ee80000300800 */
[----:B------:R-:W3:Y:S02]  /*3efd0*/  LDL.LU R108, [R1+0x2d90] ;  /* 0x002d9000016c7983 */ /* 0x000ee40000300800 */
[C---:B------:R-:W-:Y:S02]  /*3efe0*/  HMMA.1688.F32.TF32 R88, R80.reuse, R186, R212 ;  /* 0x000000ba5058723c */ /* 0x040fe400000810d4 */
[----:B------:R-:W3:Y:S04]  /*3eff0*/  LDL.LU R109, [R1+0x2d94] ;  /* 0x002d9400016d7983 */ /* 0x000ee80000300800 */
[----:B------:R-:W3:Y:S02]  /*3f000*/  LDL.LU R110, [R1+0x2d98] ;  /* 0x002d9800016e7983 */ /* 0x000ee40000300800 */
[----:B------:R-:W-:Y:S01]  /*3f010*/  HMMA.1688.F32.TF32 R100, R80, R154, R100 ;  /* 0x0000009a5064723c */ /* 0x000fe20000081064 */
[----:B--2---:R-:W-:-:S02]  /*3f020*/  IMAD.MOV.U32 R111, RZ, RZ, R0 ;  /* 0x000000ffff6f7224 */ /* 0x004fc400078e0000 */
[----:B------:R-:W-:-:S05]  /*3f030*/  IMAD.MOV.U32 R0, RZ, RZ, R87 ;  /* 0x000000ffff007224 */ /* 0x000fca00078e0057 */
        /* <DEDUP_REMOVED lines=18> */
[----:B------:R2:W-:Y:S02]  /*3f160*/  STL.64 [R1+0x1828], R86 ;  /* 0x0018285601007387 */ /* 0x0005e40000100a00 */
[C---:B--2---:R-:W-:Y:S02]  /*3f170*/  HMMA.1688.F32.TF32 R84, R80.reuse, R182, R208 ;  /* 0x000000b65054723c */ /* 0x044fe400000810d0 */
[----:B------:R-:W-:Y:S04]  /*3f180*/  STL.64 [R1+0x1800], R112 ;  /* 0x0018007001007387 */ /* 0x000fe80000100a00 */
[----:B------:R2:W-:Y:S04]  /*3f190*/  STL.64 [R1+0x1808], R114 ;  /* 0x0018087201007387 */ /* 0x0005e80000100a00 */
[----:B------:R-:W-:Y:S04]  /*3f1a0*/  STL.64 [R1+0x17f0], R88 ;  /* 0x0017f05801007387 */ /* 0x000fe80000100a00 */
[----:B------:R1:W-:Y:S01]  /*3f1b0*/  STL.64 [R1+0x17f8], R90 ;  /* 0x0017f85a01007387 */ /* 0x0003e20000100a00 */
[C---:B--2---:R-:W-:Y:S08]  /*3f1c0*/  HMMA.1688.F32.TF32 R112, R80.reuse, R178, R204 ;  /* 0x000000b25070723c */ /* 0x044ff000000810cc */
[----:B------:R-:W-:Y:S01]  /*3f1d0*/  STL.64 [R1+0x17e0], R84 ;  /* 0x0017e05401007387 */ /* 0x000fe20000100a00 */
[C---:B-1----:R-:W-:Y:S03]  /*3f1e0*/  HMMA.1688.F32.TF32 R88, R80.reuse, R174, R200 ;  /* 0x000000ae5058723c */ /* 0x042fe600000810c8 */
        /* <DEDUP_REMOVED lines=10> */
[----:B-1----:R-:W-:Y:S07]  /*3f290*/  HMMA.1688.F32.TF32 R84, R80, R158, R104 ;  /* 0x0000009e5054723c */ /* 0x002fee0000081068 */
[----:B------:R-:W-:Y:S04]  /*3f2a0*/  STL.64 [R1+0x17a0], R112 ;  /* 0x0017a07001007387 */ /* 0x000fe80000100a00 */
[----:B------:R-:W-:Y:S04]  /*3f2b0*/  STL.64 [R1+0x17a8], R114 ;  /* 0x0017a87201007387 */ /* 0x000fe80000100a00 */
[----:B------:R-:W-:Y:S04]  /*3f2c0*/  STL.64 [R1+0x1790], R88 ;  /* 0x0017905801007387 */ /* 0x000fe80000100a00 */
[----:B------:R1:W-:Y:S01]  /*3f2d0*/  STL.64 [R1+0x1798], R90 ;  /* 0x0017985a01007387 */ /* 0x0003e20000100a00 */
[----:B------:R-:W-:Y:S03]  /*3f2e0*/  HMMA.1688.F32.TF32 R104, R96, R78, R248 ;  /* 0x0000004e6068723c */ /* 0x000fe600000810f8 */
[----:B------:R-:W-:Y:S05]  /*3f2f0*/  STL.64 [R1+0x1780], R84 ;  /* 0x0017805401007387 */ /* 0x000fea0000100a00 */
[C---:B-1----:R-:W-:Y:S01]  /*3f300*/  HMMA.1688.F32.TF32 R88, R80.reuse, R14, R92 ;  /* 0x0000000e5058723c */ /* 0x042fe2000008105c */
[----:B------:R1:W-:Y:S07]  /*3f310*/  STL.64 [R1+0x1788], R86 ;  /* 0x0017885601007387 */ /* 0x0003ee0000100a00 */
[C---:B-1----:R-:W-:Y:S08]  /*3f320*/  HMMA.1688.F32.TF32 R84, R80.reuse, R10, R236 ;  /* 0x0000000a5054723c */ /* 0x042ff000000810ec */
[----:B------:R-:W-:Y:S01]  /*3f330*/  HMMA.1688.F32.TF32 R80, R80, R6, R244 ;  /* 0x000000065050723c */ /* 0x000fe200000810f4 */
[----:B------:R1:W-:Y:S04]  /*3f340*/  STL.64 [R1+0x1770], R100 ;  /* 0x0017706401007387 */ /* 0x0003e80000100a00 */
[----:B------:R2:W-:Y:S04]  /*3f350*/  STL.64 [R1+0x1778], R102 ;  /* 0x0017786601007387 */ /* 0x0005e80000100a00 */
        /* <DEDUP_REMOVED lines=41> */
[----:B------:R-:W2:Y:S01]  /*3f5f0*/  LDL.LU R237, [R1+0x2bc4] ;  /* 0x002bc40001ed7983 */ /* 0x000ea20000300800 */
[----:B---3--:R-:W-:Y:S01]  /*3f600*/  HMMA.1688.F32.TF32 R248, R96, R70, R108 ;  /* 0x0000004660f8723c */ /* 0x008fe2000008106c */
[----:B------:R-:W-:-:S02]  /*3f610*/  IMAD.MOV.U32 R238, RZ, RZ, R149 ;  /* 0x000000ffffee7224 */ /* 0x000fc400078e0095 */
[----:B------:R-:W-:-:S04]  /*3f620*/  IMAD.MOV.U32 R239, RZ, RZ, R148 ;  /* 0x000000ffffef7224 */ /* 0x000fc800078e0094 */
[----:B------:R-:W-:Y:S02]  /*3f630*/  IMAD.MOV.U32 R108, RZ, RZ, R145 ;  /* 0x000000ffff6c7224 */ /* 0x000fe400078e0091 */
[----:B------:R-:W-:Y:S02]  /*3f640*/  IMAD.MOV.U32 R109, RZ, RZ, R144 ;  /* 0x000000ffff6d7224 */ /* 0x000fe400078e0090 */
[----:B------:R-:W-:Y:S02]  /*3f650*/  IMAD.MOV.U32 R110, RZ, RZ, R77 ;  /* 0x000000ffff6e7224 */ /* 0x000fe400078e004d */
[----:B------:R-:W-:-:S10]  /*3f660*/  IMAD.MOV.U32 R111, RZ, RZ, R76 ;  /* 0x000000ffff6f7224 */ /* 0x000fd400078e004c */
[----:B------:R-:W-:Y:S04]  /*3f670*/  STL.64 [R1+0x3f68], R250 ;  /* 0x003f68fa01007387 */ /* 0x000fe80000100a00 */
[----:B------:R1:W-:Y:S01]  /*3f680*/  STL.64 [R1+0x3f60], R248 ;  /* 0x003f60f801007387 */ /* 0x0003e20000100a00 */
[C---:B----4-:R-:W-:Y:S08]  /*3f690*/  HMMA.1688.F32.TF32 R208, R96.reuse, R58, R136 ;  /* 0x0000003a60d0723c */ /* 0x050ff00000081088 */
[C---:B------:R-:W-:Y:S08]  /*3f6a0*/  HMMA.1688.F32.TF32 R244, R96.reuse, R74, R244 ;  /* 0x0000004a60f4723c */ /* 0x040ff000000810f4 */
[C---:B------:R-:W-:Y:S08]  /*3f6b0*/  HMMA.1688.F32.TF32 R144, R96.reuse, R146, R204 ;  /* 0x000000926090723c */ /* 0x040ff000000810cc */
[C---:B------:R-:W-:Y:S08]  /*3f6c0*/  HMMA.1688.F32.TF32 R148, R96.reuse, R150, R200 ;  /* 0x000000966094723c */ /* 0x040ff000000810c8 */
[C---:B------:R-:W-:Y:S07]  /*3f6d0*/  HMMA.1688.F32.TF32 R212, R96.reuse, R66, R196 ;  /* 0x0000004260d4723c */ /* 0x040fee00000810c4 */
[----:B------:R-:W-:Y:S01]  /*3f6e0*/  STL.64 [R1+0x3ef0], R146 ;  /* 0x003ef09201007387 */ /* 0x000fe20000100a00 */
[C---:B------:R-:W-:Y:S03]  /*3f6f0*/  HMMA.1688.F32.TF32 R76, R96.reuse, R62, R140 ;  /* 0x0000003e604c723c */ /* 0x040fe6000008108c */
[----:B------:R-:W-:Y:S05]  /*3f700*/  STL.64 [R1+0x3ee8], R144 ;  /* 0x003ee89001007387 */ /* 0x000fea0000100a00 */
[C---:B--2---:R-:W-:Y:S01]  /*3f710*/  HMMA.1688.F32.TF32 R80, R96.reuse, R54, R100 ;  /* 0x000000366050723c */ /* 0x044fe20000081064 */
[----:B------:R-:W-:Y:S04]  /*3f720*/  STL.64 [R1+0x3f00], R246 ;  /* 0x003f00f601007387 */ /* 0x000fe80000100a00 */
[----:B------:R2:W-:Y:S03]  /*3f730*/  STL.64 [R1+0x3ef8], R244 ;  /* 0x003ef8f401007387 */ /* 0x0005e60000100a00 */
[C---:B------:R-:W-:Y:S08]  /*3f740*/  HMMA.1688.F32.TF32 R204, R96.reuse, R50, R92 ;  /* 0x0000003260cc723c */ /* 0x040ff0000008105c */
[----:B------:R-:W-:Y:S01]  /*3f750*/  HMMA.1688.F32.TF32 R84, R96, R46, R236 ;  /* 0x0000002e6054723c */ /* 0x000fe200000810ec */
[----:B------:R-:W-:Y:S04]  /*3f760*/  STL.64 [R1+0x3ec8], R150 ;  /* 0x003ec89601007387 */ /* 0x000fe80000100a00 */
[----:B------:R3:W-:Y:S04]  /*3f770*/  STL.64 [R1+0x3ec0], R148 ;  /* 0x003ec09401007387 */ /* 0x0007e80000100a00 */
[----:B------:R-:W-:Y:S04]  /*3f780*/  STL.64 [R1+0x3e78], R214 ;  /* 0x003e78d601007387 */ /* 0x000fe80000100a00 */
[----:B------:R2:W-:Y:S04]  /*3f790*/  STL.64 [R1+0x3e70], R212 ;  /* 0x003e70d401007387 */ /* 0x0005e80000100a00 */
[----:B------:R-:W-:Y:S04]  /*3f7a0*/  STL.64 [R1+0x3e88], R78 ;  /* 0x003e884e01007387 */ /* 0x000fe80000100a00 */
[----:B------:R1:W-:Y:S04]  /*3f7b0*/  STL.64 [R1+0x3e80], R76 ;  /* 0x003e804c01007387 */ /* 0x0003e80000100a00 */
        /* <DEDUP_REMOVED lines=9> */
[----:B------:R-:W-:-:S03]  /*3f850*/  IMAD.MOV.U32 R239, RZ, RZ, R241 ;  /* 0x000000ffffef7224 */ /* 0x000fc600078e00f1 */
[----:B------:R-:W-:Y:S04]  /*3f860*/  STL.64 [R1+0x3dd0], R84 ;  /* 0x003dd05401007387 */ /* 0x000fe80000100a00 */
        /* <DEDUP_REMOVED lines=30> */
[----:B------:R-:W4:Y:S04]  /*3fa50*/  LDL.LU R250, [R1+0x1408] ;  /* 0x0014080001fa7983 */ /* 0x000f280000300800 */
[----:B------:R-:W4:Y:S04]  /*3fa60*/  LDL.LU R251, [R1+0x140c] ;  /* 0x00140c0001fb7983 */ /* 0x000f280000300800 */
[----:B--2---:R-:W2:Y:S04]  /*3fa70*/  LDL.LU R244, [R1+0x1420] ;  /* 0x0014200001f47983 */ /* 0x004ea80000300800 */
[----:B------:R-:W2:Y:S04]  /*3fa80*/  LDL.LU R245, [R1+0x1424] ;  /* 0x0014240001f57983 */ /* 0x000ea80000300800 */
[----:B------:R-:W2:Y:S04]  /*3fa90*/  LDL.LU R246, [R1+0x1428] ;  /* 0x0014280001f67983 */ /* 0x000ea80000300800 */
[----:B------:R-:W2:Y:S04]  /*3faa0*/  LDL.LU R247, [R1+0x142c] ;  /* 0x00142c0001f77983 */ /* 0x000ea80000300800 */
[----:B---3--:R-:W3:Y:S04]  /*3fab0*/  LDL.LU R148, [R1+0x1430] ;  /* 0x0014300001947983 */ /* 0x008ee80000300800 */
        /* <DEDUP_REMOVED lines=43> */
[----:B----4-:R-:W-:-:S03]  /*3fd70*/  IMAD.MOV.U32 R219, RZ, RZ, R241 ;  /* 0x000000ffffdb7224 */ /* 0x010fc600078e00f1 */
[----:B------:R-:W4:Y:S04]  /*3fd80*/  LDL.LU R241, [R1+0x3ff8] ;  /* 0x003ff80001f17983 */ /* 0x000f280000300800 */
[----:B------:R1:W-:Y:S04]  /*3fd90*/  STL.64 [R1+0x3f18], R40 ;  /* 0x003f182801007387 */ /* 0x0003e80000100a00 */
[----:B------:R-:W-:Y:S04]  /*3fda0*/  STL.64 [R1+0x3d50], R202 ;  /* 0x003d50ca01007387 */ /* 0x000fe80000100a00 */
[----:B------:R-:W-:Y:S01]  /*3fdb0*/  STL.64 [R1+0x3d48], R200 ;  /* 0x003d48c801007387 */ /* 0x000fe20000100a00 */
[----:B------:R-:W-:Y:S01]  /*3fdc0*/  IMAD.MOV.U32 R76, RZ, RZ, R153 ;  /* 0x000000ffff4c7224 */ /* 0x000fe200078e0099 */
[C---:B--2---:R-:W-:Y:S08]  /*3fdd0*/  HMMA.1688.F32.TF32 R92, R96.reuse, R30, R92 ;  /* 0x0000001e605c723c */ /* 0x044ff0000008105c */
[C---:B---3--:R-:W-:Y:S08]  /*3fde0*/  HMMA.1688.F32.TF32 R88, R96.reuse, R38, R88 ;  /* 0x000000266058723c */ /* 0x048ff00000081058 */
[C---:B------:R-:W-:Y:S08]  /*3fdf0*/  HMMA.1688.F32.TF32 R196, R96.reuse, R34, R196 ;  /* 0x0000002260c4723c */ /* 0x040ff000000810c4 */
[C---:B------:R-:W-:Y:S07]  /*3fe00*/  HMMA.1688.F32.TF32 R140, R96.reuse, R26, R140 ;  /* 0x0000001a608c723c */ /* 0x040fee000008108c */
[----:B------:R-:W-:Y:S04]  /*3fe10*/  STL.64 [R1+0x3d60], R90 ;  /* 0x003d605a01007387 */ /* 0x000fe80000100a00 */
[----:B------:R-:W-:Y:S04]  /*3fe20*/  STL.64 [R1+0x3d58], R88 ;  /* 0x003d585801007387 */ /* 0x000fe80000100a00 */
[----:B------:R-:W-:Y:S04]  /*3fe30*/  STL.64 [R1+0x3d70], R198 ;  /* 0x003d70c601007387 */ /* 0x000fe80000100a00 */
[----:B------:R-:W-:Y:S04]  /*3fe40*/  STL.64 [R1+0x3d68], R196 ;  /* 0x003d68c401007387 */ /* 0x000fe80000100a00 */
[----:B------:R-:W-:Y:S01]  /*3fe50*/  STL.64 [R1+0x3d80], R94 ;  /* 0x003d805e01007387 */ /* 0x000fe20000100a00 */
[C---:B-1----:R-:W-:Y:S03]  /*3fe60*/  HMMA.1688.F32.TF32 R40, R96.reuse, R194, R212 ;  /* 0x000000c26028723c */ /* 0x042fe600000810d4 */
[----:B------:R-:W-:Y:S04]  /*3fe70*/  STL.64 [R1+0x3d78], R92 ;  /* 0x003d785c01007387 */ /* 0x000fe80000100a00 */
[----:B------:R-:W-:Y:S01]  /*3fe80*/  STL.64 [R1+0x3d90], R142 ;  /* 0x003d908e01007387 */ /* 0x000fe20000100a00 */
[C---:B------:R-:W-:Y:S03]  /*3fe90*/  HMMA.1688.F32.TF32 R100, R96.reuse, R22, R100 ;  /* 0x000000166064723c */ /* 0x040fe60000081064 */
[----:B------:R-:W-:Y:S04]  /*3fea0*/  STL.64 [R1+0x3d88], R140 ;  /* 0x003d888c01007387 */ /* 0x000fe80000100a00 */
[----:B------:R-:W4:Y:S04]  /*3feb0*/  LDL R26, [R1+0x35e0] ;  /* 0x0035e000011a7983 */ /* 0x000f280000100800 */
[----:B------:R1:W-:Y:S02]  /*3fec0*/  STL.64 [R1+0x3de0], R20 ;  /* 0x003de01401007387 */ /* 0x0003e40000100a00 */
[C---:B-1----:R-:W-:Y:S02]  /*3fed0*/  HMMA.1688.F32.TF32 R20, R96.reuse, R190, R148 ;  /* 0x000000be6014723c */ /* 0x042fe40000081094 */
[----:B------:R-:W-:Y:S04]  /*3fee0*/  STL.64 [R1+0x1680], R40 ;  /* 0x0016802801007387 */ /* 0x000fe80000100a00 */
[----:B------:R1:W-:Y:S02]  /*3fef0*/  STL.64 [R1+0x1688], R42 ;  /* 0x0016882a01007387 */ /* 0x0003e40000100a00 */
[C---:B------:R-:W-:Y:S08]  /*3ff00*/  HMMA.1688.F32.TF32 R44, R96.reuse, R186, R244 ;  /* 0x000000ba602c723c */ /* 0x040ff000000810f4 */
[C---:B-1----:R-:W-:Y:S07]  /*3ff10*/  HMMA.1688.F32.TF32 R40, R96.reuse, R182, R144 ;  /* 0x000000b66028723c */ /* 0x042fee0000081090 */
        /* <DEDUP_REMOVED lines=9> */
[----:B--2---:R-:W-:Y:S03]  /*3ffb0*/  HMMA.1688.F32.TF32 R40, R96, R170, R112 ;  /* 0x000000aa6028723c */ /* 0x004fe60000081070 */
[----:B------:R1:W-:Y:S01]  /*3ffc0*/  STL.64 [R1+0x15a8], R22 ;  /* 0x0015a81601007387 */ /* 0x0003e20000100a00 */
[----:B------:R-:W-:-:S02]  /*3ffd0*/  IMAD.MOV.U32 R212, RZ, RZ, R157 ;  /* 0x000000ffffd47224 */ /* 0x000fc400078e009d */
[----:B------:R-:W-:Y:S01]  /*3ffe0*/  IMAD.MOV.U32 R213, RZ, RZ, R156 ;  /* 0x000000ffffd57224 */ /* 0x000fe200078e009c */
[----:B------:R-:W-:Y:S01]  /*3fff0*/  LDS R112, [R3+0x8000] ;  /* 0x0080000003707984 */ /* 0x000fe20000000800 */
[----:B------:R-:W-:Y:S02]  /*40000*/  IMAD.MOV.U32 R214, RZ, RZ, R72 ;  /* 0x000000ffffd67224 */ /* 0x000fe400078e0048 */
[----:B------:R-:W-:Y:S01]  /*40010*/  IMAD.MOV.U32 R215, RZ, RZ, R68 ;  /* 0x000000ffffd77224 */ /* 0x000fe200078e0044 */
[----:B------:R-:W-:Y:S01]  /*40020*/  LDS R114, [R3+0xa000] ;  /* 0x00a0000003727984 */ /* 0x000fe20000000800 */
[C---:B-1----:R-:W-:Y:S03]  /*40030*/  HMMA.1688.F32.TF32 R20, R96.reuse, R166, R232 ;  /* 0x000000a66014723c */ /* 0x042fe600000810e8 */
[----:B------:R-:W-:Y:S04]  /*40040*/  STL.64 [R1+0x1590], R44 ;  /* 0x0015902c01007387 */ /* 0x000fe80000100a00 */
[----:B------:R1:W-:Y:S04]  /*40050*/  STL.64 [R1+0x1598], R46 ;  /* 0x0015982e01007387 */ /* 0x0003e80000100a00 */
[----:B------:R-:W-:Y:S04]  /*40060*/  STL.64 [R1+0x1540], R40 ;  /* 0x0015402801007387 */ /* 0x000fe80000100a00 */
[----:B------:R2:W-:Y:S01]  /*40070*/  STL.64 [R1+0x1548], R42 ;  /* 0x0015482a01007387 */ /* 0x0005e20000100a00 */
[----:B-1----:R-:W-:Y:S01]  /*40080*/  HMMA.1688.F32.TF32 R44, R96, R162, R228 ;  /* 0x000000a2602c723c */ /* 0x002fe200000810e4 */
[----:B------:R-:W-:-:S02]  /*40090*/  IMAD.MOV.U32 R77, RZ, RZ, R152 ;  /* 0x000000ffff4d7224 */ /* 0x000fc400078e0098 */
[----:B------:R-:W-:Y:S04]  /*400a0*/  LDS R113, [R240+0x8000] ;  /* 0x00800000f0717984 */ /* 0x000fe80000000800 */
[----:B------:R-:W-:Y:S01]  /*400b0*/  STL.64 [R1+0x1520], R20 ;  /* 0x0015201401007387 */ /* 0x000fe20000100a00 */
[----:B--2---:R-:W-:Y:S03]  /*400c0*/  HMMA.1688.F32.TF32 R40, R96, R158, R224 ;  /* 0x0000009e6028723c */ /* 0x004fe600000810e0 */
[----:B------:R1:W-:Y:S01]  /*400d0*/  STL.64 [R1+0x1528], R22 ;  /* 0x0015281601007387 */ /* 0x0003e20000100a00 */
[----:B------:R-:W-:Y:S02]  /*400e0*/  IMAD.MOV.U32 R78, RZ, RZ, R69 ;  /* 0x000000ffff4e7224 */ /* 0x000fe400078e0045 */
[----:B------:R-:W-:Y:S01]  /*400f0*/  IMAD.MOV.U32 R79, RZ, RZ, R73 ;  /* 0x000000ffff4f7224 */ /* 0x000fe200078e0049 */
[----:B------:R-:W-:Y:S01]  /*40100*/  LDS R115, [R240+0xa000] ;  /* 0x00a00000f0737984 */ /* 0x000fe20000000800 */
[----:B------:R-:W-:-:S02]  /*40110*/  IMAD.MOV.U32 R104, RZ, RZ, R119 ;  /* 0x000000ffff687224 */ /* 0x000fc400078e0077 */
        /* <DEDUP_REMOVED lines=13> */
[----:B------:R-:W-:-:S03]  /*401f0*/  IMAD.MOV.U32 R107, RZ, RZ, R116 ;  /* 0x000000ffff6b7224 */ /* 0x000fc600078e0074 */
[----:B------:R-:W-:Y:S01]  /*40200*/  LDS R116, [R3+0x8080] ;  /* 0x0080800003747984 */ /* 0x000fe20000000800 */
[----:B------:R-:W-:-:S03]  /*40210*/  IMAD.MOV.U32 R248, RZ, RZ, R123 ;  /* 0x000000fffff87224 */ /* 0x000fc600078e007b */
[----:B------:R-:W-:Y:S01]  /*40220*/  LDS R117, [R240+0x8080] ;  /* 0x00808000f0757984 */ /* 0x000fe20000000800 */
[----:B-1----:R-:W-:Y:S03]  /*40230*/  HMMA.1688.F32.TF32 R20, R96, R6, R236 ;  /* 0x000000066014723c */ /* 0x002fe600000810ec */
[----:B------:R-:W-:Y:S04]  /*40240*/  STL.64 [R1+0x1440], R44 ;  /* 0x0014402c01007387 */ /* 0x000fe80000100a00 */
[----:B------:R1:W-:Y:S04]  /*40250*/  STL.64 [R1+0x1448], R46 ;  /* 0x0014482e01007387 */ /* 0x0003e80000100a00 */
[----:B------:R-:W-:Y:S04]  /*40260*/  STL.64 [R1+0x12e0], R40 ;  /* 0x0012e02801007387 */ /* 0x000fe80000100a00 */
[----:B------:R-:W-:Y:S01]  /*40270*/  STL.64 [R1+0x12e8], R42 ;  /* 0x0012e82a01007387 */ /* 0x000fe20000100a00 */
[----:B------:R-:W-:-:S02]  /*40280*/  IMAD.MOV.U32 R249, RZ, RZ, R122 ;  /* 0x000000fffff97224 */ /* 0x000fc400078e007a */
[----:B------:R-:W-:Y:S01]  /*40290*/  IMAD.MOV.U32 R250, RZ, RZ, R121 ;  /* 0x000000fffffa7224 */ /* 0x000fe200078e0079 */
[----:B------:R-:W-:Y:S01]  /*402a0*/  LDS R122, [R3+0xa100] ;  /* 0x00a10000037a7984 */ /* 0x000fe20000000800 */
[----:B------:R-:W-:Y:S02]  /*402b0*/  IMAD.MOV.U32 R251, RZ, RZ, R120 ;  /* 0x000000fffffb7224 */ /* 0x000fe400078e0078 */
[----:B------:R-:W-:Y:S01]  /*402c0*/  IMAD.MOV.U32 R144, RZ, RZ, R127 ;  /* 0x000000ffff907224 */ /* 0x000fe200078e007f */
[----:B------:R-:W-:Y:S04]  /*402d0*/  LDS R120, [R3+0x8100] ;  /* 0x0081000003787984 */ /* 0x000fe80000000800 */
[----:B------:R-:W-:Y:S04]  /*402e0*/  STL.64 [R1+0x1290], R20 ;  /* 0x0012901401007387 */ /* 0x000fe80000100a00 */
[----:B------:R-:W-:Y:S04]  /*402f0*/  STL.64 [R1+0x1298], R22 ;  /* 0x0012981601007387 */ /* 0x000fe80000100a00 */
[----:B------:R-:W2:Y:S04]  /*40300*/  LDL.LU R157, [R1+0x3ff4] ;  /* 0x003ff400019d7983 */ /* 0x000ea80000300800 */
        /* <DEDUP_REMOVED lines=10> */
[----:B------:R-:W-:-:S03]  /*403b0*/  IMAD.MOV.U32 R147, RZ, RZ, R124 ;  /* 0x000000ffff937224 */ /* 0x000fc600078e007c */
[----:B------:R-:W-:Y:S04]  /*403c0*/  LDS R123, [R240+0xa100] ;  /* 0x00a10000f07b7984 */ /* 0x000fe80000000800 */
[----:B------:R-:W-:Y:S04]  /*403d0*/  LDS R124, [R3+0x8180] ;  /* 0x00818000037c7984 */ /* 0x000fe80000000800 */
[----:B------:R-:W-:Y:S04]  /*403e0*/  LDS R126, [R3+0xa180] ;  /* 0x00a18000037e7984 */ /* 0x000fe80000000800 */
[----:B------:R-:W-:Y:S04]  /*403f0*/  LDS R125, [R240+0x8180] ;  /* 0x00818000f07d7984 */ /* 0x000fe80000000800 */
[----:B------:R-:W-:Y:S01]  /*40400*/  LDS R127, [R240+0xa180] ;  /* 0x00a18000f07f7984 */ /* 0x000fe20000000800 */
[----:B----4-:R-:W-:-:S03]  /*40410*/  IMAD R241, R241, 0x10000, R26 ;  /* 0x00010000f1f17824 */ /* 0x010fc600078e021a */
[----:B------:R-:W-:Y:S01]  /*40420*/  LDS R136, [R3+0x8300] ;  /* 0x0083000003887984 */ /* 0x000fe20000000800 */
[----:B------:R-:W-:Y:S02]  /*40430*/  IMAD.MOV.U32 R244, RZ, RZ, R131 ;  /* 0x000000fffff47224 */ /* 0x000fe400078e0083 */
[----:B------:R-:W-:Y:S01]  /*40440*/  IMAD.MOV.U32 R245, RZ, RZ, R130 ;  /* 0x000000fffff57224 */ /* 0x000fe200078e0082 */
[----:B------:R-:W-:Y:S01]  /*40450*/  LDS R131, [R240+0xa200] ;  /* 0x00a20000f0837984 */ /* 0x000fe20000000800 */
[----:B------:R-:W-:Y:S02]  /*40460*/  IMAD.MOV.U32 R246, RZ, RZ, R129 ;  /* 0x000000fffff67224 */ /* 0x000fe400078e0081 */
[----:B------:R-:W-:Y:S01]  /*40470*/  IMAD.MOV.U32 R247, RZ, RZ, R128 ;  /* 0x000000fffff77224 */ /* 0x000fe200078e0080 */
[----:B------:R-:W-:Y:S01]  /*40480*/  LDS R130, [R3+0xa200] ;  /* 0x00a2000003827984 */ /* 0x000fe20000000800 */
[----:B------:R-:W-:-:S03]  /*40490*/  IMAD.MOV.U32 R148, RZ, RZ, R135 ;  /* 0x000000ffff947224 */ /* 0x000fc600078e0087 */
[----:B------:R-:W-:Y:S01]  /*404a0*/  LDS R128, [R3+0x8200] ;  /* 0x0082000003807984 */ /* 0x000fe20000000800 */
[----:B------:R-:W-:-:S03]  /*404b0*/  IMAD.MOV.U32 R149, RZ, RZ, R134 ;  /* 0x000000ffff957224 */ /* 0x000fc600078e0086 */
[----:B------:R-:W-:Y:S01]  /*404c0*/  LDS R129, [R240+0x8200] ;  /* 0x00820000f0817984 */ /* 0x000fe20000000800 */
[----:B------:R-:W-:Y:S02]  /*404d0*/  IMAD.MOV.U32 R150, RZ, RZ, R133 ;  /* 0x000000ffff967224 */ /* 0x000fe400078e0085 */
[----:B------:R-:W-:Y:S01]  /*404e0*/  IMAD.MOV.U32 R151, RZ, RZ, R132 ;  /* 0x000000ffff977224 */ /* 0x000fe200078e0084 */
[----:B------:R-:W-:Y:S04]  /*404f0*/  LDS R134, [R3+0xa280] ;  /* 0x00a2800003867984 */ /* 0x000fe80000000800 */
[----:B------:R-:W-:Y:S04]  /*40500*/  LDS R132, [R3+0x8280] ;  /* 0x0082800003847984 */ /* 0x000fe80000000800 */
[----:B------:R-:W-:Y:S04]  /*40510*/  LDS R133, [R240+0x8280] ;  /* 0x00828000f0857984 */ /* 0x000fe80000000800 */
[----:B------:R-:W-:Y:S04]  /*40520*/  LDS R135, [R240+0xa280] ;  /* 0x00a28000f0877984 */ /* 0x000fe80000000800 */
[----:B------:R-:W-:Y:S04]  /*40530*/  LDS R138, [R3+0xa300] ;  /* 0x00a30000038a7984 */ /* 0x000fe80000000800 */
[----:B------:R-:W-:Y:S04]  /*40540*/  LDS R137, [R240+0x8300] ;  /* 0x00830000f0897984 */ /* 0x000fe80000000800 */
[----:B------:R-:W-:Y:S01]  /*40550*/  LDS R139, [R240+0xa300] ;  /* 0x00a30000f08b7984 */ /* 0x000fe20000000800 */
[----:B------:R-:W-:Y:S03]  /*40560*/  HMMA.1688.F32.TF32 R108, R96, R18, R108 ;  /* 0x00000012606c723c */ /* 0x000fe6000008106c */
[----:B------:R-:W-:Y:S04]  /*40570*/  LDS R96, [R3+0x8380] ;  /* 0x0083800003607984 */ /* 0x000fe80000000800 */
        /* <DEDUP_REMOVED lines=30> */
[----:B------:R-:W-:Y:S01]  /*40760*/  LDS R159, [R240+0xa780] ;  /* 0x00a78000f09f7984 */ /* 0x000fe20000000800 */
[----:B--2---:R-:W-:-:S02]  /*40770*/  IMAD.MOV.U32 R211, RZ, RZ, R157 ;  /* 0x000000ffffd37224 */ /* 0x004fc400078e009d */
[----:B---3--:R-:W-:Y:S02]  /*40780*/  IMAD.MOV.U32 R210, RZ, RZ, R156 ;  /* 0x000000ffffd27224 */ /* 0x008fe400078e009c */
[----:B------:R-:W-:Y:S02]  /*40790*/  IMAD.MOV.U32 R208, RZ, RZ, R72 ;  /* 0x000000ffffd07224 */ /* 0x000fe400078e0048 */
[----:B------:R-:W2:Y:S01]  /*407a0*/  LDL.LU R72, [R1+0x3fd4] ;  /* 0x003fd40001487983 */ /* 0x000ea20000300800 */
[----:B------:R-:W-:-:S03]  /*407b0*/  IMAD.MOV.U32 R209, RZ, RZ, R68 ;  /* 0x000000ffffd17224 */ /* 0x000fc600078e0044 */
[----:B------:R-:W3:Y:S04]  /*407c0*/  LDL.LU R68, [R1+0x3fd0] ;  /* 0x003fd00001447983 */ /* 0x000ee80000300800 */
[----:B------:R-:W4:Y:S04]  /*407d0*/  LDL.LU R156, [R1+0x3fcc] ;  /* 0x003fcc00019c7983 */ /* 0x000f280000300800 */
[----:B------:R-:W4:Y:S01]  /*407e0*/  LDL.LU R157, [R1+0x3fc8] ;  /* 0x003fc800019d7983 */ /* 0x000f220000300800 */
[----:B------:R-:W-:-:S03]  /*407f0*/  IMAD.MOV.U32 R80, RZ, RZ, R69 ;  /* 0x000000ffff507224 */ /* 0x000fc600078e0045 */
[----:B------:R-:W4:Y:S01]  /*40800*/  LDL.LU R69, [R1+0x3fc4] ;  /* 0x003fc40001457983 */ /* 0x000f220000300800 */
[----:B------:R-:W-:-:S03]  /*40810*/  IMAD.MOV.U32 R81, RZ, RZ, R73 ;  /* 0x000000ffff517224 */ /* 0x000fc600078e0049 */
[----:B------:R-:W4:Y:S01]  /*40820*/  LDL.LU R73, [R1+0x3fc0] ;  /* 0x003fc00001497983 */ /* 0x000f220000300800 */
[----:B------:R-:W-:Y:S02]  /*40830*/  IMAD.MOV.U32 R82, RZ, RZ, R152 ;  /* 0x000000ffff527224 */ /* 0x000fe400078e0098 */
[----:B------:R-:W-:Y:S01]  /*40840*/  IMAD.MOV.U32 R83, RZ, RZ, R153 ;  /* 0x000000ffff537224 */ /* 0x000fe200078e0099 */
[----:B------:R-:W4:Y:S04]  /*40850*/  LDL.LU R152, [R1+0x3fbc] ;  /* 0x003fbc0001987983 */ /* 0x000f280000300800 */
[----:B------:R-:W1:Y:S01]  /*40860*/  LDL.LU R153, [R1+0x3fb8] ;  /* 0x003fb80001997983 */ /* 0x000e620000300800 */
[----:B--2---:R-:W-:Y:S02]  /*40870*/  IMAD.MOV.U32 R51, RZ, RZ, R72 ;  /* 0x000000ffff337224 */ /* 0x004fe400078e0048 */
[----:B---3--:R-:W-:-:S02]  /*40880*/  IMAD.MOV.U32 R50, RZ, RZ, R68 ;  /* 0x000000ffff327224 */ /* 0x008fc400078e0044 */
[----:B----4-:R-:W-:Y:S02]  /*40890*/  IMAD.MOV.U32 R48, RZ, RZ, R156 ;  /* 0x000000ffff307224 */ /* 0x010fe400078e009c */
[----:B------:R-:W2:Y:S01]  /*408a0*/  LDL.LU R156, [R1+0x3fb4] ;  /* 0x003fb400019c7983 */ /* 0x000ea20000300800 */
[----:B------:R-:W-:-:S03]  /*408b0*/  IMAD.MOV.U32 R49, RZ, RZ, R157 ;  /* 0x000000ffff317224 */ /* 0x000fc600078e009d */
[----:B------:R-:W3:Y:S04]  /*408c0*/  LDL.LU R157, [R1+0x3fb0] ;  /* 0x003fb000019d7983 */ /* 0x000ee80000300800 */
[----:B------:R-:W4:Y:S01]  /*408d0*/  LDL.LU R68, [R1+0x3fac] ;  /* 0x003fac0001447983 */ /* 0x000f220000300800 */
[----:B------:R-:W-:-:S03]  /*408e0*/  IMAD.MOV.U32 R204, RZ, RZ, R73 ;  /* 0x000000ffffcc7224 */ /* 0x000fc600078e0049 */
[----:B------:R-:W2:Y:S04]  /*408f0*/  LDL.LU R72, [R1+0x3fa8] ;  /* 0x003fa80001487983 */ /* 0x000ea80000300800 */
[----:B------:R-:W3:Y:S01]  /*40900*/  LDL.LU R73, [R1+0x3fa4] ;  /* 0x003fa40001497983 */ /* 0x000ee20000300800 */
[----:B------:R-:W-:-:S03]  /*40910*/  IMAD.MOV.U32 R205, RZ, RZ, R69 ;  /* 0x000000ffffcd7224 */ /* 0x000fc600078e0045 */
[----:B------:R-:W4:Y:S04]  /*40920*/  LDL.LU R69, [R1+0x3fa0] ;  /* 0x003fa00001457983 */ /* 0x000f280000300800 */
[----:B------:R-:W4:Y:S04]  /*40930*/  LDL.LU R206, [R1+0x10a8] ;  /* 0x0010a80001ce7983 */ /* 0x000f280000300800 */
[----:B------:R-:W4:Y:S01]  /*40940*/  LDL.LU R207, [R1+0x10ac] ;  /* 0x0010ac0001cf7983 */ /* 0x000f220000300800 */
[----:B-1----:R-:W-:Y:S02]  /*40950*/  IMAD.MOV.U32 R46, RZ, RZ, R153 ;  /* 0x000000ffff2e7224 */ /* 0x002fe400078e0099 */
[----:B------:R-:W-:Y:S01]  /*40960*/  IMAD.MOV.U32 R47, RZ, RZ, R152 ;  /* 0x000000ffff2f7224 */ /* 0x000fe200078e0098 */
[----:B------:R-:W-:Y:S04]  /*40970*/  LDS R153, [R240+0x8700] ;  /* 0x00870000f0997984 */ /* 0x000fe80000000800 */
[----:B------:R-:W-:Y:S01]  /*40980*/  LDS R152, [R3+0x8700] ;  /* 0x0087000003987984 */ /* 0x000fe20000000800 */
[----:B--2---:R-:W-:-:S02]  /*40990*/  IMAD.MOV.U32 R85, RZ, RZ, R72 ;  /* 0x000000ffff557224 */ /* 0x004fc400078e0048 */
[----:B---3--:R-:W-:Y:S02]  /*409a0*/  IMAD.MOV.U32 R84, RZ, RZ, R73 ;  /* 0x000000ffff547224 */ /* 0x008fe400078e0049 */
[----:B------:R-:W1:Y:S01]  /*409b0*/  LDSM.16.M88.4 R72, [R241+0x30000] ;  /* 0x03000000f148783b */ /* 0x000e620000000200 */
[----:B----4-:R-:W-:Y:S02]  /*409c0*/  IMAD.MOV.U32 R87, RZ, RZ, R68 ;  /* 0x000000ffff577224 */ /* 0x010fe400078e0044 */
[----:B------:R-:W-:Y:S02]  /*409d0*/  IMAD.MOV.U32 R86, RZ, RZ, R69 ;  /* 0x000000ffff567224 */ /* 0x000fe400078e0045 */
[----:B------:R-:W2:Y:S01]  /*409e0*/  LDSM.16.M88.4 R68, [R241+0x30800] ;  /* 0x03080000f144783b */ /* 0x000ea20000000200 */
[----:B------:R-:W-:Y:S02]  /*409f0*/  IMAD.MOV.U32 R44, RZ, RZ, R157 ;  /* 0x000000ffff2c7224 */ /* 0x000fe400078e009d */
[----:B------:R-:W-:Y:S01]  /*40a00*/  IMAD.MOV.U32 R45, RZ, RZ, R156 ;  /* 0x000000ffff2d7224 */ /* 0x000fe200078e009c */
[----:B------:R-:W-:Y:S04]  /*40a10*/  LDS R157, [R240+0x8780] ;  /* 0x00878000f09d7984 */ /* 0x000fe80000000800 */
[----:B------:R-:W3:Y:S01]  /*40a20*/  LDS R156, [R3+0x8780] ;  /* 0x00878000039c7984 */ /* 0x000ee20000000800 */
[-C--:B-1----:R-:W-:Y:S03]  /*40a30*/  HMMA.1688.F32.TF32 R20, R112, R72.reuse, R84 ;  /* 0x000000487014723c */ /* 0x082fe60000081054 */
[----:B------:R-:W-:Y:S04]  /*40a40*/  STL [R1+0x3afc], R74 ;  /* 0x003afc4a01007387 */ /* 0x000fe80000100800 */
[----:B------:R-:W-:Y:S01]  /*40a50*/  STL [R1+0x3af8], R75 ;  /* 0x003af84b01007387 */ /* 0x000fe20000100800 */
[-C--:B------:R-:W-:Y:S03]  /*40a60*/  HMMA.1688.F32.TF32 R44, R116, R72.reuse, R44 ;  /* 0x00000048742c723c */ /* 0x080fe6000008102c */
[----:B--2---:R-:W-:Y:S04]  /*40a70*/  STL [R1+0x3b04], R70 ;  /* 0x003b044601007387 */ /* 0x004fe80000100800 */
[----:B------:R-:W-:Y:S01]  /*40a80*/  STL [R1+0x3b00], R71 ;  /* 0x003b004701007387 */ /* 0x000fe20000100800 */
[-C--:B------:R-:W-:Y:S07]  /*40a90*/  HMMA.1688.F32.TF32 R40, R120, R72.reuse, R204 ;  /* 0x000000487828723c */ /* 0x080fee00000810cc */
[----:B------:R-:W-:Y:S04]  /*40aa0*/  STL.64 [R1+0x1280], R20 ;  /* 0x0012801401007387 */ /* 0x000fe80000100a00 */
[----:B------:R1:W-:Y:S02]  /*40ab0*/  STL.64 [R1+0x1288], R22 ;  /* 0x0012881601007387 */ /* 0x0003e40000100a00 */
[-C--:B-1----:R-:W-:Y:S02]  /*40ac0*/  HMMA.1688.F32.TF32 R20, R124, R72.reuse, R48 ;  /* 0x000000487c14723c */ /* 0x082fe40000081030 */
[----:B------:R-:W-:Y:S04]  /*40ad0*/  STL.64 [R1+0x1190], R44 ;  /* 0x0011902c01007387 */ /* 0x000fe80000100a00 */
[----:B------:R1:W-:Y:S04]  /*40ae0*/  STL.64 [R1+0x1198], R46 ;  /* 0x0011982e01007387 */ /* 0x0003e80000100a00 */
[----:B------:R-:W-:Y:S04]  /*40af0*/  STL.64 [R1+0x14b0], R40 ;  /* 0x0014b02801007387 */ /* 0x000fe80000100a00 */
[----:B------:R2:W-:Y:S01]  /*40b00*/  STL.64 [R1+0x14b8], R42 ;  /* 0x0014b82a01007387 */ /* 0x0005e20000100a00 */
[-C--:B-1----:R-:W-:Y:S08]  /*40b10*/  HMMA.1688.F32.TF32 R44, R128, R72.reuse, R80 ;  /* 0x00000048802c723c */ /* 0x082ff00000081050 */
[----:B------:R-:W-:Y:S01]  /*40b20*/  STL.64 [R1+0x15c0], R20 ;  /* 0x0015c01401007387 */ /* 0x000fe20000100a00 */
[-C--:B--2---:R-:W-:Y:S03]  /*40b30*/  HMMA.1688.F32.TF32 R40, R132, R72.reuse, R208 ;  /* 0x000000488428723c */ /* 0x084fe600000810d0 */
[----:B------:R1:W-:Y:S05]  /*40b40*/  STL.64 [R1+0x15c8], R22 ;  /* 0x0015c81601007387 */ /* 0x0003ea0000100a00 */
[-C--:B-1----:R-:W-:Y:S06]  /*40b50*/  HMMA.1688.F32.TF32 R20, R136, R72.reuse, R76 ;  /* 0x000000488814723c */ /* 0x082fec000008104c */
[----:B------:R-:W-:Y:S04]  /*40b60*/  STL.64 [R1+0x1d60], R44 ;  /* 0x001d602c01007387 */ /* 0x000fe80000100a00 */
[----:B------:R1:W-:Y:S05]  /*40b70*/  STL.64 [R1+0x1d68], R46 ;  /* 0x001d682e01007387 */ /* 0x0003ea0000100a00 */
[----:B------:R-:W-:Y:S04]  /*40b80*/  STL.64 [R1+0x2450], R40 ;  /* 0x0024502801007387 */ /* 0x000fe80000100a00 */
[----:B------:R2:W-:Y:S01]  /*40b90*/  STL.64 [R1+0x2458], R42 ;  /* 0x0024582a01007387 */ /* 0x0005e20000100a00 */
[-C--:B-1----:R-:W-:Y:S03]  /*40ba0*/  HMMA.1688.F32.TF32 R44, R96, R72.reuse, R212 ;  /* 0x00000048602c723c */ /* 0x082fe600000810d4 */
[----:B------:R-:W-:Y:S05]  /*40bb0*/  STL.64 [R1+0x25c0], R20 ;  /* 0x0025c01401007387 */ /* 0x000fea0000100a00 */
[-C--:B--2---:R-:W-:Y:S01]  /*40bc0*/  HMMA.1688.F32.TF32 R40, R236, R72.reuse, R148 ;  /* 0x00000048ec28723c */ /* 0x084fe20000081094 */
[----:B------:R1:W-:Y:S07]  /*40bd0*/  STL.64 [R1+0x25c8], R22 ;  /* 0x0025c81601007387 */ /* 0x0003ee0000100a00 */
[-C--:B-1----:R-:W-:Y:S07]  /*40be0*/  HMMA.1688.F32.TF32 R20, R232, R72.reuse, R244 ;  /* 0x00000048e814723c */ /* 0x082fee00000810f4 */
[----:B------:R-:W-:Y:S04]  /*40bf0*/  STL.64 [R1+0x27b0], R44 ;  /* 0x0027b02c01007387 */ /* 0x000fe80000100a00 */
[----:B------:R1:W-:Y:S04]  /*40c00*/  STL.64 [R1+0x27b8], R46 ;  /* 0x0027b82e01007387 */ /* 0x0003e80000100a00 */
[----:B------:R-:W-:Y:S04]  /*40c10*/  STL.64 [R1+0x29b0], R40 ;  /* 0x0029b02801007387 */ /* 0x000fe80000100a00 */
[----:B------:R2:W-:Y:S01]  /*40c20*/  STL.64 [R1+0x29b8], R42 ;  /* 0x0029b82a01007387 */ /* 0x0005e20000100a00 */
[-C--:B-1----:R-:W-:Y:S03]  /*40c30*/  HMMA.1688.F32.TF32 R44, R228, R72.reuse, R144 ;  /* 0x00000048e42c723c */ /* 0x082fe60000081090 */
[----:B------:R-:W-:Y:S05]  /*40c40*/  STL.64 [R1+0x2aa0], R20 ;  /* 0x002aa01401007387 */ /* 0x000fea0000100a00 */
[-C--:B--2---:R-:W-:Y:S01]  /*40c50*/  HMMA.1688.F32.TF32 R40, R224, R72.reuse, R248 ;  /* 0x00000048e028723c */ /* 0x084fe200000810f8 */
[----:B------:R1:W-:Y:S07]  /*40c60*/  STL.64 [R1+0x2aa8], R22 ;  /* 0x002aa81601007387 */ /* 0x0003ee0000100a00 */
[----:B-1----:R-:W-:Y:S07]  /*40c70*/  HMMA.1688.F32.TF32 R20, R220, R72, R104 ;  /* 0x00000048dc14723c */ /* 0x002fee0000081068 */
[----:B------:R1:W-:Y:S04]  /*40c80*/  STL.64 [R1+0x2b70], R44 ;  /* 0x002b702c01007387 */ /* 0x0003e80000100a00 */
[----:B------:R2:W-:Y:S04]  /*40c90*/  STL.64 [R1+0x2b78], R46 ;  /* 0x002b782e01007387 */ /* 0x0005e80000100a00 */
[----:B------:R-:W4:Y:S04]  /*40ca0*/  LDL.LU R244, [R1+0xca0] ;  /* 0x000ca00001f47983 */ /* 0x000f280000300800 */
[----:B------:R-:W-:Y:S04]  /*40cb0*/  STL.64 [R1+0x2c20], R40 ;  /* 0x002c202801007387 */ /* 0x000fe80000100a00 */
[----:B------:R-:W-:Y:S04]  /*40cc0*/  STL.64 [R1+0x2c28], R42 ;  /* 0x002c282a01007387 */ /* 0x000fe80000100a00 */
[----:B------:R1:W-:Y:S04]  /*40cd0*/  STL.64 [R1+0x2cb0], R20 ;  /* 0x002cb01401007387 */ /* 0x0003e80000100a00 */
[----:B------:R1:W-:Y:S04]  /*40ce0*/  STL.64 [R1+0x2cb8], R22 ;  /* 0x002cb81601007387 */ /* 0x0003e80000100a00 */
        /* <DEDUP_REMOVED lines=19> */
[----:B------:R-:W1:Y:S04]  /*40e20*/  LDL.LU R64, [R1+0x3f98] ;  /* 0x003f980001407983 */ /* 0x000e680000300800 */
[----:B------:R-:W3:Y:S04]  /*40e30*/  LDL.LU R83, [R1+0x7c] ;  /* 0x00007c0001537983 */ /* 0x000ee80000300800 */
[----:B------:R-:W3:Y:S04]  /*40e40*/  LDL.LU R204, [R1+0xb0] ;  /* 0x0000b00001cc7983 */ /* 0x000ee80000300800 */
[----:B------:R-:W3:Y:S04]  /*40e50*/  LDL.LU R205, [R1+0xb4] ;  /* 0x0000b40001cd7983 */ /* 0x000ee80000300800 */
[----:B------:R-:W3:Y:S01]  /*40e60*/  LDL.LU R206, [R1+0xb8] ;  /* 0x0000b80001ce7983 */ /* 0x000ee20000300800 */
[----:B--2---:R-:W-:-:S03]  /*40e70*/  IMAD.MOV.U32 R207, RZ, RZ, R65 ;  /* 0x000000ffffcf7224 */ /* 0x004fc600078e0041 */
[----:B------:R-:W2:Y:S01]  /*40e80*/  LDL.LU R65, [R1+0x3f94] ;  /* 0x003f940001417983 */ /* 0x000ea20000300800 */
[----:B-1----:R-:W-:-:S03]  /*40e90*/  IMAD.MOV.U32 R44, RZ, RZ, R64 ;  /* 0x000000ffff2c7224 */ /* 0x002fc600078e0040 */
[----:B------:R-:W3:Y:S04]  /*40ea0*/  LDL.LU R64, [R1+0x3f90] ;  /* 0x003f900001407983 */ /* 0x000ee80000300800 */
[----:B------:R-:W4:Y:S04]  /*40eb0*/  LDL.LU R45, [R1+0xd4] ;  /* 0x0000d400012d7983 */ /* 0x000f280000300800 */
[----:B------:R-:W4:Y:S04]  /*40ec0*/  LDL.LU R46, [R1+0xd8] ;  /* 0x0000d800012e7983 */ /* 0x000f280000300800 */
[----:B------:R-:W4:Y:S04]  /*40ed0*/  LDL.LU R47, [R1+0xdc] ;  /* 0x0000dc00012f7983 */ /* 0x000f280000300800 */
[----:B------:R-:W4:Y:S01]  /*40ee0*/  LDL.LU R84, [R1+0xf0] ;  /* 0x0000f00001547983 */ /* 0x000f220000300800 */
[----:B------:R-:W-:-:S02]  /*40ef0*/  IMAD.MOV.U32 R104, RZ, RZ, R61 ;  /* 0x000000ffff687224 */ /* 0x000fc400078e003d */
[----:B------:R-:W-:Y:S02]  /*40f00*/  IMAD.MOV.U32 R105, RZ, RZ, R60 ;  /* 0x000000ffff697224 */ /* 0x000fe400078e003c */
[----:B------:R-:W-:Y:S02]  /*40f10*/  IMAD.MOV.U32 R106, RZ, RZ, R56 ;  /* 0x000000ffff6a7224 */ /* 0x000fe400078e0038 */
[----:B------:R-:W-:Y:S02]  /*40f20*/  IMAD.MOV.U32 R107, RZ, RZ, R57 ;  /* 0x000000ffff6b7224 */ /* 0x000fe400078e0039 */
[----:B--2---:R-:W-:Y:S02]  /*40f30*/  IMAD.MOV.U32 R85, RZ, RZ, R65 ;  /* 0x000000ffff557224 */ /* 0x004fe400078e0041 */
[----:B------:R-:W2:Y:S01]  /*40f40*/  LDL.LU R65, [R1+0x3f8c] ;  /* 0x003f8c0001417983 */ /* 0x000ea20000300800 */
[----:B---3--:R-:W-:-:S03]  /*40f50*/  IMAD.MOV.U32 R86, RZ, RZ, R64 ;  /* 0x000000ffff567224 */ /* 0x008fc600078e0040 */
[----:B------:R-:W2:Y:S04]  /*40f60*/  LDL.LU R64, [R1+0x3f88] ;  /* 0x003f880001407983 */ /* 0x000ea80000300800 */
        /* <DEDUP_REMOVED lines=20> */
[----:B------:R-:W4:Y:S01]  /*410b0*/  LDL.LU R249, [R1+0x14] ;  /* 0x0000140001f97983 */ /* 0x000f220000300800 */
[----:B------:R-:W-:Y:S01]  /*410c0*/  HMMA.1688.F32.TF32 R104, R152, R72, R104 ;  /* 0x000000489868723c */ /* 0x000fe20000081068 */
[----:B--2---:R-:W-:-:S02]  /*410d0*/  IMAD.MOV.U32 R250, RZ, RZ, R61 ;  /* 0x000000fffffa7224 */ /* 0x004fc400078e003d */
[----:B------:R-:W2:Y:S01]  /*410e0*/  LDL.LU R61, [R1+0x3f74] ;  /* 0x003f7400013d7983 */ /* 0x000ea20000300800 */
[----:B---3--:R-:W-:-:S03]  /*410f0*/  IMAD.MOV.U32 R251, RZ, RZ, R60 ;  /* 0x000000fffffb7224 */ /* 0x008fc600078e003c */
[----:B------:R-:W2:Y:S04]  /*41100*/  LDL.LU R60, [R1+0x3f70] ;  /* 0x003f7000013c7983 */ /* 0x000ea80000300800 */
[----:B------:R-:W3:Y:S04]  /*41110*/  LDL.LU R20, [R1+0x1350] ;  /* 0x0013500001147983 */ /* 0x000ee80000300800 */
[----:B------:R-:W3:Y:S04]  /*41120*/  LDL.LU R21, [R1+0x1354] ;  /* 0x0013540001157983 */ /* 0x000ee80000300800 */
[----:B------:R-:W3:Y:S04]  /*41130*/  LDL.LU R22, [R1+0x1358] ;  /* 0x0013580001167983 */ /* 0x000ee80000300800 */
[----:B------:R-:W3:Y:S01]  /*41140*/  LDL.LU R23, [R1+0x135c] ;  /* 0x00135c0001177983 */ /* 0x000ee20000300800 */
[-C--:B----4-:R-:W-:Y:S03]  /*41150*/  HMMA.1688.F32.TF32 R248, R216, R72.reuse, R248 ;  /* 0x00000048d8f8723c */ /* 0x090fe600000810f8 */
        /* <DEDUP_REMOVED lines=26> */
[----:B------:R-:W-:Y:S04]  /*41300*/  STL.64 [R1+0x2d20], R248 ;  /* 0x002d20f801007387 */ /* 0x000fe80000100a00 */
[----:B------:R1:W-:Y:S04]  /*41310*/  STL.64 [R1+0x2d28], R250 ;  /* 0x002d28fa01007387 */ /* 0x0003e80000100a00 */
[----:B-1----:R-:W2:Y:S04]  /*41320*/  LDL.LU.64 R250, [R1+0x3f68] ;  /* 0x003f680001fa7983 */ /* 0x002ea80000300a00 */
[----:B------:R-:W2:Y:S04]  /*41330*/  LDL.LU.64 R248, [R1+0x3f60] ;  /* 0x003f600001f87983 */ /* 0x000ea80000300a00 */
[----:B------:R-:W-:Y:S04]  /*41340*/  STL.64 [R1+0x2d70], R104 ;  /* 0x002d706801007387 */ /* 0x000fe80000100a00 */
[----:B------:R1:W-:Y:S04]  /*41350*/  STL.64 [R1+0x2d78], R106 ;  /* 0x002d786a01007387 */ /* 0x0003e80000100a00 */
[----:B-1----:R-:W2:Y:S04]  /*41360*/  LDL.LU.64 R106, [R1+0x3f58] ;  /* 0x003f5800016a7983 */ /* 0x002ea80000300a00 */
[----:B------:R-:W2:Y:S02]  /*41370*/  LDL.LU.64 R104, [R1+0x3f50] ;  /* 0x003f500001687983 */ /* 0x000ea40000300a00 */
[----:B--2---:R-:W-:Y:S02]  /*41380*/  HMMA.1688.F32.TF32 R72, R156, R72, R104 ;  /* 0x000000489c48723c */ /* 0x004fe40000081068 */
[----:B------:R-:W2:Y:S11]  /*41390*/  LDL.LU R104, [R1+0x14f0] ;  /* 0x0014f00001687983 */ /* 0x000eb60000300800 */
[----:B------:R-:W-:Y:S10]  /*413a0*/  @!UPT UIADD3 URZ, URZ, URZ, URZ ;  /* 0x0000003f3f3ff290 */ /* 0x000ff4000fffe03f */
[----:B------:R-:W-:Y:S04]  /*413b0*/  STL.64 [R1+0x2da0], R72 ;  /* 0x002da04801007387 */ /* 0x000fe80000100a00 */
[----:B------:R3:W-:Y:S04]  /*413c0*/  STL.64 [R1+0x2da8], R74 ;  /* 0x002da84a01007387 */ /* 0x0007e80000100a00 */
[----:B------:R-:W2:Y:S04]  /*413d0*/  LDL.LU R105, [R1+0x14f4] ;  /* 0x0014f40001697983 */ /* 0x000ea80000300800 */
[----:B------:R-:W2:Y:S04]  /*413e0*/  LDL.LU R106, [R1+0x14f8] ;  /* 0x0014f800016a7983 */ /* 0x000ea80000300800 */
[----:B------:R-:W2:Y:S01]  /*413f0*/  LDL.LU R107, [R1+0x14fc] ;  /* 0x0014fc00016b7983 */ /* 0x000ea20000300800 */
[-C--:B---3--:R-:W-:Y:S08]  /*41400*/  HMMA.1688.F32.TF32 R72, R116, R68.reuse, R20 ;  /* 0x000000447448723c */ /* 0x088ff00000081014 */
[-C--:B------:R-:W-:Y:S08]  /*41410*/  HMMA.1688.F32.TF32 R20, R120, R68.reuse, R140 ;  /* 0x000000447814723c */ /* 0x080ff0000008108c */
[-C--:B----4-:R-:W-:Y:S08]  /*41420*/  HMMA.1688.F32.TF32 R92, R124, R68.reuse, R92 ;  /* 0x000000447c5c723c */ /* 0x090ff0000008105c */
[-C--:B--2---:R-:W-:Y:S11]  /*41430*/  HMMA.1688.F32.TF32 R104, R112, R68.reuse, R104 ;  /* 0x000000447068723c */ /* 0x084ff60000081068 */
[----:B------:R-:W-:Y:S11]  /*41440*/  @!UPT UIADD3 URZ, URZ, URZ, URZ ;  /* 0x0000003f3f3ff290 */ /* 0x000ff6000fffe03f */
[----:B------:R-:W-:Y:S01]  /*41450*/  @!UPT UIADD3 URZ, URZ, URZ, URZ ;  /* 0x0000003f3f3ff290 */ /* 0x000fe2000fffe03f */
[----:B------:R-:W-:Y:S04]  /*41460*/  STL.64 [R1+0x1170], R104 ;  /* 0x0011706801007387 */ /* 0x000fe80000100a00 */
[----:B------:R-:W-:Y:S04]  /*41470*/  STL.64 [R1+0x1178], R106 ;  /* 0x0011786a01007387 */ /* 0x000fe80000100a00 */
[----:B------:R-:W-:Y:S04]  /*41480*/  STL.64 [R1+0x1270], R72 ;  /* 0x0012704801007387 */ /* 0x000fe80000100a00 */
[----:B------:R-:W-:Y:S04]  /*41490*/  STL.64 [R1+0x1278], R74 ;  /* 0x0012784a01007387 */ /* 0x000fe80000100a00 */
[----:B------:R-:W-:Y:S04]  /*414a0*/  STL.64 [R1+0x12d0], R20 ;  /* 0x0012d01401007387 */ /* 0x000fe80000100a00 */
[----:B------:R1:W-:Y:S02]  /*414b0*/  STL.64 [R1+0x12d8], R22 ;  /* 0x0012d81601007387 */ /* 0x0003e40000100a00 */
[-C--:B-1----:R-:W-:Y:S02]  /*414c0*/  HMMA.1688.F32.TF32 R20, R132, R68.reuse, R64 ;  /* 0x000000448414723c */ /* 0x082fe40000081040 */
[----:B------:R-:W1:Y:S06]  /*414d0*/  LDSM.16.M88.4 R64, [R241+0x31000] ;  /* 0x03100000f140783b */ /* 0x000e6c0000000200 */
[-C--:B------:R-:W-:Y:S01]  /*414e0*/  HMMA.1688.F32.TF32 R72, R128, R68.reuse, R196 ;  /* 0x000000448048723c */ /* 0x080fe200000810c4 */
[----:B------:R-:W-:Y:S04]  /*414f0*/  STL.64 [R1+0x14a0], R92 ;  /* 0x0014a05c01007387 */ /* 0x000fe80000100a00 */
[----:B------:R-:W-:Y:S11]  /*41500*/  STL.64 [R1+0x14a8], R94 ;  /* 0x0014a85e01007387 */ /* 0x000ff60000100a00 */
[----:B------:R-:W-:Y:S07]  /*41510*/  @!UPT UIADD3 URZ, URZ, URZ, URZ ;  /* 0x0000003f3f3ff290 */ /* 0x000fee000fffe03f */
[----:B------:R-:W-:Y:S04]  /*41520*/  STL.64 [R1+0x15f0], R72 ;  /* 0x0015f04801007387 */ /* 0x000fe80000100a00 */
[----:B------:R-:W-:Y:S04]  /*41530*/  STL.64 [R1+0x15f8], R74 ;  /* 0x0015f84a01007387 */ /* 0x000fe80000100a00 */
[----:B-1----:R-:W-:Y:S04]  /*41540*/  STL [R1+0x3b0c], R66 ;  /* 0x003b0c4201007387 */ /* 0x002fe80000100800 */
[----:B------:R-:W-:Y:S04]  /*41550*/  STL.64 [R1+0x23c0], R20 ;  /* 0x0023c01401007387 */ /* 0x000fe80000100a00 */
[----:B------:R1:W-:Y:S02]  /*41560*/  STL.64 [R1+0x23c8], R22 ;  /* 0x0023c81601007387 */ /* 0x0003e40000100a00 */
[-C--:B-1----:R-:W-:Y:S02]  /*41570*/  HMMA.1688.F32.TF32 R20, R136, R68.reuse, R60 ;  /* 0x000000448814723c */ /* 0x082fe4000008103c */
[----:B------:R-:W1:Y:S04]  /*41580*/  LDSM.16.M88.4 R60, [R241+0x31800] ;  /* 0x03180000f13c783b */ /* 0x000e680000000200 */
[----:B------:R-:W-:Y:S02]  /*41590*/  STL [R1+0x3b08], R67 ;  /* 0x003b084301007387 */ /* 0x000fe40000100800 */
[-C--:B------:R-:W-:Y:S08]  /*415a0*/  HMMA.1688.F32.TF32 R72, R96, R68.reuse, R88 ;  /* 0x000000446048723c */ /* 0x080ff00000081058 */
[-C--:B------:R-:W-:Y:S01]  /*415b0*/  HMMA.1688.F32.TF32 R88, R236, R68.reuse, R200 ;  /* 0x00000044ec58723c */ /* 0x080fe200000810c8 */
[----:B-1----:R-:W-:Y:S06]  /*415c0*/  STL [R1+0x3b14], R62 ;  /* 0x003b143e01007387 */ /* 0x002fec0000100800 */
[----:B------:R-:W-:Y:S04]  /*415d0*/  STL.64 [R1+0x2530], R20 ;  /* 0x0025301401007387 */ /* 0x000fe80000100a00 */
[----:B------:R1:W-:Y:S02]  /*415e0*/  STL.64 [R1+0x2538], R22 ;  /* 0x0025381601007387 */ /* 0x0003e40000100a00 */
[-C--:B-1----:R-:W-:Y:S02]  /*415f0*/  HMMA.1688.F32.TF32 R20, R232, R68.reuse, R40 ;  /* 0x00000044e814723c */ /* 0x082fe40000081028 */
[----:B------:R-:W-:Y:S04]  /*41600*/  STL [R1+0x3b10], R63 ;  /* 0x003b103f01007387 */ /* 0x000fe80000100800 */
[----:B------:R-:W-:Y:S04]  /*41610*/  STL.64 [R1+0x2730], R72 ;  /* 0x0027304801007387 */ /* 0x000fe80000100a00 */
[----:B------:R1:W-:Y:S01]  /*41620*/  STL.64 [R1+0x2738], R74 ;  /* 0x0027384a01007387 */ /* 0x0003e20000100a00 */
[-C--:B------:R-:W-:Y:S03]  /*41630*/  HMMA.1688.F32.TF32 R40, R224, R68.reuse, R44 ;  /* 0x00000044e028723c */ /* 0x080fe6000008102c */
[----:B------:R-:W-:Y:S04]  /*41640*/  STL.64 [R1+0x2850], R88 ;  /* 0x0028505801007387 */ /* 0x000fe80000100a00 */
[----:B------:R-:W-:Y:S01]  /*41650*/  STL.64 [R1+0x2858], R90 ;  /* 0x0028585a01007387 */ /* 0x000fe20000100a00 */
[-C--:B-1----:R-:W-:Y:S04]  /*41660*/  HMMA.1688.F32.TF32 R72, R228, R68.reuse, R84 ;  /* 0x00000044e448723c */ /* 0x082fe80000081054 */
[----:B------:R-:W-:Y:S04]  /*41670*/  STL.64 [R1+0x2a30], R20 ;  /* 0x002a301401007387 */ /* 0x000fe80000100a00 */
[----:B------:R1:W-:Y:S02]  /*41680*/  STL.64 [R1+0x2a38], R22 ;  /* 0x002a381601007387 */ /* 0x0003e40000100a00 */
[-C--:B-1----:R-:W-:Y:S11]  /*41690*/  HMMA.1688.F32.TF32 R20, R220, R68.reuse, R204 ;  /* 0x00000044dc14723c */ /* 0x082ff600000810cc */
[----:B------:R-:W-:Y:S02]  /*416a0*/  @!UPT UIADD3 URZ, URZ, URZ, URZ ;  /* 0x0000003f3f3ff290 */ /* 0x000fe4000fffe03f */
[----:B------:R-:W-:Y:S01]  /*416b0*/  STL.64 [R1+0x2b10], R72 ;  /* 0x002b104801007387 */ /* 0x000fe20000100a00 */
[-C--:B------:R-:W-:Y:S03]  /*416c0*/  HMMA.1688.F32.TF32 R44, R216, R68.reuse, R48 ;  /* 0x00000044d82c723c */ /* 0x080fe60000081030 */
[----:B------:R-:W-:Y:S04]  /*416d0*/  STL.64 [R1+0x2b18], R74 ;  /* 0x002b184a01007387 */ /* 0x000fe80000100a00 */
[----:B------:R-:W-:Y:S04]  /*416e0*/  STL.64 [R1+0x2bd0], R40 ;  /* 0x002bd02801007387 */ /* 0x000fe80000100a00 */
[----:B------:R1:W-:Y:S04]  /*416f0*/  STL.64 [R1+0x2bd8], R42 ;  /* 0x002bd82a01007387 */ /* 0x0003e80000100a00 */
[----:B------:R-:W-:Y:S04]  /*41700*/  STL.64 [R1+0x2c70], R20 ;  /* 0x002c701401007387 */ /* 0x000fe80000100a00 */
[----:B------:R2:W-:Y:S01]  /*41710*/  STL.64 [R1+0x2c78], R22 ;  /* 0x002c781601007387 */ /* 0x0005e20000100a00 */
[-C--:B-1----:R-:W-:Y:S08]  /*41720*/  HMMA.1688.F32.TF32 R40, R152, R68.reuse, R80 ;  /* 0x000000449828723c */ /* 0x082ff00000081050 */
[----:B--2---:R-:W-:Y:S01]  /*41730*/  HMMA.1688.F32.TF32 R20, R156, R68, R248 ;  /* 0x000000449c14723c */ /* 0x004fe200000810f8 */
[----:B------:R-:W-:Y:S04]  /*41740*/  STL.64 [R1+0x2cf0], R44 ;  /* 0x002cf02c01007387 */ /* 0x000fe80000100a00 */
[----:B------:R1:W-:Y:S10]  /*41750*/  STL.64 [R1+0x2cf8], R46 ;  /* 0x002cf82e01007387 */ /* 0x0003f40000100a00 */
[----:B------:R-:W-:Y:S01]  /*41760*/  STL.64 [R1+0x2d50], R40 ;  /* 0x002d502801007387 */ /* 0x000fe20000100a00 */
[-C--:B-1----:R-:W-:Y:S03]  /*41770*/  HMMA.1688.F32.TF32 R44, R112, R64.reuse, R208 ;  /* 0x00000040702c723c */ /* 0x082fe600000810d0 */
[----:B------:R1:W-:Y:S04]  /*41780*/  STL.64 [R1+0x2d58], R42 ;  /* 0x002d582a01007387 */ /* 0x0003e80000100a00 */
[----:B------:R-:W-:Y:S04]  /*41790*/  STL.64 [R1+0x2d90], R20 ;  /* 0x002d901401007387 */ /* 0x000fe80000100a00 */
[----:B------:R2:W-:Y:S01]  /*417a0*/  STL.64 [R1+0x2d98], R22 ;  /* 0x002d981601007387 */ /* 0x0005e20000100a00 */
[-C--:B-1----:R-:W-:Y:S08]  /*417b0*/  HMMA.1688.F32.TF32 R40, R116, R64.reuse, R76 ;  /* 0x000000407428723c */ /* 0x082ff0000008104c */
[-C--:B--2---:R-:W-:Y:S03]  /*417c0*/  HMMA.1688.F32.TF32 R20, R120, R64.reuse, R212 ;  /* 0x000000407814723c */ /* 0x084fe600000810d4 */
[----:B------:R-:W-:Y:S04]  /*417d0*/  STL.64 [R1+0x1110], R44 ;  /* 0x0011102c01007387 */ /* 0x000fe80000100a00 */
[----:B------:R1:W-:Y:S08]  /*417e0*/  STL.64 [R1+0x1118], R46 ;  /* 0x0011182e01007387 */ /* 0x0003f00000100a00 */
[----:B------:R-:W-:Y:S01]  /*417f0*/  STL.64 [R1+0x1140], R40 ;  /* 0x0011402801007387 */ /* 0x000fe20000100a00 */
[-C--:B-1----:R-:W-:Y:S03]  /*41800*/  HMMA.1688.F32.TF32 R44, R124, R64.reuse, R148 ;  /* 0x000000407c2c723c */ /* 0x082fe60000081094 */
[----:B------:R1:W-:Y:S04]  /*41810*/  STL.64 [R1+0x1148], R42 ;  /* 0x0011482a01007387 */ /* 0x0003e80000100a00 */
[----:B------:R-:W-:Y:S04]  /*41820*/  STL.64 [R1+0x1160], R20 ;  /* 0x0011601401007387 */ /* 0x000fe80000100a00 */
[----:B------:R2:W-:Y:S01]  /*41830*/  STL.64 [R1+0x1168], R22 ;  /* 0x0011681601007387 */ /* 0x0005e20000100a00 */
[-C--:B-1----:R-:W-:Y:S08]  /*41840*/  HMMA.1688.F32.TF32 R40, R128, R64.reuse, R244 ;  /* 0x000000408028723c */ /* 0x082ff000000810f4 */
[----:B--2---:R-:W-:Y:S03]  /*41850*/  HMMA.1688.F32.TF32 R20, R132, R64, R144 ;  /* 0x000000408414723c */ /* 0x004fe60000081090 */
[----:B------:R1:W-:Y:S04]  /*41860*/  STL.64 [R1+0x12c0], R44 ;  /* 0x0012c02c01007387 */ /* 0x0003e80000100a00 */
[----:B------:R2:W-:Y:S04]  /*41870*/  STL.64 [R1+0x12c8], R46 ;  /* 0x0012c82e01007387 */ /* 0x0005e80000100a00 */
[----:B------:R-:W3:Y:S01]  /*41880*/  LDL.LU R212, [R1+0x150] ;  /* 0x0001500001d47983 */ /* 0x000ee20000300800 */
[----:B------:R-:W-:-:S03]  /*41890*/  IMAD.MOV.U32 R213, RZ, RZ, R57 ;  /* 0x000000ffffd57224 */ /* 0x000fc600078e0039 */
[----:B------:R4:W-:Y:S01]  /*418a0*/  STL.64 [R1+0x14f0], R40 ;  /* 0x0014f02801007387 */ /* 0x0009e20000100a00 */
[----:B------:R-:W-:-:S03]  /*418b0*/  IMAD.MOV.U32 R214, RZ, RZ, R56 ;  /* 0x000000ffffd67224 */ /* 0x000fc600078e0038 */
[----:B------:R1:W-:Y:S04]  /*418c0*/  STL.64 [R1+0x14f8], R42 ;  /* 0x0014f82a01007387 */ /* 0x0003e80000100a00 */
[----:B------:R1:W-:Y:S04]  /*418d0*/  STL.64 [R1+0x1610], R20 ;  /* 0x0016101401007387 */ /* 0x0003e80000100a00 */
[----:B------:R1:W-:Y:S04]  /*418e0*/  STL.64 [R1+0x1618], R22 ;  /* 0x0016181601007387 */ /* 0x0003e80000100a00 */
[----:B------:R-:W2:Y:S04]  /*418f0*/  LDL.LU R57, [R1+0x3f4c] ;  /* 0x003f4c0001397983 */ /* 0x000ea80000300800 */
[----:B------:R-:W3:Y:S04]  /*41900*/  LDL.LU R56, [R1+0x3f48] ;  /* 0x003f480001387983 */ /* 0x000ee80000300800 */
[----:B------:R-:W4:Y:S04]  /*41910*/  LDL.LU R215, [R1+0x15c] ;  /* 0x00015c0001d77983 */ /* 0x000f280000300800 */
[----:B------:R-:W4:Y:S04]  /*41920*/  LDL.LU R76, [R1+0x170] ;  /* 0x00017000014c7983 */ /* 0x000f280000300800 */
[----:B------:R-:W4:Y:S04]  /*41930*/  LDL.LU R77, [R1+0x174] ;  /* 0x00017400014d7983 */ /* 0x000f280000300800 */
[----:B------:R-:W4:Y:S01]  /*41940*/  LDL.LU R78, [R1+0x178] ;  /* 0x00017800014e7983 */ /* 0x000f220000300800 */
[----:B--2---:R-:W-:-:S03]  /*41950*/  IMAD.MOV.U32 R79, RZ, RZ, R57 ;  /* 0x000000ffff4f7224 */ /* 0x004fc600078e0039 */
[----:B------:R-:W2:Y:S01]  /*41960*/  LDL.LU R57, [R1+0x3f44] ;  /* 0x003f440001397983 */ /* 0x000ea20000300800 */
[----:B---3--:R-:W-:-:S03]  /*41970*/  IMAD.MOV.U32 R208, RZ, RZ, R56 ;  /* 0x000000ffffd07224 */ /* 0x008fc600078e0038 */
[----:B------:R-:W3:Y:S04]  /*41980*/  LDL.LU R56, [R1+0x3f40] ;  /* 0x003f400001387983 */ /* 0x000ee80000300800 */
[----:B------:R-:W4:Y:S04]  /*41990*/  LDL.LU R209, [R1+0x194] ;  /* 0x0001940001d17983 */ /* 0x000f280000300800 */
[----:B------:R-:W4:Y:S04]  /*419a0*/  LDL.LU R210, [R1+0x198] ;  /* 0x0001980001d27983 */ /* 0x000f280000300800 */
[----:B------:R-:W4:Y:S04]  /*419b0*/  LDL.LU R211, [R1+0x19c] ;  /* 0x00019c0001d37983 */ /* 0x000f280000300800 */
[----:B------:R-:W4:Y:S01]  /*419c0*/  LDL.LU R204, [R1+0x1d0] ;  /* 0x0001d00001cc7983 */ /* 0x000f220000300800 */
[----:B------:R-:W-:-:S02]  /*419d0*/  IMAD.MOV.U32 R104, RZ, RZ, R52 ;  /* 0x000000ffff687224 */ /* 0x000fc400078e0034 */
        /* <DEDUP_REMOVED lines=60> */
[----:B--2---:R-:W-:Y:S01]  /*41da0*/  IMAD.MOV.U32 R251, RZ, RZ, R52 ;  /* 0x000000fffffb7224 */ /* 0x004fe200078e0034 */
[----:B---3--:R-:W-:-:S02]  /*41db0*/  MOV R250, R53 ;  /* 0x0000003500fa7202 */ /* 0x008fc40000000f00 */
[----:B------:R-:W2:Y:S04]  /*41dc0*/  LDL.LU R53, [R1+0x3f24] ;  /* 0x003f240001357983 */ /* 0x000ea80000300800 */
        /* <DEDUP_REMOVED lines=9> */
[----:B------:R-:W2:Y:S01]  /*41e60*/  LDL.LU R54, [R1+0x858] ;  /* 0x0008580001367983 */ /* 0x000ea20000300800 */
[-C--:B------:R-:W-:Y:S03]  /*41e70*/  HMMA.1688.F32.TF32 R144, R228, R64.reuse, R144 ;  /* 0x00000040e490723c */ /* 0x080fe60000081090 */
[----:B------:R-:W2:Y:S04]  /*41e80*/  LDL.LU R55, [R1+0x85c] ;  /* 0x00085c0001377983 */ /* 0x000ea80000300800 */
[----:B------:R-:W2:Y:S01]  /*41e90*/  LDL.LU R200, [R1+0x780] ;  /* 0x0007800001c87983 */ /* 0x000ea20000300800 */
[-C--:B------:R-:W-:Y:S03]  /*41ea0*/  HMMA.1688.F32.TF32 R244, R232, R64.reuse, R244 ;  /* 0x00000040e8f4723c */ /* 0x080fe600000810f4 */
[----:B------:R-:W2:Y:S04]  /*41eb0*/  LDL.LU R201, [R1+0x784] ;  /* 0x0007840001c97983 */ /* 0x000ea80000300800 */
[----:B------:R-:W2:Y:S04]  /*41ec0*/  LDL.LU R202, [R1+0x788] ;  /* 0x0007880001ca7983 */ /* 0x000ea80000300800 */
[----:B------:R-:W2:Y:S01]  /*41ed0*/  LDL.LU R203, [R1+0x78c] ;  /* 0x00078c0001cb7983 */ /* 0x000ea20000300800 */
[-C--:B------:R-:W-:Y:S03]  /*41ee0*/  HMMA.1688.F32.TF32 R44, R96, R64.reuse, R44 ;  /* 0x00000040602c723c */ /* 0x080fe6000008102c */
[----:B------:R-:W2:Y:S04]  /*41ef0*/  LDL.LU R80, [R1+0x1b0] ;  /* 0x0001b00001507983 */ /* 0x000ea80000300800 */
[----:B------:R-:W2:Y:S04]  /*41f00*/  LDL.LU R81, [R1+0x1b4] ;  /* 0x0001b40001517983 */ /* 0x000ea80000300800 */
[----:B------:R-:W2:Y:S04]  /*41f10*/  LDL.LU R82, [R1+0x1b8] ;  /* 0x0001b80001527983 */ /* 0x000ea80000300800 */
[----:B------:R-:W2:Y:S01]  /*41f20*/  LDL.LU R83, [R1+0x1bc] ;  /* 0x0001bc0001537983 */ /* 0x000ea20000300800 */
[-C--:B----4-:R-:W-:Y:S03]  /*41f30*/  HMMA.1688.F32.TF32 R40, R136, R64.reuse, R40 ;  /* 0x000000408828723c */ /* 0x090fe60000081028 */
[----:B------:R-:W4:Y:S04]  /*41f40*/  LDL.LU R148, [R1+0x130] ;  /* 0x0001300001947983 */ /* 0x000f280000300800 */
[----:B------:R-:W4:Y:S04]  /*41f50*/  LDL.LU R149, [R1+0x134] ;  /* 0x0001340001957983 */ /* 0x000f280000300800 */
[----:B------:R-:W4:Y:S04]  /*41f60*/  LDL.LU R150, [R1+0x138] ;  /* 0x0001380001967983 */ /* 0x000f280000300800 */
[----:B------:R-:W4:Y:S01]  /*41f70*/  LDL.LU R151, [R1+0x13c] ;  /* 0x00013c0001977983 */ /* 0x000f220000300800 */
[-C--:B------:R-:W-:Y:S07]  /*41f80*/  HMMA.1688.F32.TF32 R48, R236, R64.reuse, R48 ;  /* 0x00000040ec30723c */ /* 0x080fee0000081030 */
[----:B------:R1:W-:Y:S04]  /*41f90*/  STL.64 [R1+0x2460], R40 ;  /* 0x0024602801007387 */ /* 0x0003e80000100a00 */
[----:B------:R-:W-:Y:S04]  /*41fa0*/  STL.64 [R1+0x2468], R42 ;  /* 0x0024682a01007387 */ /* 0x000fe80000100a00 */
[----:B-1----:R-:W2:Y:S04]  /*41fb0*/  LDL.LU.64 R40, [R1+0x3f18] ;  /* 0x003f180001287983 */ /* 0x002ea80000300a00 */
[----:B------:R1:W-:Y:S04]  /*41fc0*/  STL.64 [R1+0x25d0], R44 ;  /* 0x0025d02c01007387 */ /* 0x0003e80000100a00 */
[----:B------:R-:W-:Y:S04]  /*41fd0*/  STL.64 [R1+0x25d8], R46 ;  /* 0x0025d82e01007387 */ /* 0x000fe80000100a00 */
[----:B-1----:R-:W2:Y:S04]  /*41fe0*/  LDL.LU.64 R44, [R1+0x3f10] ;  /* 0x003f1000012c7983 */ /* 0x002ea80000300a00 */
[----:B------:R1:W-:Y:S04]  /*41ff0*/  STL.64 [R1+0x27d0], R48 ;  /* 0x0027d03001007387 */ /* 0x0003e80000100a00 */
[----:B------:R-:W-:Y:S04]  /*42000*/  STL.64 [R1+0x27d8], R50 ;  /* 0x0027d83201007387 */ /* 0x000fe80000100a00 */
[----:B-1----:R-:W2:Y:S04]  /*42010*/  LDL.LU.64 R48, [R1+0x3f08] ;  /* 0x003f080001307983 */ /* 0x002ea80000300a00 */
[----:B------:R-:W-:Y:S04]  /*42020*/  STL.64 [R1+0x29c0], R244 ;  /* 0x0029c0f401007387 */ /* 0x000fe80000100a00 */
[----:B------:R1:W-:Y:S04]  /*42030*/  STL.64 [R1+0x29c8], R246 ;  /* 0x0029c8f601007387 */ /* 0x0003e80000100a00 */
[----:B-1----:R-:W2:Y:S04]  /*42040*/  LDL.LU.64 R246, [R1+0x3f00] ;  /* 0x003f000001f67983 */ /* 0x002ea80000300a00 */
[----:B------:R-:W2:Y:S04]  /*42050*/  LDL.LU.64 R244, [R1+0x3ef8] ;  /* 0x003ef80001f47983 */ /* 0x000ea80000300a00 */
[----:B------:R-:W-:Y:S04]  /*42060*/  STL.64 [R1+0x2ab0], R144 ;  /* 0x002ab09001007387 */ /* 0x000fe80000100a00 */
[----:B------:R1:W-:Y:S04]  /*42070*/  STL.64 [R1+0x2ab8], R146 ;  /* 0x002ab89201007387 */ /* 0x0003e80000100a00 */
[----:B-1----:R-:W2:Y:S04]  /*42080*/  LDL.LU.64 R146, [R1+0x3ef0] ;  /* 0x003ef00001927983 */ /* 0x002ea80000300a00 */
[----:B------:R-:W2:Y:S01]  /*42090*/  LDL.LU.64 R144, [R1+0x3ee8] ;  /* 0x003ee80001907983 */ /* 0x000ea20000300a00 */
[-C--:B------:R-:W-:Y:S08]  /*420a0*/  HMMA.1688.F32.TF32 R68, R224, R64.reuse, R68 ;  /* 0x00000040e044723c */ /* 0x080ff00000081044 */
[-C--:B------:R-:W-:Y:S11]  /*420b0*/  HMMA.1688.F32.TF32 R248, R220, R64.reuse, R248 ;  /* 0x00000040dcf8723c */ /* 0x080ff600000810f8 */
[----:B------:R-:W-:Y:S04]  /*420c0*/  @!UPT UIADD3 URZ, URZ, URZ, URZ ;  /* 0x0000003f3f3ff290 */ /* 0x000fe8000fffe03f */
[----:B------:R-:W-:Y:S04]  /*420d0*/  STL.64 [R1+0x2b80], R68 ;  /* 0x002b804401007387 */ /* 0x000fe80000100a00 */
[----:B------:R1:W-:Y:S02]  /*420e0*/  STL.64 [R1+0x2b88], R70 ;  /* 0x002b884601007387 */ /* 0x0003e40000100a00 */
[-C--:B-1----:R-:W-:Y:S02]  /*420f0*/  HMMA.1688.F32.TF32 R68, R216, R64.reuse, R72 ;  /* 0x00000040d844723c */ /* 0x082fe40000081048 */
[----:B------:R-:W-:Y:S04]  /*42100*/  STL.64 [R1+0x2c30], R248 ;  /* 0x002c30f801007387 */ /* 0x000fe80000100a00 */
[----:B------:R-:W-:Y:S02]  /*42110*/  STL.64 [R1+0x2c38], R250 ;  /* 0x002c38fa01007387 */ /* 0x000fe40000100a00 */
[----:B------:R-:W-:Y:S11]  /*42120*/  HMMA.1688.F32.TF32 R104, R152, R64, R104 ;  /* 0x000000409868723c */ /* 0x000ff60000081068 */
[----:B------:R-:W-:Y:S04]  /*42130*/  @!UPT UIADD3 URZ, URZ, URZ, URZ ;  /* 0x0000003f3f3ff290 */ /* 0x000fe8000fffe03f */
[----:B------:R-:W-:Y:S04]  /*42140*/  STL.64 [R1+0x2cc0], R68 ;  /* 0x002cc04401007387 */ /* 0x000fe80000100a00 */
[----:B------:R3:W-:Y:S04]  /*42150*/  STL.64 [R1+0x2cc8], R70 ;  /* 0x002cc84601007387 */ /* 0x0007e80000100a00 */
[----:B------:R-:W-:Y:S04]  /*42160*/  STL.64 [R1+0x2d30], R104 ;  /* 0x002d306801007387 */ /* 0x000fe80000100a00 */
[----:B------:R-:W-:Y:S01]  /*42170*/  STL.64 [R1+0x2d38], R106 ;  /* 0x002d386a01007387 */ /* 0x000fe20000100a00 */
[-C--:B---3--:R-:W-:Y:S08]  /*42180*/  HMMA.1688.F32.TF32 R68, R112, R60.reuse, R20 ;  /* 0x0000003c7044723c */ /* 0x088ff00000081014 */
[----:B------:R-:W-:Y:S08]  /*42190*/  HMMA.1688.F32.TF32 R20, R120, R60, R92 ;  /* 0x0000003c7814723c */ /* 0x000ff0000008105c */
[----:B--2---:R-:W-:Y:S08]  /*421a0*/  HMMA.1688.F32.TF32 R72, R156, R64, R144 ;  /* 0x000000409c48723c */ /* 0x004ff00000081090 */
[-C--:B------:R-:W-:Y:S11]  /*421b0*/  HMMA.1688.F32.TF32 R64, R116, R60.reuse, R140 ;  /* 0x0000003c7440723c */ /* 0x080ff6000008108c */
[----:B------:R-:W-:Y:S04]  /*421c0*/  @!UPT UIADD3 URZ, URZ, URZ, URZ ;  /* 0x0000003f3f3ff290 */ /* 0x000fe8000fffe03f */
        /* <DEDUP_REMOVED lines=10> */
[-C--:B------:R-:W-:Y:S08]  /*42270*/  HMMA.1688.F32.TF32 R68, R124, R60.reuse, R196 ;  /* 0x0000003c7c44723c */ /* 0x080ff000000810c4 */
[-C--:B------:R-:W-:Y:S11]  /*42280*/  HMMA.1688.F32.TF32 R64, R128, R60.reuse, R88 ;  /* 0x0000003c8040723c */ /* 0x080ff60000081058 */
[----:B------:R-:W-:Y:S04]  /*42290*/  @!UPT UIADD3 URZ, URZ, URZ, URZ ;  /* 0x0000003f3f3ff290 */ /* 0x000fe8000fffe03f */
[----:B------:R-:W-:Y:S04]  /*422a0*/  STL.64 [R1+0x10c0], R68 ;  /* 0x0010c04401007387 */ /* 0x000fe80000100a00 */
[----:B------:R-:W-:Y:S04]  /*422b0*/  STL.64 [R1+0x10c8], R70 ;  /* 0x0010c84601007387 */ /* 0x000fe80000100a00 */
[----:B------:R-:W-:Y:S04]  /*422c0*/  STL.64 [R1+0x13f0], R64 ;  /* 0x0013f04001007387 */ /* 0x000fe80000100a00 */
[----:B------:R-:W-:Y:S04]  /*422d0*/  STL.64 [R1+0x13f8], R66 ;  /* 0x0013f84201007387 */ /* 0x000fe80000100a00 */
[----:B-1----:R-:W-:Y:S04]  /*422e0*/  STL [R1+0x3b1c], R58 ;  /* 0x003b1c3a01007387 */ /* 0x002fe80000100800 */
[----:B------:R-:W-:Y:S04]  /*422f0*/  STL.64 [R1+0x1530], R20 ;  /* 0x0015301401007387 */ /* 0x000fe80000100a00 */
[----:B------:R1:W-:Y:S02]  /*42300*/  STL.64 [R1+0x1538], R22 ;  /* 0x0015381601007387 */ /* 0x0003e40000100a00 */
[-C--:B-1----:R-:W-:Y:S02]  /*42310*/  HMMA.1688.F32.TF32 R20, R136, R60.reuse, R52 ;  /* 0x0000003c8814723c */ /* 0x082fe40000081034 */
[----:B------:R-:W1:Y:S06]  /*42320*/  LDSM.16.M88.4 R52, [R241+0x32800] ;  /* 0x03280000f134783b */ /* 0x000e6c0000000200 */
[-C--:B------:R-:W-:Y:S08]  /*42330*/  HMMA.1688.F32.TF32 R64, R96, R60.reuse, R200 ;  /* 0x0000003c6040723c */ /* 0x080ff000000810c8 */
[-C--:B------:R-:W-:Y:S01]  /*42340*/  HMMA.1688.F32.TF32 R68, R236, R60.reuse, R84 ;  /* 0x0000003cec44723c */ /* 0x080fe20000081054 */
[----:B------:R-:W-:Y:S04]  /*42350*/  STL [R1+0x3b18], R59 ;  /* 0x003b183b01007387 */ /* 0x000fe80000100800 */
[----:B-1----:R-:W-:Y:S04]  /*42360*/  STL [R1+0x3b24], R54 ;  /* 0x003b243601007387 */ /* 0x002fe80000100800 */
[----:B------:R-:W-:Y:S04]  /*42370*/  STL.64 [R1+0x23d0], R20 ;  /* 0x0023d01401007387 */ /* 0x000fe80000100a00 */
[----:B------:R1:W-:Y:S04]  /*42380*/  STL.64 [R1+0x23d8], R22 ;  /* 0x0023d81601007387 */ /* 0x0003e80000100a00 */
[----:B------:R-:W-:Y:S04]  /*42390*/  STL [R1+0x3b20], R55 ;  /* 0x003b203701007387 */ /* 0x000fe80000100800 */
        /* <DEDUP_REMOVED lines=15> */
[----:B----4-:R-:W-:Y:S03]  /*42490*/  HMMA.1688.F32.TF32 R68, R152, R60, R148 ;  /* 0x0000003c9844723c */ /* 0x010fe60000081094 */
[----:B------:R-:W-:Y:S04]  /*424a0*/  STL.64 [R1+0x2be0], R20 ;  /* 0x002be01401007387 */ /* 0x000fe80000100a00 */
[----:B------:R1:W-:Y:S08]  /*424b0*/  STL.64 [R1+0x2be8], R22 ;  /* 0x002be81601007387 */ /* 0x0003f00000100a00 */
[----:B------:R2:W-:Y:S04]  /*424c0*/  STL.64 [R1+0x2c80], R64 ;  /* 0x002c804001007387 */ /* 0x0005e80000100a00 */
[----:B------:R-:W-:Y:S04]  /*424d0*/  STL.64 [R1+0x2c88], R66 ;  /* 0x002c884201007387 */ /* 0x000fe80000100a00 */
[----:B------:R3:W-:Y:S04]  /*424e0*/  STL.64 [R1+0x2d00], R68 ;  /* 0x002d004401007387 */ /* 0x0007e80000100a00 */
        /* <DEDUP_REMOVED lines=32> */
[----:B------:R-:W4:Y:S01]  /*426f0*/  LDL.LU R93, [R1+0x184] ;  /* 0x00018400015d7983 */ /* 0x000f220000300800 */
[----:B-1----:R-:W-:Y:S11]  /*42700*/  HMMA.1688.F32.TF32 R20, R156, R60, R244 ;  /* 0x0000003c9c14723c */ /* 0x002ff600000810f4 */
[----:B------:R-:W-:Y:S11]  /*42710*/  @!UPT UIADD3 URZ, URZ, URZ, URZ ;  /* 0x0000003f3f3ff290 */ /* 0x000ff6000fffe03f */
[----:B------:R-:W-:Y:S02]  /*42720*/  @!UPT UIADD3 URZ, URZ, URZ, URZ ;  /* 0x0000003f3f3ff290 */ /* 0x000fe4000fffe03f */
[----:B--2---:R-:W-:Y:S02]  /*42730*/  IMAD.MOV.U32 R65, RZ, RZ, R20 ;  /* 0x000000ffff417224 */ /* 0x004fe400078e0014 */
[----:B------:R-:W-:Y:S02]  /*42740*/  IMAD.MOV.U32 R64, RZ, RZ, R21 ;  /* 0x000000ffff407224 */ /* 0x000fe400078e0015 */
[----:B------:R-:W-:Y:S02]  /*42750*/  IMAD.MOV.U32 R61, RZ, RZ, R22 ;  /* 0x000000ffff3d7224 */ /* 0x000fe400078e0016 */
[----:B------:R-:W-:Y:S02]  /*42760*/  IMAD.MOV.U32 R60, RZ, RZ, R23 ;  /* 0x000000ffff3c7224 */ /* 0x000fe400078e0017 */
[----:B---3--:R-:W-:Y:S02]  /*42770*/  IMAD.MOV.U32 R94, RZ, RZ, R48 ;  /* 0x000000ffff5e7224 */ /* 0x008fe400078e0030 */
[----:B------:R-:W2:Y:S01]  /*42780*/  LDL.LU R48, [R1+0x3edc] ;  /* 0x003edc0001307983 */ /* 0x000ea20000300800 */
[----:B----4-:R-:W-:-:S03]  /*42790*/  IMAD.MOV.U32 R95, RZ, RZ, R49 ;  /* 0x000000ffff5f7224 */ /* 0x010fc600078e0031 */
        /* <DEDUP_REMOVED lines=36> */
[----:B------:R-:W2:Y:S04]  /*429e0*/  LDL.LU R49, [R1+0x3ed4] ;  /* 0x003ed40001317983 */ /* 0x000ea80000300800 */
        /* <DEDUP_REMOVED lines=12> */
[----:B------:R-:W-:Y:S04]  /*42ab0*/  STL [R1+0x3738], R60 ;  /* 0x0037383c01007387 */ /* 0x000fe80000100800 */
[----:B------:R1:W-:Y:S04]  /*42ac0*/  STL [R1+0x3734], R64 ;  /* 0x0037344001007387 */ /* 0x0003e80000100800 */
[----:B------:R1:W-:Y:S04]  /*42ad0*/  STL [R1+0x3730], R65 ;  /* 0x0037304101007387 */ /* 0x0003e80000100800 */
[----:B-1----:R-:W2:Y:S04]  /*42ae0*/  LDL.LU R64, [R1+0x1200] ;  /* 0x0012000001407983 */ /* 0x002ea80000300800 */
[----:B------:R-:W2:Y:S04]  /*42af0*/  LDL.LU R65, [R1+0x1204] ;  /* 0x0012040001417983 */ /* 0x000ea80000300800 */
[----:B------:R-:W2:Y:S04]  /*42b00*/  LDL.LU R66, [R1+0x1208] ;  /* 0x0012080001427983 */ /* 0x000ea80000300800 */
[----:B------:R-:W2:Y:S04]  /*42b10*/  LDL.LU R67, [R1+0x120c] ;  /* 0x00120c0001437983 */ /* 0x000ea80000300800 */
[----:B------:R1:W-:Y:S04]  /*42b20*/  STL [R1+0x372c], R61 ;  /* 0x00372c3d01007387 */ /* 0x0003e80000100800 */
[----:B------:R-:W3:Y:S04]  /*42b30*/  LDL.LU R60, [R1+0x1490] ;  /* 0x00149000013c7983 */ /* 0x000ee80000300800 */
[----:B-1----:R-:W3:Y:S04]  /*42b40*/  LDL.LU R61, [R1+0x1494] ;  /* 0x00149400013d7983 */ /* 0x002ee80000300800 */
[----:B------:R-:W3:Y:S04]  /*42b50*/  LDL.LU R62, [R1+0x1498] ;  /* 0x00149800013e7983 */ /* 0x000ee80000300800 */
[----:B------:R-:W3:Y:S01]  /*42b60*/  LDL.LU R63, [R1+0x149c] ;  /* 0x00149c00013f7983 */ /* 0x000ee20000300800 */
        /* <DEDUP_REMOVED lines=8> */
[----:B------:R-:W4:Y:S01]  /*42bf0*/  LDL.LU.64 R148, [R1+0x3ec0] ;  /* 0x003ec00001947983 */ /* 0x000f220000300a00 */
[-C--:B------:R-:W-:Y:S08]  /*42c00*/  HMMA.1688.F32.TF32 R68, R132, R56.reuse, R68 ;  /* 0x000000388444723c */ /* 0x080ff00000081044 */
[-C--:B--2---:R-:W-:Y:S08]  /*42c10*/  HMMA.1688.F32.TF32 R64, R120, R56.reuse, R64 ;  /* 0x000000387840723c */ /* 0x084ff00000081040 */
[-C--:B---3--:R-:W-:Y:S11]  /*42c20*/  HMMA.1688.F32.TF32 R60, R116, R56.reuse, R60 ;  /* 0x00000038743c723c */ /* 0x088ff6000008103c */
[----:B------:R-:W-:Y:S11]  /*42c30*/  @!UPT UIADD3 URZ, URZ, URZ, URZ ;  /* 0x0000003f3f3ff290 */ /* 0x000ff6000fffe03f */
[----:B------:R-:W-:Y:S01]  /*42c40*/  @!UPT UIADD3 URZ, URZ, URZ, URZ ;  /* 0x0000003f3f3ff290 */ /* 0x000fe2000fffe03f */
[----:B------:R-:W-:Y:S04]  /*42c50*/  STL.64 [R1+0xec0], R60 ;  /* 0x000ec03c01007387 */ /* 0x000fe80000100a00 */
[----:B------:R1:W-:Y:S04]  /*42c60*/  STL.64 [R1+0xec8], R62 ;  /* 0x000ec83e01007387 */ /* 0x0003e80000100a00 */
[----:B------:R-:W-:Y:S04]  /*42c70*/  STL.64 [R1+0xfa0], R64 ;  /* 0x000fa04001007387 */ /* 0x000fe80000100a00 */
[----:B------:R2:W-:Y:S01]  /*42c80*/  STL.64 [R1+0xfa8], R66 ;  /* 0x000fa84201007387 */ /* 0x0005e20000100a00 */
[-C--:B-1----:R-:W-:Y:S08]  /*42c90*/  HMMA.1688.F32.TF32 R60, R124, R56.reuse, R244 ;  /* 0x000000387c3c723c */ /* 0x082ff000000810f4 */
[-C--:B--2---:R-:W-:Y:S11]  /*42ca0*/  HMMA.1688.F32.TF32 R64, R128, R56.reuse, R144 ;  /* 0x000000388040723c */ /* 0x084ff60000081090 */
[----:B------:R-:W-:Y:S04]  /*42cb0*/  @!UPT UIADD3 URZ, URZ, URZ, URZ ;  /* 0x0000003f3f3ff290 */ /* 0x000fe8000fffe03f */
[----:B------:R-:W-:Y:S04]  /*42cc0*/  STL.64 [R1+0x1020], R60 ;  /* 0x0010203c01007387 */ /* 0x000fe80000100a00 */
[----:B------:R1:W-:Y:S04]  /*42cd0*/  STL.64 [R1+0x1028], R62 ;  /* 0x0010283e01007387 */ /* 0x0003e80000100a00 */
[----:B------:R-:W-:Y:S04]  /*42ce0*/  STL.64 [R1+0x1320], R64 ;  /* 0x0013204001007387 */ /* 0x000fe80000100a00 */
[----:B------:R2:W-:Y:S01]  /*42cf0*/  STL.64 [R1+0x1328], R66 ;  /* 0x0013284201007387 */ /* 0x0005e20000100a00 */
[-C--:B-1----:R-:W-:Y:S08]  /*42d00*/  HMMA.1688.F32.TF32 R60, R136, R56.reuse, R248 ;  /* 0x00000038883c723c */ /* 0x082ff000000810f8 */
[-C--:B--2---:R-:W-:Y:S01]  /*42d10*/  HMMA.1688.F32.TF32 R64, R96, R56.reuse, R72 ;  /* 0x000000386040723c */ /* 0x084fe20000081048 */
        /* <DEDUP_REMOVED lines=8> */
[-C--:B--2---:R-:W-:Y:S08]  /*42da0*/  HMMA.1688.F32.TF32 R64, R228, R56.reuse, R140 ;  /* 0x00000038e440723c */ /* 0x084ff0000008108c */
[-C--:B------:R-:W-:Y:S01]  /*42db0*/  HMMA.1688.F32.TF32 R20, R224, R56.reuse, R92 ;  /* 0x00000038e014723c */ /* 0x080fe2000008105c */
        /* <DEDUP_REMOVED lines=9> */
[-C--:B--2---:R-:W-:Y:S08]  /*42e50*/  HMMA.1688.F32.TF32 R64, R216, R56.reuse, R88 ;  /* 0x00000038d840723c */ /* 0x084ff00000081058 */
[-C--:B-1----:R-:W-:Y:S07]  /*42e60*/  HMMA.1688.F32.TF32 R20, R152, R56.reuse, R200 ;  /* 0x000000389814723c */ /* 0x082fee00000810c8 */
[----:B------:R-:W-:Y:S04]  /*42e70*/  STL.64 [R1+0x2b90], R60 ;  /* 0x002b903c01007387 */ /* 0x000fe80000100a00 */
[----:B------:R4:W-:Y:S04]  /*42e80*/  STL.64 [R1+0x2b98], R62 ;  /* 0x002b983e01007387 */ /* 0x0009e80000100a00 */
[----:B------:R-:W-:Y:S04]  /*42e90*/  STL.64 [R1+0x2c40], R64 ;  /* 0x002c404001007387 */ /* 0x000fe80000100a00 */
[----:B------:R-:W-:Y:S04]  /*42ea0*/  STL.64 [R1+0x2c48], R66 ;  /* 0x002c484201007387 */ /* 0x000fe80000100a00 */
[----:B------:R-:W-:Y:S01]  /*42eb0*/  STL.64 [R1+0x3b28], R58 ;  /* 0x003b283a01007387 */ /* 0x000fe20000100a00 */
[----:B----4-:R-:W-:Y:S03]  /*42ec0*/  HMMA.1688.F32.TF32 R60, R156, R56, R148 ;  /* 0x000000389c3c723c */ /* 0x010fe60000081094 */
[----:B------:R-:W-:Y:S04]  /*42ed0*/  STL.64 [R1+0x2cd0], R20 ;  /* 0x002cd01401007387 */ /* 0x000fe80000100a00 */
[----:B------:R1:W-:Y:S02]  /*42ee0*/  STL.64 [R1+0x2cd8], R22 ;  /* 0x002cd81601007387 */ /* 0x0003e40000100a00 */
[----:B-1----:R-:W-:Y:S11]  /*42ef0*/  HMMA.1688.F32.TF32 R20, R112, R52, R84 ;  /* 0x000000347014723c */ /* 0x002ff60000081054 */
[----:B------:R-:W-:Y:S03]  /*42f00*/  @!UPT UIADD3 URZ, URZ, URZ, URZ ;  /* 0x0000003f3f3ff290 */ /* 0x000fe6000fffe03f */
[----:B------:R-:W-:Y:S04]  /*42f10*/  STL.64 [R1+0x2d40], R60 ;  /* 0x002d403c01007387 */ /* 0x000fe80000100a00 */
[----:B------:R1:W-:Y:S06]  /*42f20*/  STL.64 [R1+0x2d48], R62 ;  /* 0x002d483e01007387 */ /* 0x0003ec0000100a00 */
[----:B-1----:R-:W-:-:S02]  /*42f30*/  IMAD.MOV.U32 R62, RZ, RZ, R20 ;  /* 0x000000ffff3e7224 */ /* 0x002fc400078e0014 */
[----:B------:R-:W-:Y:S02]  /*42f40*/  IMAD.MOV.U32 R63, RZ, RZ, R21 ;  /* 0x000000ffff3f7224 */ /* 0x000fe400078e0015 */
[----:B------:R-:W-:Y:S02]  /*42f50*/  IMAD.MOV.U32 R66, RZ, RZ, R22 ;  /* 0x000000ffff427224 */ /* 0x000fe400078e0016 */
[----:B------:R-:W-:Y:S02]  /*42f60*/  IMAD.MOV.U32 R67, RZ, RZ, R23 ;  /* 0x000000ffff437224 */ /* 0x000fe400078e0017 */
[-C--:B------:R-:W-:Y:S03]  /*42f70*/  HMMA.1688.F32.TF32 R20, R116, R52.reuse, R204 ;  /* 0x000000347414723c */ /* 0x080fe600000810cc */
[----:B------:R-:W-:Y:S04]  /*42f80*/  STL.64 [R1+0x3b38], R66 ;  /* 0x003b384201007387 */ /* 0x000fe80000100a00 */
[----:B------:R-:W-:Y:S01]  /*42f90*/  STL.64 [R1+0x3b30], R62 ;  /* 0x003b303e01007387 */ /* 0x000fe20000100a00 */
[-C--:B------:R-:W-:Y:S08]  /*42fa0*/  HMMA.1688.F32.TF32 R56, R120, R52.reuse, R48 ;  /* 0x000000347838723c */ /* 0x080ff00000081030 */
[-C--:B------:R-:W-:Y:S07]  /*42fb0*/  HMMA.1688.F32.TF32 R48, R124, R52.reuse, R80 ;  /* 0x000000347c30723c */ /* 0x080fee0000081050 */
[----:B------:R-:W-:Y:S04]  /*42fc0*/  STL.64 [R1+0xdc0], R20 ;  /* 0x000dc01401007387 */ /* 0x000fe80000100a00 */
[----:B------:R1:W-:Y:S02]  /*42fd0*/  STL.64 [R1+0xdc8], R22 ;  /* 0x000dc81601007387 */ /* 0x0003e40000100a00 */
[-C--:B-1----:R-:W-:Y:S02]  /*42fe0*/  HMMA.1688.F32.TF32 R20, R128, R52.reuse, R208 ;  /* 0x000000348014723c */ /* 0x082fe400000810d0 */
[----:B------:R-:W-:Y:S04]  /*42ff0*/  STL.64 [R1+0xe00], R56 ;  /* 0x000e003801007387 */ /* 0x000fe80000100a00 */
[----:B------:R1:W-:Y:S04]  /*43000*/  STL.64 [R1+0xe08], R58 ;  /* 0x000e083a01007387 */ /* 0x0003e80000100a00 */
[----:B------:R-:W-:Y:S04]  /*43010*/  STL.64 [R1+0xe40], R48 ;  /* 0x000e403001007387 */ /* 0x000fe80000100a00 */
[----:B------:R-:W-:Y:S01]  /*43020*/  STL.64 [R1+0xe48], R50 ;  /* 0x000e483201007387 */ /* 0x000fe20000100a00 */
[----:B-1----:R-:W-:Y:S01]  /*43030*/  HMMA.1688.F32.TF32 R56, R132, R52, R76 ;  /* 0x000000348438723c */ /* 0x002fe2000008104c */
[----:B------:R-:W-:-:S02]  /*43040*/  IMAD.MOV.U32 R68, RZ, RZ, R40 ;  /* 0x000000ffff447224 */ /* 0x000fc400078e0028 */
[----:B------:R-:W-:Y:S05]  /*43050*/  LDSM.16.M88.4 R48, [R241+0x33000] ;  /* 0x03300000f130783b */ /* 0x000fea0000000200 */
[----:B------:R-:W-:Y:S04]  /*43060*/  STL.64 [R1+0x1090], R20 ;  /* 0x0010901401007387 */ /* 0x000fe80000100a00 */
[----:B------:R1:W-:Y:S02]  /*43070*/  STL.64 [R1+0x1098], R22 ;  /* 0x0010981601007387 */ /* 0x0003e40000100a00 */
[----:B-1----:R-:W-:Y:S09]  /*43080*/  HMMA.1688.F32.TF32 R20, R136, R52, R212 ;  /* 0x000000348814723c */ /* 0x002ff200000810d4 */
[----:B------:R-:W-:Y:S04]  /*43090*/  STL.64 [R1+0x13c0], R56 ;  /* 0x0013c03801007387 */ /* 0x000fe80000100a00 */
[----:B------:R-:W-:Y:S04]  /*430a0*/  STL.64 [R1+0x13c8], R58 ;  /* 0x0013c83a01007387 */ /* 0x000fe80000100a00 */
[----:B------:R-:W2:Y:S06]  /*430b0*/  LDL.LU R204, [R1+0x200] ;  /* 0x0002000001cc7983 */ /* 0x000eac0000300800 */
        /* <DEDUP_REMOVED lines=66> */
[----:B------:R-:W-:-:S03]  /*434e0*/  IMAD.MOV.U32 R71, RZ, RZ, R45 ;  /* 0x000000ffff477224 */ /* 0x000fc600078e002d */
        /* <DEDUP_REMOVED lines=23> */
[-C--:B--2---:R-:W-:Y:S08]  /*43660*/  HMMA.1688.F32.TF32 R76, R232, R52.reuse, R76 ;  /* 0x00000034e84c723c */ /* 0x084ff0000008104c */
[-C--:B---3--:R-:W-:Y:S08]  /*43670*/  HMMA.1688.F32.TF32 R208, R236, R52.reuse, R208 ;  /* 0x00000034ecd0723c */ /* 0x088ff000000810d0 */
[----:B----4-:R-:W-:Y:S01]  /*43680*/  HMMA.1688.F32.TF32 R80, R96, R52, R80 ;  /* 0x000000346050723c */ /* 0x010fe20000081050 */
[----:B------:R-:W-:-:S02]  /*43690*/  IMAD.MOV.U32 R87, RZ, RZ, R44 ;  /* 0x000000ffff577224 */ /* 0x000fc400078e002c */
[----:B------:R-:W-:Y:S02]  /*436a0*/  IMAD.MOV.U32 R86, RZ, RZ, R45 ;  /* 0x000000ffff567224 */ /* 0x000fe400078e002d */
[----:B------:R-:W1:Y:S03]  /*436b0*/  LDSM.16.M88.4 R44, [R241+0x33800] ;  /* 0x03380000f12c783b */ /* 0x000e660000000200 */
[-C--:B------:R-:W-:Y:S01]  /*436c0*/  HMMA.1688.F32.TF32 R212, R228, R52.reuse, R212 ;  /* 0x00000034e4d4723c */ /* 0x080fe200000810d4 */
[----:B-1----:R-:W-:Y:S04]  /*436d0*/  STL [R1+0x39f4], R46 ;  /* 0x0039f42e01007387 */ /* 0x002fe80000100800 */
[----:B------:R-:W-:Y:S10]  /*436e0*/  STL [R1+0x39f0], R47 ;  /* 0x0039f02f01007387 */ /* 0x000ff40000100800 */
        /* <DEDUP_REMOVED lines=15> */
[----:B------:R-:W2:Y:S01]  /*437e0*/  LDL.LU.64 R212, [R1+0x3e70] ;  /* 0x003e700001d47983 */ /* 0x000ea20000300a00 */
[-C--:B------:R-:W-:Y:S11]  /*437f0*/  HMMA.1688.F32.TF32 R60, R224, R52.reuse, R60 ;  /* 0x00000034e03c723c */ /* 0x080ff6000008103c */
[----:B------:R-:W-:Y:S11]  /*43800*/  @!UPT UIADD3 URZ, URZ, URZ, URZ ;  /* 0x0000003f3f3ff290 */ /* 0x000ff6000fffe03f */
[----:B------:R-:W-:Y:S01]  /*43810*/  @!UPT UIADD3 URZ, URZ, URZ, URZ ;  /* 0x0000003f3f3ff290 */ /* 0x000fe2000fffe03f */
[----:B------:R-:W-:Y:S04]  /*43820*/  STL.64 [R1+0x2a50], R60 ;  /* 0x002a503c01007387 */ /* 0x000fe80000100a00 */
[----:B------:R1:W-:Y:S02]  /*43830*/  STL.64 [R1+0x2a58], R62 ;  /* 0x002a583e01007387 */ /* 0x0003e40000100a00 */
[-C--:B-1----:R-:W-:Y:S08]  /*43840*/  HMMA.1688.F32.TF32 R60, R220, R52.reuse, R64 ;  /* 0x00000034dc3c723c */ /* 0x082ff00000081040 */
[-C--:B------:R-:W-:Y:S08]  /*43850*/  HMMA.1688.F32.TF32 R64, R216, R52.reuse, R56 ;  /* 0x00000034d840723c */ /* 0x080ff00000081038 */
[----:B------:R-:W-:Y:S07]  /*43860*/  HMMA.1688.F32.TF32 R56, R152, R52, R68 ;  /* 0x000000349838723c */ /* 0x000fee0000081044 */
[----:B------:R-:W-:Y:S04]  /*43870*/  STL.64 [R1+0x2b30], R60 ;  /* 0x002b303c01007387 */ /* 0x000fe80000100a00 */
[----:B------:R-:W-:Y:S04]  /*43880*/  STL.64 [R1+0x2b38], R62 ;  /* 0x002b383e01007387 */ /* 0x000fe80000100a00 */
[----:B------:R-:W-:Y:S04]  /*43890*/  STL.64 [R1+0x2bf0], R64 ;  /* 0x002bf04001007387 */ /* 0x000fe80000100a00 */
[----:B------:R-:W-:Y:S04]  /*438a0*/  STL.64 [R1+0x2bf8], R66 ;  /* 0x002bf84201007387 */ /* 0x000fe80000100a00 */
[----:B------:R-:W-:Y:S04]  /*438b0*/  STL.64 [R1+0x3b40], R54 ;  /* 0x003b403601007387 */ /* 0x000fe80000100a00 */
[----:B------:R-:W-:Y:S04]  /*438c0*/  STL.64 [R1+0x2c90], R56 ;  /* 0x002c903801007387 */ /* 0x000fe80000100a00 */
[----:B------:R1:W-:Y:S02]  /*438d0*/  STL.64 [R1+0x2c98], R58 ;  /* 0x002c983a01007387 */ /* 0x0003e40000100a00 */
[-C--:B-1----:R-:W-:Y:S11]  /*438e0*/  HMMA.1688.F32.TF32 R56, R112, R48.reuse, R72 ;  /* 0x000000307038723c */ /* 0x082ff60000081048 */
[----:B------:R-:W-:Y:S11]  /*438f0*/  @!UPT UIADD3 URZ, URZ, URZ, URZ ;  /* 0x0000003f3f3ff290 */ /* 0x000ff6000fffe03f */
[----:B------:R-:W-:Y:S02]  /*43900*/  @!UPT UIADD3 URZ, URZ, URZ, URZ ;  /* 0x0000003f3f3ff290 */ /* 0x000fe4000fffe03f */
[----:B------:R-:W-:Y:S02]  /*43910*/  IMAD.MOV.U32 R70, RZ, RZ, R56 ;  /* 0x000000ffff467224 */ /* 0x000fe400078e0038 */
[----:B------:R-:W-:Y:S02]  /*43920*/  IMAD.MOV.U32 R71, RZ, RZ, R57 ;  /* 0x000000ffff477224 */ /* 0x000fe400078e0039 */
[----:B------:R-:W-:Y:S02]  /*43930*/  IMAD.MOV.U32 R74, RZ, RZ, R58 ;  /* 0x000000ffff4a7224 */ /* 0x000fe400078e003a */
[----:B------:R-:W-:Y:S02]  /*43940*/  IMAD.MOV.U32 R75, RZ, RZ, R59 ;  /* 0x000000ffff4b7224 */ /* 0x000fe400078e003b */
[----:B------:R-:W-:Y:S08]  /*43950*/  HMMA.1688.F32.TF32 R56, R120, R48, R244 ;  /* 0x000000307838723c */ /* 0x000ff000000810f4 */
[----:B--2---:R-:W-:Y:S08]  /*43960*/  HMMA.1688.F32.TF32 R60, R156, R52, R212 ;  /* 0x000000349c3c723c */ /* 0x004ff000000810d4 */
[-C--:B------:R-:W-:Y:S11]  /*43970*/  HMMA.1688.F32.TF32 R52, R124, R48.reuse, R144 ;  /* 0x000000307c34723c */ /* 0x080ff60000081090 */
[----:B------:R-:W-:Y:S04]  /*43980*/  @!UPT UIADD3 URZ, URZ, URZ, URZ ;  /* 0x0000003f3f3ff290 */ /* 0x000fe8000fffe03f */
[----:B------:R-:W-:Y:S04]  /*43990*/  STL.64 [R1+0x2d10], R60 ;  /* 0x002d103c01007387 */ /* 0x000fe80000100a00 */
[----:B------:R1:W-:Y:S02]  /*439a0*/  STL.64 [R1+0x2d18], R62 ;  /* 0x002d183e01007387 */ /* 0x0003e40000100a00 */
[-C--:B-1----:R-:W-:Y:S02]  /*439b0*/  HMMA.1688.F32.TF32 R60, R116, R48.reuse, R148 ;  /* 0x00000030743c723c */ /* 0x082fe40000081094 */
[----:B------:R-:W-:Y:S11]  /*439c0*/  STL.64 [R1+0x3b48], R74 ;  /* 0x003b484a01007387 */ /* 0x000ff60000100a00 */
[----:B------:R-:W-:Y:S10]  /*439d0*/  @!UPT UIADD3 URZ, URZ, URZ, URZ ;  /* 0x0000003f3f3ff290 */ /* 0x000ff4000fffe03f */
        /* <DEDUP_REMOVED lines=8> */
[-C--:B-1----:R-:W-:Y:S08]  /*43a60*/  HMMA.1688.F32.TF32 R52, R136, R48.reuse, R20 ;  /* 0x000000308834723c */ /* 0x082ff00000081014 */
        /* <DEDUP_REMOVED lines=20> */
[----:B-1----:R-:W-:Y:S07]  /*43bb0*/  HMMA.1688.F32.TF32 R20, R216, R48, R204 ;  /* 0x00000030d814723c */ /* 0x002fee00000810cc */
[----:B------:R-:W-:Y:S04]  /*43bc0*/  STL.64 [R1+0x29e0], R56 ;  /* 0x0029e03801007387 */ /* 0x000fe80000100a00 */
[----:B------:R-:W-:Y:S04]  /*43bd0*/  STL.64 [R1+0x29e8], R58 ;  /* 0x0029e83a01007387 */ /* 0x000fe80000100a00 */
[----:B------:R-:W2:Y:S01]  /*43be0*/  LDL.LU R88, [R1+0x2d0] ;  /* 0x0002d00001587983 */ /* 0x000ea20000300800 */
[----:B------:R-:W-:-:S03]  /*43bf0*/  IMAD.MOV.U32 R89, RZ, RZ, R41 ;  /* 0x000000ffff597224 */ /* 0x000fc600078e0029 */
[----:B------:R-:W-:Y:S01]  /*43c00*/  STL.64 [R1+0x2ad0], R52 ;  /* 0x002ad03401007387 */ /* 0x000fe20000100a00 */
[----:B------:R-:W-:-:S03]  /*43c10*/  IMAD.MOV.U32 R90, RZ, RZ, R40 ;  /* 0x000000ffff5a7224 */ /* 0x000fc600078e0028 */
[----:B------:R-:W-:Y:S04]  /*43c20*/  STL.64 [R1+0x2ad8], R54 ;  /* 0x002ad83601007387 */ /* 0x000fe80000100a00 */
        /* <DEDUP_REMOVED lines=15> */
[----:B-1----:R-:W4:Y:S01]  /*43d20*/  LDL.LU R20, [R1+0x390] ;  /* 0x0003900001147983 */ /* 0x002f220000300800 */
        /* <DEDUP_REMOVED lines=47> */
[----:B------:R-:W-:Y:S01]  /*44020*/  IMAD.MOV.U32 R200, RZ, RZ, R28 ;  /* 0x000000ffffc87224 */ /* 0x000fe200078e001c */
[----:B----4-:R-:W-:Y:S01]  /*44030*/  HMMA.1688.F32.TF32 R60, R156, R48, R76 ;  /* 0x000000309c3c723c */ /* 0x010fe2000008104c */
[----:B------:R-:W-:Y:S01]  /*44040*/  IMAD.MOV.U32 R201, RZ, RZ, R24 ;  /* 0x000000ffffc97224 */ /* 0x000fe200078e0018 */
[----:B------:R-:W4:Y:S01]  /*44050*/  LDL.LU R28, [R1+0x3e48] ;  /* 0x003e4800011c7983 */ /* 0x000f220000300800 */
[----:B------:R-:W-:-:S02]  /*44060*/  IMAD.MOV.U32 R202, RZ, RZ, R32 ;  /* 0x000000ffffca7224 */ /* 0x000fc400078e0020 */
[----:B------:R-:W-:Y:S01]  /*44070*/  IMAD.MOV.U32 R203, RZ, RZ, R33 ;  /* 0x000000ffffcb7224 */ /* 0x000fe200078e0021 */
[----:B------:R-:W4:Y:S04]  /*44080*/  LDL.LU R24, [R1+0x3e44] ;  /* 0x003e440001187983 */ /* 0x000f280000300800 */
[----:B------:R-:W4:Y:S04]  /*44090*/  LDL.LU R32, [R1+0x3e40] ;  /* 0x003e400001207983 */ /* 0x000f280000300800 */
[----:B------:R-:W4:Y:S01]  /*440a0*/  LDL.LU R33, [R1+0x3e3c] ;  /* 0x003e3c0001217983 */ /* 0x000f220000300800 */
[----:B--2---:R-:W-:Y:S11]  /*440b0*/  HMMA.1688.F32.TF32 R52, R152, R48, R56 ;  /* 0x000000309834723c */ /* 0x004ff60000081038 */
[----:B------:R-:W-:Y:S11]  /*440c0*/  @!UPT UIADD3 URZ, URZ, URZ, URZ ;  /* 0x0000003f3f3ff290 */ /* 0x000ff6000fffe03f */
[----:B------:R-:W-:Y:S01]  /*440d0*/  @!UPT UIADD3 URZ, URZ, URZ, URZ ;  /* 0x0000003f3f3ff290 */ /* 0x000fe2000fffe03f */
[----:B------:R-:W-:Y:S01]  /*440e0*/  STL.64 [R1+0x2c50], R52 ;  /* 0x002c503401007387 */ /* 0x000fe20000100a00 */
[-C--:B---3--:R-:W-:Y:S03]  /*440f0*/  HMMA.1688.F32.TF32 R56, R112, R44.reuse, R84 ;  /* 0x0000002c7038723c */ /* 0x088fe60000081054 */
[----:B------:R1:W-:Y:S05]  /*44100*/  STL.64 [R1+0x2c58], R54 ;  /* 0x002c583601007387 */ /* 0x0003ea0000100a00 */
[-C--:B-1----:R-:W-:Y:S01]  /*44110*/  HMMA.1688.F32.TF32 R52, R116, R44.reuse, R204 ;  /* 0x0000002c7434723c */ /* 0x082fe200000810cc */
[----:B------:R-:W-:Y:S04]  /*44120*/  STL.64 [R1+0x2ce0], R60 ;  /* 0x002ce03c01007387 */ /* 0x000fe80000100a00 */
[----:B------:R-:W-:Y:S04]  /*44130*/  STL.64 [R1+0x2ce8], R62 ;  /* 0x002ce83e01007387 */ /* 0x000fe80000100a00 */
[----:B------:R-:W2:Y:S06]  /*44140*/  LDL.LU R84, [R1+0x1d80] ;  /* 0x001d800001547983 */ /* 0x000eac0000300800 */
[----:B------:R-:W-:Y:S04]  /*44150*/  STL.64 [R1+0xc10], R56 ;  /* 0x000c103801007387 */ /* 0x000fe80000100a00 */
[----:B------:R-:W-:Y:S04]  /*44160*/  STL.64 [R1+0xc18], R58 ;  /* 0x000c183a01007387 */ /* 0x000fe80000100a00 */
        /* <DEDUP_REMOVED lines=9> */
[-C--:B-1----:R-:W-:Y:S11]  /*44200*/  HMMA.1688.F32.TF32 R52, R120, R44.reuse, R148 ;  /* 0x0000002c7834723c */ /* 0x082ff60000081094 */
[----:B------:R-:W-:Y:S11]  /*44210*/  @!UPT UIADD3 URZ, URZ, URZ, URZ ;  /* 0x0000003f3f3ff290 */ /* 0x000ff6000fffe03f */
[----:B------:R-:W-:Y:S01]  /*44220*/  @!UPT UIADD3 URZ, URZ, URZ, URZ ;  /* 0x0000003f3f3ff290 */ /* 0x000fe2000fffe03f */
        /* <DEDUP_REMOVED lines=25> */
[----:B------:R1:W-:Y:S02]  /*443c0*/  STL.64 [R1+0x1418], R58 ;  /* 0x0014183a01007387 */ /* 0x0003e40000100a00 */
[-C--:B-1----:R-:W-:Y:S11]  /*443d0*/  HMMA.1688.F32.TF32 R56, R228, R44.reuse, R140 ;  /* 0x0000002ce438723c */ /* 0x082ff6000008108c */
[----:B------:R-:W-:Y:S04]  /*443e0*/  STL.64 [R1+0x15b0], R52 ;  /* 0x0015b03401007387 */ /* 0x000fe80000100a00 */
[----:B------:R1:W-:Y:S04]  /*443f0*/  STL.64 [R1+0x15b8], R54 ;  /* 0x0015b83601007387 */ /* 0x0003e80000100a00 */
[----:B------:R-:W-:Y:S04]  /*44400*/  STL.64 [R1+0x2560], R20 ;  /* 0x0025601401007387 */ /* 0x000fe80000100a00 */
[----:B------:R4:W-:Y:S01]  /*44410*/  STL.64 [R1+0x2568], R22 ;  /* 0x0025681601007387 */ /* 0x0009e20000100a00 */
[-C--:B-1----:R-:W-:Y:S08]  /*44420*/  HMMA.1688.F32.TF32 R52, R224, R44.reuse, R92 ;  /* 0x0000002ce034723c */ /* 0x082ff0000008105c */
[-C--:B----4-:R-:W-:Y:S01]  /*44430*/  HMMA.1688.F32.TF32 R20, R220, R44.reuse, R196 ;  /* 0x0000002cdc14723c */ /* 0x090fe200000810c4 */
[----:B------:R-:W-:Y:S04]  /*44440*/  STL.64 [R1+0x2760], R56 ;  /* 0x0027603801007387 */ /* 0x000fe80000100a00 */
[----:B------:R1:W-:Y:S10]  /*44450*/  STL.64 [R1+0x2768], R58 ;  /* 0x0027683a01007387 */ /* 0x0003f40000100a00 */
[----:B------:R-:W-:Y:S04]  /*44460*/  STL.64 [R1+0x2880], R52 ;  /* 0x0028803401007387 */ /* 0x000fe80000100a00 */
[----:B------:R4:W-:Y:S04]  /*44470*/  STL.64 [R1+0x2888], R54 ;  /* 0x0028883601007387 */ /* 0x0009e80000100a00 */
[----:B------:R-:W-:Y:S01]  /*44480*/  STL.64 [R1+0x2a60], R20 ;  /* 0x002a601401007387 */ /* 0x000fe20000100a00 */
[-C--:B-1----:R-:W-:Y:S03]  /*44490*/  HMMA.1688.F32.TF32 R56, R216, R44.reuse, R88 ;  /* 0x0000002cd838723c */ /* 0x082fe60000081058 */
[----:B------:R1:W-:Y:S05]  /*444a0*/  STL.64 [R1+0x2a68], R22 ;  /* 0x002a681601007387 */ /* 0x0003ea0000100a00 */
[-C--:B----4-:R-:W-:Y:S08]  /*444b0*/  HMMA.1688.F32.TF32 R52, R152, R44.reuse, R200 ;  /* 0x0000002c9834723c */ /* 0x090ff000000810c8 */
[----:B-1----:R-:W-:Y:S07]  /*444c0*/  HMMA.1688.F32.TF32 R20, R156, R44, R208 ;  /* 0x0000002c9c14723c */ /* 0x002fee00000810d0 */
[----:B------:R-:W-:Y:S04]  /*444d0*/  STL.64 [R1+0x2b40], R56 ;  /* 0x002b403801007387 */ /* 0x000fe80000100a00 */
[----:B------:R-:W-:Y:S04]  /*444e0*/  STL.64 [R1+0x2b48], R58 ;  /* 0x002b483a01007387 */ /* 0x000fe80000100a00 */
[----:B------:R-:W-:Y:S04]  /*444f0*/  STL.64 [R1+0x2c00], R52 ;  /* 0x002c003401007387 */ /* 0x000fe80000100a00 */
[----:B------:R-:W-:Y:S05]  /*44500*/  STL.64 [R1+0x2c08], R54 ;  /* 0x002c083601007387 */ /* 0x000fea0000100a00 */
[----:B------:R-:W-:-:S02]  /*44510*/  IMAD.MOV.U32 R44, RZ, RZ, R23 ;  /* 0x000000ffff2c7224 */ /* 0x000fc400078e0017 */
[----:B------:R-:W-:-:S03]  /*44520*/  IMAD.MOV.U32 R45, RZ, RZ, R22 ;  /* 0x000000ffff2d7224 */ /* 0x000fc600078e0016 */
[----:B------:R-:W-:Y:S01]  /*44530*/  STL [R1+0x3744], R44 ;  /* 0x0037442c01007387 */ /* 0x000fe20000100800 */
[----:B------:R-:W-:-:S03]  /*44540*/  IMAD.MOV.U32 R49, RZ, RZ, R20 ;  /* 0x000000ffff317224 */ /* 0x000fc600078e0014 */
[----:B------:R2:W-:Y:S01]  /*44550*/  STL [R1+0x3740], R45 ;  /* 0x0037402d01007387 */ /* 0x0005e20000100800 */
[----:B------:R-:W-:Y:S01]  /*44560*/  IMAD.MOV.U32 R48, RZ, RZ, R21 ;  /* 0x000000ffff307224 */ /* 0x000fe200078e0015 */
[-C--:B--2---:R-:W-:Y:S08]  /*44570*/  HMMA.1688.F32.TF32 R44, R112, R40.reuse, R84 ;  /* 0x00000028702c723c */ /* 0x084ff00000081054 */
[----:B---3--:R-:W-:Y:S01]  /*44580*/  HMMA.1688.F32.TF32 R20, R116, R40, R204 ;  /* 0x000000287414723c */ /* 0x008fe200000810cc */
[----:B------:R-:W-:Y:S04]  /*44590*/  STL [R1+0x373c], R48 ;  /* 0x00373c3001007387 */ /* 0x000fe80000100800 */
[----:B------:R-:W-:Y:S04]  /*445a0*/  STL [R1+0x3728], R49 ;  /* 0x0037283101007387 */ /* 0x000fe80000100800 */
        /* <DEDUP_REMOVED lines=8> */
[----:B------:R-:W4:Y:S04]  /*44630*/  LDL.LU R33, [R1+0x3e38] ;  /* 0x003e380001217983 */ /* 0x000f280000300800 */
[----:B------:R-:W4:Y:S04]  /*44640*/  LDL.LU R32, [R1+0x3e34] ;  /* 0x003e340001207983 */ /* 0x000f280000300800 */
[----:B------:R-:W2:Y:S04]  /*44650*/  LDL.LU R87, [R1+0x49c] ;  /* 0x00049c0001577983 */ /* 0x000ea80000300800 */
[----:B------:R-:W2:Y:S04]  /*44660*/  LDL.LU R200, [R1+0x6d0] ;  /* 0x0006d00001c87983 */ /* 0x000ea80000300800 */
[----:B------:R-:W2:Y:S04]  /*44670*/  LDL.LU R201, [R1+0x6d4] ;  /* 0x0006d40001c97983 */ /* 0x000ea80000300800 */
[----:B------:R-:W2:Y:S04]  /*44680*/  LDL.LU R202, [R1+0x6d8] ;  /* 0x0006d80001ca7983 */ /* 0x000ea80000300800 */
[----:B------:R-:W2:Y:S04]  /*44690*/  LDL.LU R203, [R1+0x6dc] ;  /* 0x0006dc0001cb7983 */ /* 0x000ea80000300800 */
        /* <DEDUP_REMOVED lines=11> */
[----:B-1----:R-:W2:Y:S01]  /*44750*/  LDL.LU R20, [R1+0x1710] ;  /* 0x0017100001147983 */ /* 0x002ea20000300800 */
[----:B------:R-:W-:-:S03]  /*44760*/  IMAD.MOV.U32 R249, RZ, RZ, R25 ;  /* 0x000000fffff97224 */ /* 0x000fc600078e0019 */
[----:B------:R-:W2:Y:S04]  /*44770*/  LDL.LU R21, [R1+0x1714] ;  /* 0x0017140001157983 */ /* 0x000ea80000300800 */
[----:B---3--:R-:W2:Y:S04]  /*44780*/  LDL.LU R22, [R1+0x1718] ;  /* 0x0017180001167983 */ /* 0x008ea80000300800 */
[----:B------:R-:W2:Y:S04]  /*44790*/  LDL.LU R23, [R1+0x171c] ;  /* 0x00171c0001177983 */ /* 0x000ea80000300800 */
[----:B------:R-:W3:Y:S04]  /*447a0*/  LDL.LU R29, [R1+0x3e30] ;  /* 0x003e3000011d7983 */ /* 0x000ee80000300800 */
[----:B------:R-:W2:Y:S01]  /*447b0*/  LDL.LU R25, [R1+0x3e2c] ;  /* 0x003e2c0001197983 */ /* 0x000ea20000300800 */
[----:B------:R-:W-:-:S03]  /*447c0*/  IMAD.MOV.U32 R144, RZ, RZ, R24 ;  /* 0x000000ffff907224 */ /* 0x000fc600078e0018 */
[----:B------:R-:W4:Y:S01]  /*447d0*/  LDL.LU R250, [R1+0x268] ;  /* 0x0002680001fa7983 */ /* 0x000f220000300800 */
[----:B------:R-:W-:-:S03]  /*447e0*/  IMAD.MOV.U32 R145, RZ, RZ, R28 ;  /* 0x000000ffff917224 */ /* 0x000fc600078e001c */
[----:B------:R-:W4:Y:S04]  /*447f0*/  LDL.LU R251, [R1+0x26c] ;  /* 0x00026c0001fb7983 */ /* 0x000f280000300800 */
[----:B------:R-:W4:Y:S04]  /*44800*/  LDL.LU R24, [R1+0x3e28] ;  /* 0x003e280001187983 */ /* 0x000f280000300800 */
[----:B------:R-:W4:Y:S01]  /*44810*/  LDL.LU R28, [R1+0x3e24] ;  /* 0x003e2400011c7983 */ /* 0x000f220000300800 */
[----:B---3--:R-:W-:-:S03]  /*44820*/  IMAD.MOV.U32 R146, RZ, RZ, R29 ;  /* 0x000000ffff927224 */ /* 0x008fc600078e001d */
[----:B------:R-:W3:Y:S01]  /*44830*/  LDL.LU R29, [R1+0x3e20] ;  /* 0x003e2000011d7983 */ /* 0x000ee20000300800 */
[----:B--2---:R-:W-:-:S03]  /*44840*/  IMAD.MOV.U32 R147, RZ, RZ, R25 ;  /* 0x000000ffff937224 */ /* 0x004fc600078e0019 */
        /* <DEDUP_REMOVED lines=39> */
[----:B----4-:R-:W-:-:S03]  /*44ac0*/  IMAD.MOV.U32 R246, RZ, RZ, R28 ;  /* 0x000000fffff67224 */ /* 0x010fc600078e001c */
[----:B------:R-:W4:Y:S01]  /*44ad0*/  LDL.LU R62, [R1+0x6a8] ;  /* 0x0006a800013e7983 */ /* 0x000f220000300800 */
[----:B------:R-:W-:-:S03]  /*44ae0*/  IMAD.MOV.U32 R247, RZ, RZ, R24 ;  /* 0x000000fffff77224 */ /* 0x000fc600078e0018 */
[----:B------:R-:W4:Y:S01]  /*44af0*/  LDL.LU R63, [R1+0x6ac] ;  /* 0x0006ac00013f7983 */ /* 0x000f220000300800 */
[----:B---3--:R-:W-:Y:S02]  /*44b00*/  IMAD.MOV.U32 R245, RZ, RZ, R29 ;  /* 0x000000fffff57224 */ /* 0x008fe400078e001d */
[----:B--2---:R-:W-:Y:S02]  /*44b10*/  IMAD.MOV.U32 R244, RZ, RZ, R25 ;  /* 0x000000fffff47224 */ /* 0x004fe400078e0019 */
[----:B------:R-:W2:Y:S04]  /*44b20*/  LDL.LU R25, [R1+0x3e18] ;  /* 0x003e180001197983 */ /* 0x000ea80000300800 */
        /* <DEDUP_REMOVED lines=19> */
[-C--:B------:R-:W-:Y:S08]  /*44c60*/  HMMA.1688.F32.TF32 R44, R120, R40.reuse, R44 ;  /* 0x00000028782c723c */ /* 0x080ff0000008102c */
[-C--:B------:R-:W-:Y:S08]  /*44c70*/  HMMA.1688.F32.TF32 R48, R124, R40.reuse, R208 ;  /* 0x000000287c30723c */ /* 0x080ff000000810d0 */
[----:B------:R-:W-:Y:S01]  /*44c80*/  HMMA.1688.F32.TF32 R76, R128, R40, R76 ;  /* 0x00000028804c723c */ /* 0x000fe2000008104c */
[----:B--2---:R-:W-:-:S02]  /*44c90*/  IMAD.MOV.U32 R207, RZ, RZ, R25 ;  /* 0x000000ffffcf7224 */ /* 0x004fc400078e0019 */
[----:B---3--:R-:W-:Y:S02]  /*44ca0*/  IMAD.MOV.U32 R206, RZ, RZ, R24 ;  /* 0x000000ffffce7224 */ /* 0x008fe400078e0018 */
[----:B------:R-:W2:Y:S04]  /*44cb0*/  LDL.LU R24, [R1+0x3e08] ;  /* 0x003e080001187983 */ /* 0x000ea80000300800 */
[----:B------:R-:W3:Y:S04]  /*44cc0*/  LDL.LU R25, [R1+0x3e04] ;  /* 0x003e040001197983 */ /* 0x000ee80000300800 */
[----:B------:R-:W-:Y:S04]  /*44cd0*/  STL.64 [R1+0xbd0], R44 ;  /* 0x000bd02c01007387 */ /* 0x000fe80000100a00 */
[----:B------:R1:W-:Y:S02]  /*44ce0*/  STL.64 [R1+0xbd8], R46 ;  /* 0x000bd82e01007387 */ /* 0x0003e40000100a00 */
[-C--:B-1----:R-:W-:Y:S02]  /*44cf0*/  HMMA.1688.F32.TF32 R44, R132, R40.reuse, R72 ;  /* 0x00000028842c723c */ /* 0x082fe40000081048 */
[----:B------:R-:W-:Y:S04]  /*44d00*/  STL.64 [R1+0xbe0], R48 ;  /* 0x000be03001007387 */ /* 0x000fe80000100a00 */
[----:B------:R1:W-:Y:S04]  /*44d10*/  STL.64 [R1+0xbe8], R50 ;  /* 0x000be83201007387 */ /* 0x0003e80000100a00 */
[----:B------:R-:W-:Y:S04]  /*44d20*/  STL.64 [R1+0xc20], R76 ;  /* 0x000c204c01007387 */ /* 0x000fe80000100a00 */
[----:B------:R-:W-:Y:S01]  /*44d30*/  STL.64 [R1+0xc28], R78 ;  /* 0x000c284e01007387 */ /* 0x000fe20000100a00 */
[-C--:B-1----:R-:W-:Y:S08]  /*44d40*/  HMMA.1688.F32.TF32 R48, R136, R40.reuse, R52 ;  /* 0x000000288830723c */ /* 0x082ff00000081034 */
[----:B------:R-:W-:Y:S01]  /*44d50*/  STL.64 [R1+0xe30], R44 ;  /* 0x000e302c01007387 */ /* 0x000fe20000100a00 */
[-C--:B------:R-:W-:Y:S03]  /*44d60*/  HMMA.1688.F32.TF32 R52, R96, R40.reuse, R212 ;  /* 0x000000286034723c */ /* 0x080fe600000810d4 */
[----:B------:R4:W-:Y:S05]  /*44d70*/  STL.64 [R1+0xe38], R46 ;  /* 0x000e382e01007387 */ /* 0x0009ea0000100a00 */
[-C--:B----4-:R-:W-:Y:S06]  /*44d80*/  HMMA.1688.F32.TF32 R44, R236, R40.reuse, R60 ;  /* 0x00000028ec2c723c */ /* 0x090fec000008103c */
[----:B------:R-:W-:Y:S04]  /*44d90*/  STL.64 [R1+0x10d0], R48 ;  /* 0x0010d03001007387 */ /* 0x000fe80000100a00 */
[----:B------:R1:W-:Y:S05]  /*44da0*/  STL.64 [R1+0x10d8], R50 ;  /* 0x0010d83201007387 */ /* 0x0003ea0000100a00 */
[----:B------:R-:W-:Y:S04]  /*44db0*/  STL.64 [R1+0x13a0], R52 ;  /* 0x0013a03401007387 */ /* 0x000fe80000100a00 */
[----:B------:R4:W-:Y:S01]  /*44dc0*/  STL.64 [R1+0x13a8], R54 ;  /* 0x0013a83601007387 */ /* 0x0009e20000100a00 */
[-C--:B-1----:R-:W-:Y:S03]  /*44dd0*/  HMMA.1688.F32.TF32 R48, R232, R40.reuse, R64 ;  /* 0x00000028e830723c */ /* 0x082fe60000081040 */
[----:B------:R-:W-:Y:S05]  /*44de0*/  STL.64 [R1+0x1430], R44 ;  /* 0x0014302c01007387 */ /* 0x000fea0000100a00 */
[-C--:B----4-:R-:W-:Y:S01]  /*44df0*/  HMMA.1688.F32.TF32 R52, R228, R40.reuse, R56 ;  /* 0x00000028e434723c */ /* 0x090fe20000081038 */
        /* <DEDUP_REMOVED lines=14> */
[----:B------:R-:W-:Y:S01]  /*44ee0*/  STL.64 [R1+0x2ae8], R54 ;  /* 0x002ae83601007387 */ /* 0x000fe20000100a00 */
[----:B-1----:R-:W-:Y:S03]  /*44ef0*/  HMMA.1688.F32.TF32 R48, R156, R40, R80 ;  /* 0x000000289c30723c */ /* 0x002fe60000081050 */
[----:B------:R-:W-:Y:S05]  /*44f00*/  STL.64 [R1+0x2bb0], R44 ;  /* 0x002bb02c01007387 */ /* 0x000fea0000100a00 */
[-C--:B------:R-:W-:Y:S01]  /*44f10*/  HMMA.1688.F32.TF32 R40, R112, R36.reuse, R104 ;  /* 0x000000247028723c */ /* 0x080fe20000081068 */
[----:B------:R1:W-:Y:S07]  /*44f20*/  STL.64 [R1+0x2bb8], R46 ;  /* 0x002bb82e01007387 */ /* 0x0003ee0000100a00 */
[-C--:B-1----:R-:W-:Y:S08]  /*44f30*/  HMMA.1688.F32.TF32 R44, R116, R36.reuse, R20 ;  /* 0x00000024742c723c */ /* 0x082ff00000081014 */
[-C--:B------:R-:W-:Y:S01]  /*44f40*/  HMMA.1688.F32.TF32 R20, R120, R36.reuse, R140 ;  /* 0x000000247814723c */ /* 0x080fe2000008108c */
[----:B------:R-:W-:Y:S04]  /*44f50*/  STL.64 [R1+0x2c60], R48 ;  /* 0x002c603001007387 */ /* 0x000fe80000100a00 */
[----:B------:R-:W-:Y:S04]  /*44f60*/  STL.64 [R1+0x2c68], R50 ;  /* 0x002c683201007387 */ /* 0x000fe80000100a00 */
[----:B------:R-:W-:Y:S04]  /*44f70*/  STL.64 [R1+0xb40], R40 ;  /* 0x000b402801007387 */ /* 0x000fe80000100a00 */
[----:B------:R1:W-:Y:S04]  /*44f80*/  STL.64 [R1+0xb48], R42 ;  /* 0x000b482a01007387 */ /* 0x0003e80000100a00 */
[----:B------:R-:W-:Y:S04]  /*44f90*/  STL.64 [R1+0xb50], R44 ;  /* 0x000b502c01007387 */ /* 0x000fe80000100a00 */
[----:B------:R-:W-:Y:S01]  /*44fa0*/  STL.64 [R1+0xb58], R46 ;  /* 0x000b582e01007387 */ /* 0x000fe20000100a00 */
[-C--:B------:R-:W-:Y:S03]  /*44fb0*/  HMMA.1688.F32.TF32 R28, R128, R36.reuse, R28 ;  /* 0x00000024801c723c */ /* 0x080fe6000008101c */
[----:B------:R-:W-:Y:S04]  /*44fc0*/  STL.64 [R1+0xb60], R20 ;  /* 0x000b601401007387 */ /* 0x000fe80000100a00 */
[----:B------:R4:W-:Y:S01]  /*44fd0*/  STL.64 [R1+0xb68], R22 ;  /* 0x000b681601007387 */ /* 0x0009e20000100a00 */
[-C--:B-1----:R-:W-:Y:S08]  /*44fe0*/  HMMA.1688.F32.TF32 R40, R124, R36.reuse, R92 ;  /* 0x000000247c28723c */ /* 0x082ff0000008105c */
[-C--:B----4-:R-:W-:Y:S01]  /*44ff0*/  HMMA.1688.F32.TF32 R20, R132, R36.reuse, R32 ;  /* 0x000000248414723c */ /* 0x090fe20000081020 */
[----:B------:R-:W1:Y:S11]  /*45000*/  LDSM.16.M88.4 R32, [R241+0x35000] ;  /* 0x03500000f120783b */ /* 0x000e760000000200 */
[----:B------:R-:W-:Y:S03]  /*45010*/  @!UPT UIADD3 URZ, URZ, URZ, URZ ;  /* 0x0000003f3f3ff290 */ /* 0x000fe6000fffe03f */
[----:B------:R-:W-:Y:S04]  /*45020*/  STL.64 [R1+0xb70], R40 ;  /* 0x000b702801007387 */ /* 0x000fe80000100a00 */
[----:B------:R-:W-:Y:S04]  /*45030*/  STL.64 [R1+0xb78], R42 ;  /* 0x000b782a01007387 */ /* 0x000fe80000100a00 */
[----:B------:R-:W-:Y:S04]  /*45040*/  STL.64 [R1+0xb80], R28 ;  /* 0x000b801c01007387 */ /* 0x000fe80000100a00 */
[----:B------:R-:W-:Y:S04]  /*45050*/  STL.64 [R1+0xb88], R30 ;  /* 0x000b881e01007387 */ /* 0x000fe80000100a00 */
[----:B------:R-:W4:Y:S04]  /*45060*/  LDSM.16.M88.4 R28, [R241+0x35800] ;  /* 0x03580000f11c783b */ /* 0x000f280000000200 */
[----:B-1----:R-:W-:Y:S04]  /*45070*/  STL [R1+0x3a0c], R34 ;  /* 0x003a0c2201007387 */ /* 0x002fe80000100800 */
[----:B------:R-:W-:Y:S04]  /*45080*/  STL.64 [R1+0xc60], R20 ;  /* 0x000c601401007387 */ /* 0x000fe80000100a00 */
[----:B------:R1:W-:Y:S02]  /*45090*/  STL.64 [R1+0xc68], R22 ;  /* 0x000c681601007387 */ /* 0x0003e40000100a00 */
[-C--:B-1----:R-:W-:Y:S02]  /*450a0*/  HMMA.1688.F32.TF32 R20, R136, R36.reuse, R196 ;  /* 0x000000248814723c */ /* 0x082fe400000810c4 */
[----:B------:R-:W-:Y:S04]  /*450b0*/  STL [R1+0x3a08], R35 ;  /* 0x003a082301007387 */ /* 0x000fe80000100800 */
[----:B----4-:R-:W-:Y:S11]  /*450c0*/  STL [R1+0x3a14], R30 ;  /* 0x003a141e01007387 */ /* 0x010ff60000100800 */
[----:B------:R-:W-:Y:S06]  /*450d0*/  @!UPT UIADD3 URZ, URZ, URZ, URZ ;  /* 0x0000003f3f3ff290 */ /* 0x000fec000fffe03f */
[----:B------:R-:W-:Y:S04]  /*450e0*/  STL.64 [R1+0xe90], R20 ;  /* 0x000e901401007387 */ /* 0x000fe80000100a00 */
[----:B------:R1:W-:Y:S02]  /*450f0*/  STL.64 [R1+0xe98], R22 ;  /* 0x000e981601007387 */ /* 0x0003e40000100a00 */
[-C--:B-1----:R-:W-:Y:S02]  /*45100*/  HMMA.1688.F32.TF32 R20, R96, R36.reuse, R88 ;  /* 0x000000246014723c */ /* 0x082fe40000081058 */
[----:B------:R-:W-:Y:S06]  /*45110*/  STL [R1+0x3a10], R31 ;  /* 0x003a101f01007387 */ /* 0x000fec0000100800 */
[-C--:B------:R-:W-:Y:S08]  /*45120*/  HMMA.1688.F32.TF32 R44, R236, R36.reuse, R200 ;  /* 0x00000024ec2c723c */ /* 0x080ff000000810c8 */
[-C--:B------:R-:W-:Y:S07]  /*45130*/  HMMA.1688.F32.TF32 R40, R232, R36.reuse, R84 ;  /* 0x00000024e828723c */ /* 0x080fee0000081054 */
[----:B------:R-:W-:Y:S04]  /*45140*/  STL.64 [R1+0x12a0], R20 ;  /* 0x0012a01401007387 */ /* 0x000fe80000100a00 */
[----:B------:R1:W-:Y:S02]  /*45150*/  STL.64 [R1+0x12a8], R22 ;  /* 0x0012a81601007387 */ /* 0x0003e40000100a00 */
[----:B-1----:R-:W-:Y:S02]  /*45160*/  HMMA.1688.F32.TF32 R20, R228, R36, R204 ;  /* 0x00000024e414723c */ /* 0x002fe400000810cc */
[----:B------:R1:W-:Y:S04]  /*45170*/  STL.64 [R1+0x13d0], R44 ;  /* 0x0013d02c01007387 */ /* 0x0003e80000100a00 */
[----:B------:R4:W-:Y:S04]  /*45180*/  STL.64 [R1+0x13d8], R46 ;  /* 0x0013d82e01007387 */ /* 0x0009e80000100a00 */
[----:B------:R-:W4:Y:S01]  /*45190*/  LDL.LU R196, [R1+0x1080] ;  /* 0x0010800001c47983 */ /* 0x000f220000300800 */
[----:B---3--:R-:W-:-:S03]  /*451a0*/  IMAD.MOV.U32 R197, RZ, RZ, R25 ;  /* 0x000000ffffc57224 */ /* 0x008fc600078e0019 */
[----:B------:R3:W-:Y:S01]  /*451b0*/  STL.64 [R1+0x2410], R40 ;  /* 0x0024102801007387 */ /* 0x0007e20000100a00 */
[----:B--2---:R-:W-:-:S03]  /*451c0*/  IMAD.MOV.U32 R198, RZ, RZ, R24 ;  /* 0x000000ffffc67224 */ /* 0x004fc600078e0018 */
[----:B------:R2:W-:Y:S05]  /*451d0*/  STL.64 [R1+0x2418], R42 ;  /* 0x0024182a01007387 */ /* 0x0005ea0000100a00 */
        /* <DEDUP_REMOVED lines=54> */
[----:B----4-:R-:W4:Y:S04]  /*45540*/  LDL.LU R46, [R1+0x1658] ;  /* 0x00165800012e7983 */ /* 0x010f280000300800 */
[----:B------:R-:W4:Y:S01]  /*45550*/  LDL.LU R47, [R1+0x165c] ;  /* 0x00165c00012f7983 */ /* 0x000f220000300800 */
[----:B---3--:R-:W-:-:S03]  /*45560*/  IMAD.MOV.U32 R40, RZ, RZ, R242 ;  /* 0x000000ffff287224 */ /* 0x008fc600078e00f2 */
[----:B------:R-:W3:Y:S01]  /*45570*/  LDL.LU R80, [R1+0x1fe0] ;  /* 0x001fe00001507983 */ /* 0x000ee20000300800 */
[----:B------:R-:W-:-:S03]  /*45580*/  IMAD.MOV.U32 R41, RZ, RZ, R243 ;  /* 0x000000ffff297224 */ /* 0x000fc600078e00f3 */
[----:B------:R-:W3:Y:S01]  /*45590*/  LDL.LU R81, [R1+0x1fe4] ;  /* 0x001fe40001517983 */ /* 0x000ee20000300800 */
[----:B--2---:R-:W-:-:S03]  /*455a0*/  IMAD.MOV.U32 R42, RZ, RZ, R252 ;  /* 0x000000ffff2a7224 */ /* 0x004fc600078e00fc */
[----:B------:R-:W3:Y:S01]  /*455b0*/  LDL.LU R82, [R1+0x1fe8] ;  /* 0x001fe80001527983 */ /* 0x000ee20000300800 */
[----:B------:R-:W-:-:S03]  /*455c0*/  IMAD.MOV.U32 R43, RZ, RZ, R180 ;  /* 0x000000ffff2b7224 */ /* 0x000fc600078e00b4 */
        /* <DEDUP_REMOVED lines=47> */
[-C--:B----4-:R-:W-:Y:S11]  /*458c0*/  HMMA.1688.F32.TF32 R204, R216, R36.reuse, R204 ;  /* 0x00000024d8cc723c */ /* 0x090ff600000810cc */
[----:B------:R-:W-:Y:S04]  /*458d0*/  @!UPT UIADD3 URZ, URZ, URZ, URZ ;  /* 0x0000003f3f3ff290 */ /* 0x000fe8000fffe03f */
[----:B------:R1:W-:Y:S04]  /*458e0*/  STL.64 [R1+0x2770], R20 ;  /* 0x0027701401007387 */ /* 0x0003e80000100a00 */
[----:B------:R-:W-:Y:S04]  /*458f0*/  STL.64 [R1+0x2778], R22 ;  /* 0x0027781601007387 */ /* 0x000fe80000100a00 */
[----:B-1----:R-:W2:Y:S04]  /*45900*/  LDL.LU.64 R20, [R1+0x3de0] ;  /* 0x003de00001147983 */ /* 0x002ea80000300a00 */
        /* <DEDUP_REMOVED lines=8> */
[----:B------:R-:W-:Y:S08]  /*45990*/  HMMA.1688.F32.TF32 R40, R152, R36, R40 ;  /* 0x000000249828723c */ /* 0x000ff00000081028 */
[-C--:B------:R-:W-:Y:S11]  /*459a0*/  HMMA.1688.F32.TF32 R80, R112, R32.reuse, R80 ;  /* 0x000000207050723c */ /* 0x080ff60000081050 */
[----:B------:R-:W-:Y:S04]  /*459b0*/  @!UPT UIADD3 URZ, URZ, URZ, URZ ;  /* 0x0000003f3f3ff290 */ /* 0x000fe8000fffe03f */
[----:B------:R-:W-:Y:S04]  /*459c0*/  STL.64 [R1+0x2b50], R40 ;  /* 0x002b502801007387 */ /* 0x000fe80000100a00 */
[----:B------:R1:W-:Y:S02]  /*459d0*/  STL.64 [R1+0x2b58], R42 ;  /* 0x002b582a01007387 */ /* 0x0003e40000100a00 */
[----:B-1----:R-:W-:Y:S08]  /*459e0*/  HMMA.1688.F32.TF32 R40, R116, R32, R48 ;  /* 0x000000207428723c */ /* 0x002ff00000081030 */
[----:B----4-:R-:W-:Y:S11]  /*459f0*/  HMMA.1688.F32.TF32 R36, R156, R36, R204 ;  /* 0x000000249c24723c */ /* 0x010ff600000810cc */
[----:B------:R-:W-:Y:S11]  /*45a00*/  @!UPT UIADD3 URZ, URZ, URZ, URZ ;  /* 0x0000003f3f3ff290 */ /* 0x000ff6000fffe03f */
[----:B------:R-:W-:Y:S01]  /*45a10*/  @!UPT UIADD3 URZ, URZ, URZ, URZ ;  /* 0x0000003f3f3ff290 */ /* 0x000fe2000fffe03f */
[----:B------:R-:W-:Y:S04]  /*45a20*/  STL.64 [R1+0x2c10], R36 ;  /* 0x002c102401007387 */ /* 0x000fe80000100a00 */
[----:B------:R1:W-:Y:S02]  /*45a30*/  STL.64 [R1+0x2c18], R38 ;  /* 0x002c182601007387 */ /* 0x0003e40000100a00 */
[-C--:B-1----:R-:W-:Y:S02]  /*45a40*/  HMMA.1688.F32.TF32 R36, R120, R32.reuse, R44 ;  /* 0x000000207824723c */ /* 0x082fe4000008102c */
[----:B------:R-:W-:Y:S04]  /*45a50*/  STL.64 [R1+0xa00], R80 ;  /* 0x000a005001007387 */ /* 0x000fe80000100a00 */
[----:B------:R-:W-:Y:S02]  /*45a60*/  STL.64 [R1+0xa08], R82 ;  /* 0x000a085201007387 */ /* 0x000fe40000100a00 */
[-C--:B------:R-:W-:Y:S02]  /*45a70*/  HMMA.1688.F32.TF32 R44, R124, R32.reuse, R208 ;  /* 0x000000207c2c723c */ /* 0x080fe400000810d0 */
[----:B------:R-:W-:Y:S04]  /*45a80*/  STL.64 [R1+0xa10], R40 ;  /* 0x000a102801007387 */ /* 0x000fe80000100a00 */
[----:B------:R1:W-:Y:S09]  /*45a90*/  STL.64 [R1+0xa18], R42 ;  /* 0x000a182a01007387 */ /* 0x0003f20000100a00 */
[----:B------:R-:W-:Y:S01]  /*45aa0*/  STL.64 [R1+0xa20], R36 ;  /* 0x000a202401007387 */ /* 0x000fe20000100a00 */
[-C--:B-1----:R-:W-:Y:S03]  /*45ab0*/  HMMA.1688.F32.TF32 R40, R128, R32.reuse, R76 ;  /* 0x000000208028723c */ /* 0x082fe6000008104c */
[----:B------:R1:W-:Y:S05]  /*45ac0*/  STL.64 [R1+0xa28], R38 ;  /* 0x000a282601007387 */ /* 0x0003ea0000100a00 */
[-C--:B-1----:R-:W-:Y:S01]  /*45ad0*/  HMMA.1688.F32.TF32 R36, R132, R32.reuse, R72 ;  /* 0x000000208424723c */ /* 0x082fe20000081048 */
[----:B------:R-:W-:Y:S04]  /*45ae0*/  STL.64 [R1+0xa30], R44 ;  /* 0x000a302c01007387 */ /* 0x000fe80000100a00 */
[----:B------:R1:W-:Y:S10]  /*45af0*/  STL.64 [R1+0xa38], R46 ;  /* 0x000a382e01007387 */ /* 0x0003f40000100a00 */
        /* <DEDUP_REMOVED lines=24> */
[-C--:B-1----:R-:W-:Y:S08]  /*45c80*/  HMMA.1688.F32.TF32 R36, R152, R32.reuse, R248 ;  /* 0x000000209824723c */ /* 0x082ff000000810f8 */
[----:B---3--:R-:W-:Y:S01]  /*45c90*/  HMMA.1688.F32.TF32 R32, R156, R32, R84 ;  /* 0x000000209c20723c */ /* 0x008fe20000081054 */
        /* <DEDUP_REMOVED lines=10> */
[-C--:B-1----:R-:W-:Y:S08]  /*45d40*/  HMMA.1688.F32.TF32 R32, R120, R28.reuse, R24 ;  /* 0x0000001c7820723c */ /* 0x082ff00000081018 */
[-C--:B------:R-:W-:Y:S01]  /*45d50*/  HMMA.1688.F32.TF32 R24, R124, R28.reuse, R92 ;  /* 0x0000001c7c18723c */ /* 0x080fe2000008105c */
[----:B------:R-:W-:Y:S04]  /*45d60*/  STL.64 [R1+0x970], R40 ;  /* 0x0009702801007387 */ /* 0x000fe80000100a00 */
[----:B------:R-:W-:Y:S04]  /*45d70*/  STL.64 [R1+0x978], R42 ;  /* 0x0009782a01007387 */ /* 0x000fe80000100a00 */
[----:B------:R-:W-:Y:S04]  /*45d80*/  STL.64 [R1+0x980], R36 ;  /* 0x0009802401007387 */ /* 0x000fe80000100a00 */
[----:B------:R1:W-:Y:S04]  /*45d90*/  STL.64 [R1+0x988], R38 ;  /* 0x0009882601007387 */ /* 0x0003e80000100a00 */
[----:B------:R-:W-:Y:S04]  /*45da0*/  STL.64 [R1+0x9b0], R32 ;  /* 0x0009b02001007387 */ /* 0x000fe80000100a00 */
[----:B------:R3:W-:Y:S04]  /*45db0*/  STL.64 [R1+0x9b8], R34 ;  /* 0x0009b82201007387 */ /* 0x0007e80000100a00 */
[----:B------:R-:W-:Y:S04]  /*45dc0*/  STL.64 [R1+0x9c0], R24 ;  /* 0x0009c01801007387 */ /* 0x000fe80000100a00 */
[----:B------:R-:W-:Y:S04]  /*45dd0*/  STL.64 [R1+0x9c8], R26 ;  /* 0x0009c81a01007387 */ /* 0x000fe80000100a00 */
[----:B------:R-:W4:Y:S01]  /*45de0*/  LDSM.16.M88.4 R24, [R241+0x36000] ;  /* 0x03600000f118783b */ /* 0x000f220000000200 */
[-C--:B-1----:R-:W-:Y:S08]  /*45df0*/  HMMA.1688.F32.TF32 R36, R128, R28.reuse, R196 ;  /* 0x0000001c8024723c */ /* 0x082ff000000810c4 */
[-C--:B---3--:R-:W-:Y:S11]  /*45e00*/  HMMA.1688.F32.TF32 R32, R132, R28.reuse, R88 ;  /* 0x0000001c8420723c */ /* 0x088ff60000081058 */
[----:B------:R-:W-:Y:S04]  /*45e10*/  @!UPT UIADD3 URZ, URZ, URZ, URZ ;  /* 0x0000003f3f3ff290 */ /* 0x000fe8000fffe03f */
[----:B------:R-:W-:Y:S04]  /*45e20*/  STL.64 [R1+0x9d0], R36 ;  /* 0x0009d02401007387 */ /* 0x000fe80000100a00 */
[----:B------:R-:W-:Y:S04]  /*45e30*/  STL.64 [R1+0x9d8], R38 ;  /* 0x0009d82601007387 */ /* 0x000fe80000100a00 */
[----:B----4-:R-:W-:Y:S04]  /*45e40*/  STL [R1+0x3a1c], R26 ;  /* 0x003a1c1a01007387 */ /* 0x010fe80000100800 */
[----:B------:R-:W-:Y:S04]  /*45e50*/  STL.64 [R1+0x9e0], R32 ;  /* 0x0009e02001007387 */ /* 0x000fe80000100a00 */
[----:B------:R1:W-:Y:S02]  /*45e60*/  STL.64 [R1+0x9e8], R34 ;  /* 0x0009e82201007387 */ /* 0x0003e40000100a00 */
[----:B-1----:R-:W-:Y:S02]  /*45e70*/  HMMA.1688.F32.TF32 R32, R136, R28, R200 ;  /* 0x0000001c8820723c */ /* 0x002fe400000810c8 */
[----:B------:R-:W-:Y:S04]  /*45e80*/  STL [R1+0x3a18], R27 ;  /* 0x003a181b01007387 */ /* 0x000fe80000100800 */
[----:B------:R-:W3:Y:S11]  /*45e90*/  LDL.LU R248, [R1+0x1f90] ;  /* 0x001f900001f87983 */ /* 0x000ef60000300800 */
[----:B------:R-:W-:Y:S06]  /*45ea0*/  @!UPT UIADD3 URZ, URZ, URZ, URZ ;  /* 0x0000003f3f3ff290 */ /* 0x000fec000fffe03f */
        /* <DEDUP_REMOVED lines=59> */
[----:B----4-:R-:W3:Y:S04]  /*46260*/  LDL.LU R34, [R1+0x488] ;  /* 0x0004880001227983 */ /* 0x010ee80000300800 */
[----:B------:R-:W3:Y:S04]  /*46270*/  LDL.LU R35, [R1+0x48c] ;  /* 0x00048c0001237983 */ /* 0x000ee80000300800 */
        /* <DEDUP_REMOVED lines=19> */
[----:B------:R-:W3:Y:S01]  /*463b0*/  LDL.LU R89, [R1+0x534] ;  /* 0x0005340001597983 */ /* 0x000ee20000300800 */
[----:B------:R-:W-:-:S03]  /*463c0*/  IMAD.MOV.U32 R38, RZ, RZ, R173 ;  /* 0x000000ffff267224 */ /* 0x000fc600078e00ad */
[----:B------:R-:W3:Y:S01]  /*463d0*/  LDL.LU R90, [R1+0x538] ;  /* 0x00053800015a7983 */ /* 0x000ee20000300800 */
[----:B--2---:R-:W-:-:S03]  /*463e0*/  IMAD.MOV.U32 R39, RZ, RZ, R20 ;  /* 0x000000ffff277224 */ /* 0x004fc600078e0014 */
        /* <DEDUP_REMOVED lines=16> */
[----:B------:R-:W4:Y:S01]  /*464f0*/  LDL.LU R62, [R1+0x4e8] ;  /* 0x0004e800013e7983 */ /* 0x000f220000300800 */
[----:B--2---:R-:W-:-:S03]  /*46500*/  IMAD.MOV.U32 R63, RZ, RZ, R20 ;  /* 0x000000ffff3f7224 */ /* 0x004fc600078e0014 */
[----:B------:R-:W2:Y:S04]  /*46510*/  LDL.LU R20, [R1+0x3da8] ;  /* 0x003da80001147983 */ /* 0x000ea80000300800 */
[----:B------:R-:W2:Y:S01]  /*46520*/  LDL.LU R21, [R1+0x3da4] ;  /* 0x003da40001157983 */ /* 0x000ea20000300800 */
[-C--:B---3--:R-:W-:Y:S08]  /*46530*/  HMMA.1688.F32.TF32 R140, R96, R28.reuse, R140 ;  /* 0x0000001c608c723c */ /* 0x088ff0000008108c */
[----:B------:R-:W-:Y:S01]  /*46540*/  HMMA.1688.F32.TF32 R92, R236, R28, R92 ;  /* 0x0000001cec5c723c */ /* 0x000fe2000008105c */
[----:B------:R-:W-:-:S02]  /*46550*/  IMAD.MOV.U32 R245, RZ, RZ, R8 ;  /* 0x000000fffff57224 */ /* 0x000fc400078e0008 */
[----:B------:R-:W3:Y:S05]  /*46560*/  LDL.LU R8, [R1+0x3da0] ;  /* 0x003da00001087983 */ /* 0x000eea0000300800 */
[-C--:B------:R-:W-:Y:S01]  /*46570*/  HMMA.1688.F32.TF32 R196, R232, R28.reuse, R196 ;  /* 0x0000001ce8c4723c */ /* 0x080fe200000810c4 */
[----:B------:R-:W-:Y:S02]  /*46580*/  IMAD.MOV.U32 R246, RZ, RZ, R16 ;  /* 0x000000fffff67224 */ /* 0x000fe400078e0010 */
[----:B------:R-:W3:Y:S05]  /*46590*/  LDL.LU R16, [R1+0x3d9c] ;  /* 0x003d9c0001107983 */ /* 0x000eea0000300800 */
[----:B------:R-:W-:Y:S01]  /*465a0*/  HMMA.1688.F32.TF32 R88, R228, R28, R88 ;  /* 0x0000001ce458723c */ /* 0x000fe20000081058 */
[----:B------:R-:W-:-:S02]  /*465b0*/  IMAD.MOV.U32 R247, RZ, RZ, R17 ;  /* 0x000000fffff77224 */ /* 0x000fc400078e0011 */
[----:B------:R-:W3:Y:S04]  /*465c0*/  LDL.LU R17, [R1+0x3d98] ;  /* 0x003d980001117983 */ /* 0x000ee80000300800 */
[----:B------:R-:W3:Y:S01]  /*465d0*/  LDL.LU R104, [R1+0x1ab0] ;  /* 0x001ab00001687983 */ /* 0x000ee20000300800 */
[----:B----4-:R-:W-:Y:S03]  /*465e0*/  HMMA.1688.F32.TF32 R200, R224, R28, R200 ;  /* 0x0000001ce0c8723c */ /* 0x010fe600000810c8 */
[----:B------:R-:W3:Y:S01]  /*465f0*/  LDL.LU R105, [R1+0x1ab4] ;  /* 0x001ab40001697983 */ /* 0x000ee20000300800 */
[----:B--2---:R-:W-:Y:S02]  /*46600*/  IMAD.MOV.U32 R107, RZ, RZ, R20 ;  /* 0x000000ffff6b7224 */ /* 0x004fe400078e0014 */
[----:B------:R-:W-:-:S02]  /*46610*/  IMAD.MOV.U32 R106, RZ, RZ, R21 ;  /* 0x000000ffff6a7224 */ /* 0x000fc400078e0015 */
[----:B------:R-:W1:Y:S04]  /*46620*/  LDSM.16.M88.4 R20, [R241+0x36800] ;  /* 0x03680000f114783b */ /* 0x000e680000000200 */
[----:B-1----:R-:W-:Y:S04]  /*46630*/  STL [R1+0x3a24], R22 ;  /* 0x003a241601007387 */ /* 0x002fe80000100800 */
[----:B------:R-:W-:Y:S04]  /*46640*/  STL [R1+0x3a20], R23 ;  /* 0x003a201701007387 */ /* 0x000fe80000100800 */
[----:B------:R-:W-:Y:S04]  /*46650*/  STL.64 [R1+0xe70], R140 ;  /* 0x000e708c01007387 */ /* 0x000fe80000100a00 */
[----:B------:R1:W-:Y:S04]  /*46660*/  STL.64 [R1+0xe78], R142 ;  /* 0x000e788e01007387 */ /* 0x0003e80000100a00 */
[----:B-1----:R-:W2:Y:S04]  /*46670*/  LDL.LU.64 R142, [R1+0x3d90] ;  /* 0x003d9000018e7983 */ /* 0x002ea80000300a00 */
[----:B------:R-:W2:Y:S04]  /*46680*/  LDL.LU.64 R140, [R1+0x3d88] ;  /* 0x003d8800018c7983 */ /* 0x000ea80000300a00 */
        /* <DEDUP_REMOVED lines=21> */
[----:B-1----:R-:W-:Y:S02]  /*467e0*/  HMMA.1688.F32.TF32 R32, R152, R28, R36 ;  /* 0x0000001c9820723c */ /* 0x002fe40000081024 */
[----:B------:R-:W-:Y:S04]  /*467f0*/  STL.64 [R1+0x2980], R84 ;  /* 0x0029805401007387 */ /* 0x000fe80000100a00 */
[----:B------:R-:W-:Y:S02]  /*46800*/  STL.64 [R1+0x2988], R86 ;  /* 0x0029885601007387 */ /* 0x000fe40000100a00 */
[-C--:B------:R-:W-:Y:S11]  /*46810*/  HMMA.1688.F32.TF32 R36, R112, R24.reuse, R204 ;  /* 0x000000187024723c */ /* 0x080ff600000810cc */
[----:B------:R-:W-:Y:S04]  /*46820*/  @!UPT UIADD3 URZ, URZ, URZ, URZ ;  /* 0x0000003f3f3ff290 */ /* 0x000fe8000fffe03f */
[----:B------:R-:W-:Y:S04]  /*46830*/  STL.64 [R1+0x2a80], R32 ;  /* 0x002a802001007387 */ /* 0x000fe80000100a00 */
[----:B------:R1:W-:Y:S02]  /*46840*/  STL.64 [R1+0x2a88], R34 ;  /* 0x002a882201007387 */ /* 0x0003e40000100a00 */
[----:B-1----:R-:W-:Y:S08]  /*46850*/  HMMA.1688.F32.TF32 R32, R116, R24, R40 ;  /* 0x000000187420723c */ /* 0x002ff00000081028 */
[----:B--2---:R-:W-:Y:S11]  /*46860*/  HMMA.1688.F32.TF32 R28, R156, R28, R200 ;  /* 0x0000001c9c1c723c */ /* 0x004ff600000810c8 */
[----:B------:R-:W-:Y:S11]  /*46870*/  @!UPT UIADD3 URZ, URZ, URZ, URZ ;  /* 0x0000003f3f3ff290 */ /* 0x000ff6000fffe03f */
[----:B------:R-:W-:Y:S01]  /*46880*/  @!UPT UIADD3 URZ, URZ, URZ, URZ ;  /* 0x0000003f3f3ff290 */ /* 0x000fe2000fffe03f */
        /* <DEDUP_REMOVED lines=38> */
[-C--:B-1----:R-:W-:Y:S08]  /*46af0*/  HMMA.1688.F32.TF32 R28, R152, R24.reuse, R244 ;  /* 0x00000018981c723c */ /* 0x082ff000000810f4 */
[----:B------:R-:W-:Y:S01]  /*46b00*/  HMMA.1688.F32.TF32 R24, R156, R24, R88 ;  /* 0x000000189c18723c */ /* 0x000fe20000081058 */
        /* <DEDUP_REMOVED lines=10> */
[----:B---3--:R-:W-:Y:S07]  /*46bb0*/  HMMA.1688.F32.TF32 R24, R120, R20, R104 ;  /* 0x000000147818723c */ /* 0x008fee0000081068 */
[----:B------:R1:W-:Y:S04]  /*46bc0*/  STL.64 [R1+0x860], R32 ;  /* 0x0008602001007387 */ /* 0x0003e80000100a00 */
[----:B------:R2:W-:Y:S04]  /*46bd0*/  STL.64 [R1+0x868], R34 ;  /* 0x0008682201007387 */ /* 0x0005e80000100a00 */
[----:B------:R-:W3:Y:S04]  /*46be0*/  LDL.LU R248, [R1+0x5c0] ;  /* 0x0005c00001f87983 */ /* 0x000ee80000300800 */
[----:B------:R-:W-:Y:S04]  /*46bf0*/  STL.64 [R1+0x870], R28 ;  /* 0x0008701c01007387 */ /* 0x000fe80000100a00 */
[----:B------:R1:W-:Y:S04]  /*46c00*/  STL.64 [R1+0x878], R30 ;  /* 0x0008781e01007387 */ /* 0x0003e80000100a00 */
[----:B------:R-:W-:Y:S04]  /*46c10*/  STL.64 [R1+0x880], R24 ;  /* 0x0008801801007387 */ /* 0x000fe80000100a00 */
        /* <DEDUP_REMOVED lines=69> */
[----:B------:R-:W2:Y:S01]  /*47070*/  LDL.LU R12, [R1+0x3d08] ;  /* 0x003d0800010c7983 */ /* 0x000ea20000300800 */
[----:B----4-:R-:W-:-:S03]  /*47080*/  IMAD.MOV.U32 R38, RZ, RZ, R17 ;  /* 0x000000ffff267224 */ /* 0x010fc600078e0011 */
[----:B------:R-:W3:Y:S01]  /*47090*/  LDL.LU R17, [R1+0x3d04] ;  /* 0x003d040001117983 */ /* 0x000ee20000300800 */
[----:B------:R-:W-:-:S03]  /*470a0*/  IMAD.MOV.U32 R39, RZ, RZ, R16 ;  /* 0x000000ffff277224 */ /* 0x000fc600078e0010 */
[----:B------:R-:W3:Y:S04]  /*470b0*/  LDL.LU R16, [R1+0x3d00] ;  /* 0x003d000001107983 */ /* 0x000ee80000300800 */
[----:B-1----:R-:W4:Y:S04]  /*470c0*/  LDL.LU R32, [R1+0x1470] ;  /* 0x0014700001207983 */ /* 0x002f280000300800 */
        /* <DEDUP_REMOVED lines=35> */
[-C--:B----4-:R-:W-:Y:S08]  /*47300*/  HMMA.1688.F32.TF32 R28, R128, R20.reuse, R32 ;  /* 0x00000014801c723c */ /* 0x090ff00000081020 */
[-C--:B---3--:R-:W-:Y:S01]  /*47310*/  HMMA.1688.F32.TF32 R24, R132, R20.reuse, R16 ;  /* 0x000000148418723c */ /* 0x088fe20000081010 */
[----:B------:R-:W1:Y:S07]  /*47320*/  LDSM.16.M88.4 R16, [R241+0x37000] ;  /* 0x03700000f110783b */ /* 0x000e6e0000000200 */
[-C--:B--2---:R-:W-:Y:S01]  /*47330*/  HMMA.1688.F32.TF32 R88, R124, R20.reuse, R200 ;  /* 0x000000147c58723c */ /* 0x084fe200000810c8 */
[----:B------:R-:W-:Y:S11]  /*47340*/  LDSM.16.M88.4 R200, [R241+0x3a800] ;  /* 0x03a80000f1c8783b */ /* 0x000ff60000000200 */
[----:B------:R-:W-:Y:S11]  /*47350*/  @!UPT UIADD3 URZ, URZ, URZ, URZ ;  /* 0x0000003f3f3ff290 */ /* 0x000ff6000fffe03f */
        /* <DEDUP_REMOVED lines=12> */
[----:B------:R-:W-:Y:S04]  /*47420*/  LDSM.16.M88.4 R204, [R241+0x3a000] ;  /* 0x03a00000f1cc783b */ /* 0x000fe80000000200 */
[----:B-1----:R-:W-:Y:S04]  /*47430*/  STL [R1+0x3a34], R14 ;  /* 0x003a340e01007387 */ /* 0x002fe80000100800 */
        /* <DEDUP_REMOVED lines=29> */
[----:B--2---:R-:W-:Y:S01]  /*47610*/  HMMA.1688.F32.TF32 R24, R116, R16, R72 ;  /* 0x000000107418723c */ /* 0x004fe20000081048 */
[----:B------:R-:W-:-:S02]  /*47620*/  IMAD.MOV.U32 R51, RZ, RZ, R184 ;  /* 0x000000ffff337224 */ /* 0x000fc400078e00b8 */
[----:B------:R-:W-:Y:S05]  /*47630*/  LDSM.16.M88.4 R196, [R241+0x3b000] ;  /* 0x03b00000f1c4783b */ /* 0x000fea0000000200 */
        /* <DEDUP_REMOVED lines=34> */
[----:B------:R1:W-:Y:S04]  /*47860*/  STL.64 [R1+0x1318], R26 ;  /* 0x0013181a01007387 */ /* 0x0003e80000100a00 */
[----:B------:R-:W-:Y:S04]  /*47870*/  STL.64 [R1+0x23a0], R20 ;  /* 0x0023a01401007387 */ /* 0x000fe80000100a00 */
[----:B------:R3:W-:Y:S04]  /*47880*/  STL.64 [R1+0x23a8], R22 ;  /* 0x0023a81601007387 */ /* 0x0007e80000100a00 */
[----:B------:R-:W4:Y:S04]  /*47890*/  LDL.LU R9, [R1+0x3cfc] ;  /* 0x003cfc0001097983 */ /* 0x000f280000300800 */
[----:B------:R-:W2:Y:S04]  /*478a0*/  LDL.LU R8, [R1+0x3cf8] ;  /* 0x003cf80001087983 */ /* 0x000ea80000300800 */
[----:B------:R-:W3:Y:S04]  /*478b0*/  LDL.LU R251, [R1+0x55c] ;  /* 0x00055c0001fb7983 */ /* 0x000ee80000300800 */
[----:B------:R-:W3:Y:S04]  /*478c0*/  LDL.LU R144, [R1+0x5b0] ;  /* 0x0005b00001907983 */ /* 0x000ee80000300800 */
[----:B------:R-:W3:Y:S04]  /*478d0*/  LDL.LU R145, [R1+0x5b4] ;  /* 0x0005b40001917983 */ /* 0x000ee80000300800 */
[----:B------:R-:W3:Y:S01]  /*478e0*/  LDL.LU R146, [R1+0x5b8] ;  /* 0x0005b80001927983 */ /* 0x000ee20000300800 */
[----:B----4-:R-:W-:-:S03]  /*478f0*/  IMAD.MOV.U32 R147, RZ, RZ, R9 ;  /* 0x000000ffff937224 */ /* 0x010fc600078e0009 */
[----:B------:R-:W4:Y:S01]  /*47900*/  LDL.LU R9, [R1+0x3cf4] ;  /* 0x003cf40001097983 */ /* 0x000f220000300800 */
[----:B--2---:R-:W-:-:S03]  /*47910*/  IMAD.MOV.U32 R244, RZ, RZ, R8 ;  /* 0x000000fffff47224 */ /* 0x004fc600078e0008 */
[----:B------:R-:W2:Y:S04]  /*47920*/  LDL.LU R8, [R1+0x3cf0] ;  /* 0x003cf00001087983 */ /* 0x000ea80000300800 */
[----:B------:R-:W3:Y:S04]  /*47930*/  LDL.LU R245, [R1+0x5e4] ;  /* 0x0005e40001f57983 */ /* 0x000ee80000300800 */
[----:B------:R-:W3:Y:S04]  /*47940*/  LDL.LU R246, [R1+0x5e8] ;  /* 0x0005e80001f67983 */ /* 0x000ee80000300800 */
[----:B------:R-:W3:Y:S04]  /*47950*/  LDL.LU R247, [R1+0x5ec] ;  /* 0x0005ec0001f77983 */ /* 0x000ee80000300800 */
[----:B------:R-:W3:Y:S01]  /*47960*/  LDL.LU R56, [R1+0x630] ;  /* 0x0006300001387983 */ /* 0x000ee20000300800 */
[----:B------:R-:W-:-:S02]  /*47970*/  IMAD.MOV.U32 R44, RZ, RZ, R185 ;  /* 0x000000ffff2c7224 */ /* 0x000fc400078e00b9 */
[----:B------:R-:W-:Y:S02]  /*47980*/  IMAD.MOV.U32 R45, RZ, RZ, R192 ;  /* 0x000000ffff2d7224 */ /* 0x000fe400078e00c0 */
[----:B------:R-:W-:Y:S02]  /*47990*/  IMAD.MOV.U32 R46, RZ, RZ, R5 ;  /* 0x000000ffff2e7224 */ /* 0x000fe400078e0005 */
[----:B------:R-:W-:Y:S02]  /*479a0*/  IMAD.MOV.U32 R47, RZ, RZ, R4 ;  /* 0x000000ffff2f7224 */ /* 0x000fe400078e0004 */
[----:B----4-:R-:W-:Y:S02]  /*479b0*/  IMAD.MOV.U32 R57, RZ, RZ, R9 ;  /* 0x000000ffff397224 */ /* 0x010fe400078e0009 */
[----:B------:R-:W4:Y:S01]  /*479c0*/  LDL.LU R9, [R1+0x3cec] ;  /* 0x003cec0001097983 */ /* 0x000f220000300800 */
[----:B--2---:R-:W-:-:S03]  /*479d0*/  IMAD.MOV.U32 R58, RZ, RZ, R8 ;  /* 0x000000ffff3a7224 */ /* 0x004fc600078e0008 */
        /* <DEDUP_REMOVED lines=52> */
[----:B------:R-:W4:Y:S01]  /*47d20*/  LDL.LU R193, [R1+0x3cd0] ;  /* 0x003cd00001c17983 */ /* 0x000f220000300800 */
[----:B------:R-:W-:-:S03]  /*47d30*/  IMAD.MOV.U32 R106, RZ, RZ, R169 ;  /* 0x000000ffff6a7224 */ /* 0x000fc600078e00a9 */
[----:B------:R-:W4:Y:S04]  /*47d40*/  LDL.LU R168, [R1+0x3ccc] ;  /* 0x003ccc0001a87983 */ /* 0x000f280000300800 */
[----:B------:R-:W4:Y:S01]  /*47d50*/  LDL.LU R169, [R1+0x3cc8] ;  /* 0x003cc80001a97983 */ /* 0x000f220000300800 */
[----:B-1----:R-:W-:Y:S01]  /*47d60*/  HMMA.1688.F32.TF32 R24, R152, R16, R44 ;  /* 0x000000109818723c */ /* 0x002fe2000008102c */
[----:B------:R-:W-:-:S07]  /*47d70*/  IMAD.MOV.U32 R107, RZ, RZ, R0 ;  /* 0x000000ffff6b7224 */ /* 0x000fce00078e0000 */
[-C--:B---3--:R-:W-:Y:S08]  /*47d80*/  HMMA.1688.F32.TF32 R20, R220, R16.reuse, R80 ;  /* 0x00000010dc14723c */ /* 0x088ff00000081050 */
[-C--:B--2---:R-:W-:Y:S11]  /*47d90*/  HMMA.1688.F32.TF32 R28, R216, R16.reuse, R48 ;  /* 0x00000010d81c723c */ /* 0x084ff60000081030 */
[----:B------:R-:W-:Y:S04]  /*47da0*/  @!UPT UIADD3 URZ, URZ, URZ, URZ ;  /* 0x0000003f3f3ff290 */ /* 0x000fe8000fffe03f */
[----:B------:R-:W-:Y:S04]  /*47db0*/  STL.64 [R1+0x2510], R20 ;  /* 0x0025101401007387 */ /* 0x000fe80000100a00 */
[----:B------:R1:W-:Y:S02]  /*47dc0*/  STL.64 [R1+0x2518], R22 ;  /* 0x0025181601007387 */ /* 0x0003e40000100a00 */
[----:B-1----:R-:W-:Y:S08]  /*47dd0*/  HMMA.1688.F32.TF32 R20, R156, R16, R92 ;  /* 0x000000109c14723c */ /* 0x002ff0000008105c */
[----:B----4-:R-:W-:Y:S01]  /*47de0*/  HMMA.1688.F32.TF32 R16, R112, R12, R208 ;  /* 0x0000000c7010723c */ /* 0x010fe200000810d0 */
[----:B------:R-:W-:Y:S04]  /*47df0*/  STL.64 [R1+0x2640], R28 ;  /* 0x0026401c01007387 */ /* 0x000fe80000100a00 */
[----:B------:R-:W-:Y:S10]  /*47e00*/  STL.64 [R1+0x2648], R30 ;  /* 0x0026481e01007387 */ /* 0x000ff40000100a00 */
[----:B------:R-:W-:Y:S01]  /*47e10*/  STL.64 [R1+0x2a20], R20 ;  /* 0x002a201401007387 */ /* 0x000fe20000100a00 */
[----:B------:R-:W-:-:S03]  /*47e20*/  IMAD.MOV.U32 R0, RZ, RZ, R23 ;  /* 0x000000ffff007224 */ /* 0x000fc600078e0017 */
[----:B------:R-:W-:Y:S04]  /*47e30*/  STL.64 [R1+0x2830], R24 ;  /* 0x0028301801007387 */ /* 0x000fe80000100a00 */
[----:B------:R-:W-:Y:S01]  /*47e40*/  STL.64 [R1+0x2838], R26 ;  /* 0x0028381a01007387 */ /* 0x000fe20000100a00 */
[----:B------:R-:W-:-:S03]  /*47e50*/  IMAD.MOV.U32 R14, RZ, RZ, R18 ;  /* 0x000000ffff0e7224 */ /* 0x000fc600078e0012 */
[----:B------:R1:W-:Y:S01]  /*47e60*/  STL [R1+0x2a28], R22 ;  /* 0x002a281601007387 */ /* 0x0003e20000100800 */
[----:B------:R-:W-:-:S03]  /*47e70*/  IMAD.MOV.U32 R15, RZ, RZ, R19 ;  /* 0x000000ffff0f7224 */ /* 0x000fc600078e0013 */
[----:B------:R-:W-:Y:S04]  /*47e80*/  STL [R1+0x3674], R0 ;  /* 0x0036740001007387 */ /* 0x000fe80000100800 */
[----:B------:R2:W-:Y:S01]  /*47e90*/  STL.64 [R1+0x780], R16 ;  /* 0x0007801001007387 */ /* 0x0005e20000100a00 */
[-C--:B-1----:R-:W-:Y:S08]  /*47ea0*/  HMMA.1688.F32.TF32 R20, R116, R12.reuse, R76 ;  /* 0x0000000c7414723c */ /* 0x082ff0000008104c */
[-C--:B--2---:R-:W-:Y:S01]  /*47eb0*/  HMMA.1688.F32.TF32 R16, R120, R12.reuse, R72 ;  /* 0x0000000c7810723c */ /* 0x084fe20000081048 */
[----:B------:R-:W-:Y:S04]  /*47ec0*/  STL [R1+0x3a3c], R15 ;  /* 0x003a3c0f01007387 */ /* 0x000fe80000100800 */
[----:B------:R-:W-:Y:S10]  /*47ed0*/  STL [R1+0x3a38], R14 ;  /* 0x003a380e01007387 */ /* 0x000ff40000100800 */
        /* <DEDUP_REMOVED lines=27> */
[----:B------:R1:W-:Y:S04]  /*48090*/  STL.64 [R1+0x998], R26 ;  /* 0x0009981a01007387 */ /* 0x0003e80000100a00 */
[----:B------:R-:W-:Y:S04]  /*480a0*/  STL.64 [R1+0xc40], R20 ;  /* 0x000c401401007387 */ /* 0x000fe80000100a00 */
[----:B------:R2:W-:Y:S01]  /*480b0*/  STL.64 [R1+0xc48], R22 ;  /* 0x000c481601007387 */ /* 0x0005e20000100a00 */
[-C--:B-1----:R-:W-:Y:S04]  /*480c0*/  HMMA.1688.F32.TF32 R24, R228, R12.reuse, R148 ;  /* 0x0000000ce418723c */ /* 0x082fe80000081094 */
[----:B------:R-:W-:Y:S04]  /*480d0*/  STL.64 [R1+0xe80], R16 ;  /* 0x000e801001007387 */ /* 0x000fe80000100a00 */
[----:B------:R1:W-:Y:S01]  /*480e0*/  STL.64 [R1+0xe88], R18 ;  /* 0x000e881201007387 */ /* 0x0003e20000100a00 */
[-C--:B--2---:R-:W-:Y:S08]  /*480f0*/  HMMA.1688.F32.TF32 R20, R224, R12.reuse, R244 ;  /* 0x0000000ce014723c */ /* 0x084ff000000810f4 */
[-C--:B-1----:R-:W-:Y:S06]  /*48100*/  HMMA.1688.F32.TF32 R16, R220, R12.reuse, R144 ;  /* 0x0000000cdc10723c */ /* 0x082fec0000081090 */
[----:B------:R-:W-:Y:S04]  /*48110*/  STL.64 [R1+0x10f0], R24 ;  /* 0x0010f01801007387 */ /* 0x000fe80000100a00 */
[----:B------:R1:W-:Y:S05]  /*48120*/  STL.64 [R1+0x10f8], R26 ;  /* 0x0010f81a01007387 */ /* 0x0003ea0000100a00 */
        /* <DEDUP_REMOVED lines=9> */
[----:B------:R-:W-:Y:S04]  /*481c0*/  STL.64 [R1+0x27a0], R20 ;  /* 0x0027a01401007387 */ /* 0x000fe80000100a00 */
[----:B------:R-:W-:Y:S01]  /*481d0*/  STL.64 [R1+0x27a8], R22 ;  /* 0x0027a81601007387 */ /* 0x000fe20000100a00 */
[----:B------:R-:W-:-:S03]  /*481e0*/  IMAD.MOV.U32 R244, RZ, RZ, R177 ;  /* 0x000000fffff47224 */ /* 0x000fc600078e00b1 */
[----:B------:R1:W-:Y:S04]  /*481f0*/  STL [R1+0x29a8], R18 ;  /* 0x0029a81201007387 */ /* 0x0003e80000100800 */
[----:B------:R-:W2:Y:S01]  /*48200*/  LDL.LU R144, [R1+0x2590] ;  /* 0x0025900001907983 */ /* 0x000ea20000300800 */
[----:B------:R-:W-:-:S03]  /*48210*/  IMAD.MOV.U32 R245, RZ, RZ, R176 ;  /* 0x000000fffff57224 */ /* 0x000fc600078e00b0 */
[----:B------:R-:W2:Y:S04]  /*48220*/  LDL.LU R145, [R1+0x2594] ;  /* 0x0025940001917983 */ /* 0x000ea80000300800 */
[----:B------:R-:W2:Y:S04]  /*48230*/  LDL.LU R146, [R1+0x2598] ;  /* 0x0025980001927983 */ /* 0x000ea80000300800 */
[----:B------:R-:W2:Y:S04]  /*48240*/  LDL.LU R147, [R1+0x259c] ;  /* 0x00259c0001937983 */ /* 0x000ea80000300800 */
[----:B------:R-:W3:Y:S04]  /*48250*/  LDL.LU R177, [R1+0x3cc4] ;  /* 0x003cc40001b17983 */ /* 0x000ee80000300800 */
[----:B------:R-:W4:Y:S01]  /*48260*/  LDL.LU R176, [R1+0x3cc0] ;  /* 0x003cc00001b07983 */ /* 0x000f220000300800 */
[----:B------:R-:W-:-:S02]  /*48270*/  IMAD.MOV.U32 R246, RZ, RZ, R161 ;  /* 0x000000fffff67224 */ /* 0x000fc400078e00a1 */
        /* <DEDUP_REMOVED lines=13> */
[----:B------:R-:W3:Y:S04]  /*48350*/  LDL.LU R176, [R1+0x3ca4] ;  /* 0x003ca40001b07983 */ /* 0x000ee80000300800 */
[----:B------:R-:W4:Y:S01]  /*48360*/  LDL.LU R177, [R1+0x3ca0] ;  /* 0x003ca00001b17983 */ /* 0x000f220000300800 */
[----:B------:R-:W-:Y:S02]  /*48370*/  IMAD.MOV.U32 R58, RZ, RZ, R169 ;  /* 0x000000ffff3a7224 */ /* 0x000fe400078e00a9 */
[----:B------:R-:W-:Y:S01]  /*48380*/  IMAD.MOV.U32 R59, RZ, RZ, R168 ;  /* 0x000000ffff3b7224 */ /* 0x000fe200078e00a8 */
[----:B------:R-:W4:Y:S04]  /*48390*/  LDL.LU R169, [R1+0x3c9c] ;  /* 0x003c9c0001a97983 */ /* 0x000f280000300800 */
[----:B------:R-:W4:Y:S01]  /*483a0*/  LDL.LU R168, [R1+0x3c98] ;  /* 0x003c980001a87983 */ /* 0x000f220000300800 */
[----:B--2---:R-:W-:-:S03]  /*483b0*/  IMAD.MOV.U32 R64, RZ, RZ, R181 ;  /* 0x000000ffff407224 */ /* 0x004fc600078e00b5 */
[----:B------:R-:W2:Y:S01]  /*483c0*/  LDL.LU R181, [R1+0x3c94] ;  /* 0x003c940001b57983 */ /* 0x000ea20000300800 */
[----:B------:R-:W-:-:S03]  /*483d0*/  IMAD.MOV.U32 R65, RZ, RZ, R180 ;  /* 0x000000ffff417224 */ /* 0x000fc600078e00b4 */
[----:B------:R-:W2:Y:S01]  /*483e0*/  LDL.LU R180, [R1+0x3c90] ;  /* 0x003c900001b47983 */ /* 0x000ea20000300800 */
[----:B---3--:R-:W-:-:S03]  /*483f0*/  IMAD.MOV.U32 R66, RZ, RZ, R176 ;  /* 0x000000ffff427224 */ /* 0x008fc600078e00b0 */
[----:B------:R-:W3:Y:S01]  /*48400*/  LDL.LU R176, [R1+0x3c8c] ;  /* 0x003c8c0001b07983 */ /* 0x000ee20000300800 */
[----:B----4-:R-:W-:-:S03]  /*48410*/  IMAD.MOV.U32 R67, RZ, RZ, R177 ;  /* 0x000000ffff437224 */ /* 0x010fc600078e00b1 */
        /* <DEDUP_REMOVED lines=45> */
[----:B------:R-:W-:Y:S02]  /*486f0*/  IMAD.MOV.U32 R0, RZ, RZ, R19 ;  /* 0x000000ffff007224 */ /* 0x000fe400078e0013 */
[----:B---3--:R-:W-:Y:S02]  /*48700*/  IMAD.MOV.U32 R63, RZ, RZ, R176 ;  /* 0x000000ffff3f7224 */ /* 0x008fe400078e00b0 */
[----:B----4-:R-:W-:Y:S02]  /*48710*/  IMAD.MOV.U32 R62, RZ, RZ, R177 ;  /* 0x000000ffff3e7224 */ /* 0x010fe400078e00b1 */
[----:B------:R-:W3:Y:S04]  /*48720*/  LDL.LU R177, [R1+0x3c84] ;  /* 0x003c840001b17983 */ /* 0x000ee80000300800 */
[----:B------:R-:W4:Y:S04]  /*48730*/  LDL.LU R176, [R1+0x3c80] ;  /* 0x003c800001b07983 */ /* 0x000f280000300800 */
[----:B------:R-:W-:Y:S04]  /*48740*/  STL [R1+0x3680], R69 ;  /* 0x0036804501007387 */ /* 0x000fe80000100800 */
[----:B------:R-:W-:Y:S04]  /*48750*/  STL [R1+0x367c], R68 ;  /* 0x00367c4401007387 */ /* 0x000fe80000100800 */
[----:B------:R-:W-:Y:S04]  /*48760*/  STL.64 [R1+0x3b58], R70 ;  /* 0x003b584601007387 */ /* 0x000fe80000100a00 */
[----:B------:R-:W-:Y:S01]  /*48770*/  STL [R1+0x3678], R0 ;  /* 0x0036780001007387 */ /* 0x000fe20000100800 */
[----:B-1----:R-:W-:Y:S03]  /*48780*/  HMMA.1688.F32.TF32 R16, R112, R8, R104 ;  /* 0x000000087010723c */ /* 0x002fe60000081068 */
[----:B------:R-:W3:Y:S04]  /*48790*/  LDL.LU R104, [R1+0x20c0] ;  /* 0x0020c00001687983 */ /* 0x000ee80000300800 */
[----:B------:R-:W3:Y:S04]  /*487a0*/  LDL.LU R105, [R1+0x20c4] ;  /* 0x0020c40001697983 */ /* 0x000ee80000300800 */
[----:B------:R-:W3:Y:S04]  /*487b0*/  LDL.LU R106, [R1+0x20c8] ;  /* 0x0020c800016a7983 */ /* 0x000ee80000300800 */
        /* <DEDUP_REMOVED lines=9> */
[----:B------:R-:W-:Y:S04]  /*48850*/  STL [R1+0x3a5c], R10 ;  /* 0x003a5c0a01007387 */ /* 0x000fe80000100800 */
[----:B------:R-:W-:Y:S04]  /*48860*/  STL [R1+0x3a58], R11 ;  /* 0x003a580b01007387 */ /* 0x000fe80000100800 */
[----:B------:R-:W-:Y:S04]  /*48870*/  STL [R1+0x3a54], R15 ;  /* 0x003a540f01007387 */ /* 0x000fe80000100800 */
[----:B------:R2:W-:Y:S02]  /*48880*/  STL [R1+0x3a50], R14 ;  /* 0x003a500e01007387 */ /* 0x0005e40000100800 */
[-C--:B--2---:R-:W-:Y:S08]  /*48890*/  HMMA.1688.F32.TF32 R12, R124, R8.reuse, R48 ;  /* 0x000000087c0c723c */ /* 0x084ff00000081030 */
[-C--:B------:R-:W-:Y:S08]  /*488a0*/  HMMA.1688.F32.TF32 R20, R116, R8.reuse, R40 ;  /* 0x000000087414723c */ /* 0x080ff00000081028 */
[-C--:B------:R-:W-:Y:S11]  /*488b0*/  HMMA.1688.F32.TF32 R16, R120, R8.reuse, R80 ;  /* 0x000000087810723c */ /* 0x080ff60000081050 */
[----:B------:R-:W-:Y:S04]  /*488c0*/  @!UPT UIADD3 URZ, URZ, URZ, URZ ;  /* 0x0000003f3f3ff290 */ /* 0x000fe8000fffe03f */
[----:B------:R-:W-:Y:S04]  /*488d0*/  STL.64 [R1+0x6f0], R20 ;  /* 0x0006f01401007387 */ /* 0x000fe80000100a00 */
[----:B------:R1:W-:Y:S04]  /*488e0*/  STL.64 [R1+0x6f8], R22 ;  /* 0x0006f81601007387 */ /* 0x0003e80000100a00 */
[----:B------:R-:W-:Y:S01]  /*488f0*/  STL.64 [R1+0x710], R16 ;  /* 0x0007101001007387 */ /* 0x000fe20000100a00 */
[-C--:B-1----:R-:W-:Y:S03]  /*48900*/  HMMA.1688.F32.TF32 R20, R128, R8.reuse, R44 ;  /* 0x000000088014723c */ /* 0x082fe6000008102c */
[----:B------:R1:W-:Y:S04]  /*48910*/  STL.64 [R1+0x718], R18 ;  /* 0x0007181201007387 */ /* 0x0003e80000100a00 */
[----:B------:R-:W-:Y:S04]  /*48920*/  STL.64 [R1+0x730], R12 ;  /* 0x0007300c01007387 */ /* 0x000fe80000100a00 */
[----:B------:R2:W-:Y:S01]  /*48930*/  STL.64 [R1+0x738], R14 ;  /* 0x0007380e01007387 */ /* 0x0005e20000100a00 */
[-C--:B-1----:R-:W-:Y:S03]  /*48940*/  HMMA.1688.F32.TF32 R16, R132, R8.reuse, R208 ;  /* 0x000000088410723c */ /* 0x082fe600000810d0 */
[----:B------:R-:W-:Y:S05]  /*48950*/  LDSM.16.M88.4 R208, [R241+0x39800] ;  /* 0x03980000f1d0783b */ /* 0x000fea0000000200 */
        /* <DEDUP_REMOVED lines=27> */
[----:B--2---:R-:W-:Y:S08]  /*48b10*/  HMMA.1688.F32.TF32 R12, R156, R8, R100 ;  /* 0x000000089c0c723c */ /* 0x004ff00000081064 */
[----:B------:R-:W-:Y:S01]  /*48b20*/  HMMA.1688.F32.TF32 R8, R112, R4, R144 ;  /* 0x000000047008723c */ /* 0x000fe20000081090 */
[----:B------:R-:W-:Y:S04]  /*48b30*/  STL.64 [R1+0x2520], R20 ;  /* 0x0025201401007387 */ /* 0x000fe80000100a00 */
[----:B------:R-:W-:Y:S10]  /*48b40*/  STL.64 [R1+0x2528], R22 ;  /* 0x0025281601007387 */ /* 0x000ff40000100a00 */
[----:B------:R-:W-:Y:S01]  /*48b50*/  STL [R1+0x2844], R13 ;  /* 0x0028440d01007387 */ /* 0x000fe20000100800 */
[----:B------:R-:W-:-:S03]  /*48b60*/  IMAD.MOV.U32 R0, RZ, RZ, R12 ;  /* 0x000000ffff007224 */ /* 0x000fc600078e000c */
[----:B------:R-:W-:Y:S04]  /*48b70*/  STL.64 [R1+0x2720], R16 ;  /* 0x0027201001007387 */ /* 0x000fe80000100a00 */
[----:B------:R-:W-:Y:S04]  /*48b80*/  STL.64 [R1+0x2728], R18 ;  /* 0x0027281201007387 */ /* 0x000fe80000100a00 */
[----:B------:R1:W-:Y:S04]  /*48b90*/  STL.64 [R1+0x2848], R14 ;  /* 0x0028480e01007387 */ /* 0x0003e80000100a00 */
[----:B------:R-:W-:Y:S01]  /*48ba0*/  STL [R1+0x3688], R0 ;  /* 0x0036880001007387 */ /* 0x000fe20000100800 */
[----:B-1----:R-:W-:-:S02]  /*48bb0*/  IMAD.MOV.U32 R15, RZ, RZ, R8 ;  /* 0x000000ffff0f7224 */ /* 0x002fc400078e0008 */
[----:B------:R-:W-:-:S03]  /*48bc0*/  IMAD.MOV.U32 R14, RZ, RZ, R9 ;  /* 0x000000ffff0e7224 */ /* 0x000fc600078e0009 */
[----:B------:R-:W-:Y:S01]  /*48bd0*/  STL [R1+0x3a6c], R15 ;  /* 0x003a6c0f01007387 */ /* 0x000fe20000100800 */
[----:B------:R-:W-:-:S03]  /*48be0*/  IMAD.MOV.U32 R6, RZ, RZ, R10 ;  /* 0x000000ffff067224 */ /* 0x000fc600078e000a */
[----:B------:R4:W-:Y:S01]  /*48bf0*/  STL [R1+0x3a68], R14 ;  /* 0x003a680e01007387 */ /* 0x0009e20000100800 */
[----:B------:R-:W-:Y:S02]  /*48c00*/  IMAD.MOV.U32 R7, RZ, RZ, R11 ;  /* 0x000000ffff077224 */ /* 0x000fe400078e000b */
[-C--:B---3--:R-:W-:Y:S08]  /*48c10*/  HMMA.1688.F32.TF32 R8, R120, R4.reuse, R104 ;  /* 0x000000047808723c */ /* 0x088ff00000081068 */
[----:B----4-:R-:W-:Y:S01]  /*48c20*/  HMMA.1688.F32.TF32 R12, R116, R4, R248 ;  /* 0x00000004740c723c */ /* 0x010fe200000810f8 */
[----:B------:R-:W-:Y:S01]  /*48c30*/  STL [R1+0x3a64], R6 ;  /* 0x003a640601007387 */ /* 0x000fe20000100800 */
[----:B------:R-:W-:-:S03]  /*48c40*/  IMAD.MOV.U32 R104, RZ, RZ, R189 ;  /* 0x000000ffff687224 */ /* 0x000fc600078e00bd */
[----:B------:R-:W-:Y:S01]  /*48c50*/  STL [R1+0x3a60], R7 ;  /* 0x003a600701007387 */ /* 0x000fe20000100800 */
[----:B------:R-:W-:Y:S02]  /*48c60*/  IMAD.MOV.U32 R105, RZ, RZ, R188 ;  /* 0x000000ffff697224 */ /* 0x000fe400078e00bc */
[----:B------:R-:W-:Y:S02]  /*48c70*/  IMAD.MOV.U32 R106, RZ, RZ, R164 ;  /* 0x000000ffff6a7224 */ /* 0x000fe400078e00a4 */
[----:B------:R-:W-:Y:S02]  /*48c80*/  IMAD.MOV.U32 R107, RZ, RZ, R165 ;  /* 0x000000ffff6b7224 */ /* 0x000fe400078e00a5 */
[----:B------:R-:W-:Y:S02]  /*48c90*/  IMAD.MOV.U32 R144, RZ, RZ, R193 ;  /* 0x000000ffff907224 */ /* 0x000fe400078e00c1 */
[----:B------:R-:W-:-:S09]  /*48ca0*/  IMAD.MOV.U32 R145, RZ, RZ, R192 ;  /* 0x000000ffff917224 */ /* 0x000fd200078e00c0 */
[----:B------:R-:W-:Y:S04]  /*48cb0*/  STL.64 [R1+0x690], R12 ;  /* 0x0006900c01007387 */ /* 0x000fe80000100a00 */
[----:B------:R-:W-:Y:S04]  /*48cc0*/  STL.64 [R1+0x698], R14 ;  /* 0x0006980e01007387 */ /* 0x000fe80000100a00 */
[----:B------:R-:W2:Y:S04]  /*48cd0*/  LDL.LU R189, [R1+0x3c7c] ;  /* 0x003c7c0001bd7983 */ /* 0x000ea80000300800 */
[----:B------:R-:W-:Y:S04]  /*48ce0*/  STL.64 [R1+0x6a0], R8 ;  /* 0x0006a00801007387 */ /* 0x000fe80000100a00 */
[----:B------:R1:W-:Y:S04]  /*48cf0*/  STL.64 [R1+0x6a8], R10 ;  /* 0x0006a80a01007387 */ /* 0x0003e80000100a00 */
[----:B------:R-:W3:Y:S04]  /*48d00*/  LDL.LU R188, [R1+0x3c78] ;  /* 0x003c780001bc7983 */ /* 0x000ee80000300800 */
[----:B------:R-:W4:Y:S04]  /*48d10*/  LDL.LU R164, [R1+0x3c74] ;  /* 0x003c740001a47983 */ /* 0x000f280000300800 */
[----:B------:R-:W2:Y:S04]  /*48d20*/  LDL.LU R165, [R1+0x3c70] ;  /* 0x003c700001a57983 */ /* 0x000ea80000300800 */
[----:B------:R-:W3:Y:S04]  /*48d30*/  LDL.LU R193, [R1+0x3c6c] ;  /* 0x003c6c0001c17983 */ /* 0x000ee80000300800 */
[----:B------:R-:W3:Y:S01]  /*48d40*/  LDL.LU R192, [R1+0x3c68] ;  /* 0x003c680001c07983 */ /* 0x000ee20000300800 */
[----:B------:R-:W-:-:S02]  /*48d50*/  IMAD.MOV.U32 R146, RZ, RZ, R185 ;  /* 0x000000ffff927224 */ /* 0x000fc400078e00b9 */
[----:B------:R-:W-:Y:S01]  /*48d60*/  IMAD.MOV.U32 R147, RZ, RZ, R184 ;  /* 0x000000ffff937224 */ /* 0x000fe200078e00b8 */
[----:B------:R-:W3:Y:S04]  /*48d70*/  LDL.LU R185, [R1+0x3c64] ;  /* 0x003c640001b97983 */ /* 0x000ee80000300800 */
[----:B------:R-:W3:Y:S01]  /*48d80*/  LDL.LU R184, [R1+0x3c60] ;  /* 0x003c600001b87983 */ /* 0x000ee20000300800 */
[----:B----4-:R-:W-:-:S03]  /*48d90*/  IMAD.MOV.U32 R64, RZ, RZ, R164 ;  /* 0x000000ffff407224 */ /* 0x010fc600078e00a4 */
[----:B------:R-:W4:Y:S01]  /*48da0*/  LDL.LU R164, [R1+0x3c5c] ;  /* 0x003c5c0001a47983 */ /* 0x000f220000300800 */
[----:B--2---:R-:W-:-:S03]  /*48db0*/  IMAD.MOV.U32 R65, RZ, RZ, R165 ;  /* 0x000000ffff417224 */ /* 0x004fc600078e00a5 */
[----:B------:R-:W2:Y:S01]  /*48dc0*/  LDL.LU R165, [R1+0x3c58] ;  /* 0x003c580001a57983 */ /* 0x000ea20000300800 */
[----:B---3--:R-:W-:-:S03]  /*48dd0*/  IMAD.MOV.U32 R66, RZ, RZ, R193 ;  /* 0x000000ffff427224 */ /* 0x008fc600078e00c1 */
[----:B------:R-:W3:Y:S01]  /*48de0*/  LDL.LU R193, [R1+0x3c54] ;  /* 0x003c540001c17983 */ /* 0x000ee20000300800 */
[----:B------:R-:W-:-:S03]  /*48df0*/  IMAD.MOV.U32 R67, RZ, RZ, R192 ;  /* 0x000000ffff437224 */ /* 0x000fc600078e00c0 */
[----:B------:R-:W3:Y:S04]  /*48e00*/  LDL.LU R192, [R1+0x3c50] ;  /* 0x003c500001c07983 */ /* 0x000ee80000300800 */
[----:B------:R-:W3:Y:S04]  /*48e10*/  LDL.LU R72, [R1+0x1720] ;  /* 0x0017200001487983 */ /* 0x000ee80000300800 */
[----:B------:R-:W3:Y:S04]  /*48e20*/  LDL.LU R73, [R1+0x1724] ;  /* 0x0017240001497983 */ /* 0x000ee80000300800 */
[----:B------:R-:W3:Y:S04]  /*48e30*/  LDL.LU R74, [R1+0x1728] ;  /* 0x00172800014a7983 */ /* 0x000ee80000300800 */
[----:B------:R-:W3:Y:S04]  /*48e40*/  LDL.LU R75, [R1+0x172c] ;  /* 0x00172c00014b7983 */ /* 0x000ee80000300800 */
[----:B------:R-:W1:Y:S04]  /*48e50*/  LDL.LU R76, [R1+0x1d70] ;  /* 0x001d7000014c7983 */ /* 0x000e680000300800 */
[----:B------:R-:W1:Y:S04]  /*48e60*/  LDL.LU R77, [R1+0x1d74] ;  /* 0x001d7400014d7983 */ /* 0x000e680000300800 */
[----:B------:R-:W1:Y:S04]  /*48e70*/  LDL.LU R78, [R1+0x1d78] ;  /* 0x001d7800014e7983 */ /* 0x000e680000300800 */
[----:B------:R-:W1:Y:S04]  /*48e80*/  LDL.LU R79, [R1+0x1d7c] ;  /* 0x001d7c00014f7983 */ /* 0x000e680000300800 */
        /* <DEDUP_REMOVED lines=20> */
[----:B----4-:R-:W-:Y:S02]  /*48fd0*/  IMAD.MOV.U32 R61, RZ, RZ, R164 ;  /* 0x000000ffff3d7224 */ /* 0x010fe400078e00a4 */
[----:B--2---:R-:W-:Y:S02]  /*48fe0*/  IMAD.MOV.U32 R60, RZ, RZ, R165 ;  /* 0x000000ffff3c7224 */ /* 0x004fe400078e00a5 */
[----:B---3--:R-:W-:Y:S02]  /*48ff0*/  IMAD.MOV.U32 R215, RZ, RZ, R193 ;  /* 0x000000ffffd77224 */ /* 0x008fe400078e00c1 */
[----:B------:R-:W-:Y:S02]  /*49000*/  IMAD.MOV.U32 R214, RZ, RZ, R192 ;  /* 0x000000ffffd67224 */ /* 0x000fe400078e00c0 */
[----:B------:R-:W2:Y:S04]  /*49010*/  LDL.LU R192, [R1+0x3c4c] ;  /* 0x003c4c0001c07983 */ /* 0x000ea80000300800 */
[----:B------:R-:W3:Y:S04]  /*49020*/  LDL.LU R193, [R1+0x3c48] ;  /* 0x003c480001c17983 */ /* 0x000ee80000300800 */
[----:B------:R-:W4:Y:S04]  /*49030*/  LDL.LU R165, [R1+0x3c44] ;  /* 0x003c440001a57983 */ /* 0x000f280000300800 */
[----:B------:R-:W2:Y:S04]  /*49040*/  LDL.LU R164, [R1+0x3c40] ;  /* 0x003c400001a47983 */ /* 0x000ea80000300800 */
[----:B------:R-:W2:Y:S04]  /*49050*/  LDL.LU R184, [R1+0x3c3c] ;  /* 0x003c3c0001b87983 */ /* 0x000ea80000300800 */
[----:B------:R-:W2:Y:S04]  /*49060*/  LDL.LU R185, [R1+0x3c38] ;  /* 0x003c380001b97983 */ /* 0x000ea80000300800 */
[----:B------:R-:W2:Y:S04]  /*49070*/  LDL.LU R188, [R1+0x3c34] ;  /* 0x003c340001bc7983 */ /* 0x000ea80000300800 */
[----:B------:R-:W2:Y:S01]  /*49080*/  LDL.LU R189, [R1+0x3c30] ;  /* 0x003c300001bd7983 */ /* 0x000ea20000300800 */
[-C--:B-1----:R-:W-:Y:S03]  /*49090*/  HMMA.1688.F32.TF32 R8, R124, R4.reuse, R76 ;  /* 0x000000047c08723c */ /* 0x082fe6000008104c */
        /* <DEDUP_REMOVED lines=11> */
[----:B------:R-:W-:Y:S04]  /*49150*/  STL.64 [R1+0x3be0], R120 ;  /* 0x003be07801007387 */ /* 0x000fe80000100a00 */
[----:B------:R-:W-:Y:S04]  /*49160*/  STL.64 [R1+0x3bf8], R126 ;  /* 0x003bf87e01007387 */ /* 0x000fe80000100a00 */
[----:B------:R-:W-:Y:S04]  /*49170*/  STL.64 [R1+0x3bf0], R124 ;  /* 0x003bf07c01007387 */ /* 0x000fe80000100a00 */
[----:B------:R-:W-:Y:S04]  /*49180*/  STL.64 [R1+0x6b0], R8 ;  /* 0x0006b00801007387 */ /* 0x000fe80000100a00 */
[----:B------:R1:W-:Y:S02]  /*49190*/  STL.64 [R1+0x6b8], R10 ;  /* 0x0006b80a01007387 */ /* 0x0003e40000100a00 */
[-C--:B-1----:R-:W-:Y:S02]  /*491a0*/  HMMA.1688.F32.TF32 R8, R128, R4.reuse, R72 ;  /* 0x000000048008723c */ /* 0x082fe40000081048 */
[----:B------:R-:W-:Y:S04]  /*491b0*/  STL.64 [R1+0x3ba8], R130 ;  /* 0x003ba88201007387 */ /* 0x000fe80000100a00 */
[----:B------:R-:W-:Y:S11]  /*491c0*/  STL.64 [R1+0x3ba0], R128 ;  /* 0x003ba08001007387 */ /* 0x000ff60000100a00 */
[----:B------:R-:W-:Y:S06]  /*491d0*/  @!UPT UIADD3 URZ, URZ, URZ, URZ ;  /* 0x0000003f3f3ff290 */ /* 0x000fec000fffe03f */
        /* <DEDUP_REMOVED lines=8> */
[----:B-1----:R-:W-:Y:S02]  /*49260*/  HMMA.1688.F32.TF32 R8, R136, R4, R212 ;  /* 0x000000048808723c */ /* 0x002fe400000810d4 */
[----:B------:R-:W-:Y:S04]  /*49270*/  STL.64 [R1+0x3b68], R138 ;  /* 0x003b688a01007387 */ /* 0x000fe80000100a00 */
[----:B------:R-:W-:Y:S01]  /*49280*/  STL.64 [R1+0x3b60], R136 ;  /* 0x003b608801007387 */ /* 0x000fe20000100a00 */
[----:B------:R-:W-:-:S02]  /*49290*/  IMAD.MOV.U32 R248, RZ, RZ, R252 ;  /* 0x000000fffff87224 */ /* 0x000fc400078e00fc */
[----:B------:R-:W-:Y:S02]  /*492a0*/  IMAD.MOV.U32 R249, RZ, RZ, R243 ;  /* 0x000000fffff97224 */ /* 0x000fe400078e00f3 */
[----:B------:R-:W-:Y:S02]  /*492b0*/  IMAD.MOV.U32 R250, RZ, RZ, R242 ;  /* 0x000000fffffa7224 */ /* 0x000fe400078e00f2 */
[----:B------:R-:W-:Y:S01]  /*492c0*/  IMAD.MOV.U32 R251, RZ, RZ, R2 ;  /* 0x000000fffffb7224 */ /* 0x000fe200078e0002 */
[-C--:B------:R-:W-:Y:S01]  /*492d0*/  HMMA.1688.F32.TF32 R12, R152, R4.reuse, R104 ;  /* 0x00000004980c723c */ /* 0x080fe20000081068 */
[----:B------:R-:W1:Y:S08]  /*492e0*/  LDSM.16.M88.4 R212, [R241+0x39000] ;  /* 0x03900000f1d4783b */ /* 0x000e700000000200 */
        /* <DEDUP_REMOVED lines=28> */
[----:B------:R-:W-:Y:S02]  /*494b0*/  STL.64 [R1+0x3bd0], R224 ;  /* 0x003bd0e001007387 */ /* 0x000fe40000100a00 */
[-C--:B------:R-:W-:Y:S11]  /*494c0*/  HMMA.1688.F32.TF32 R16, R216, R4.reuse, R248 ;  /* 0x00000004d810723c */ /* 0x080ff600000810f8 */
[----:B------:R-:W-:Y:S04]  /*494d0*/  @!UPT UIADD3 URZ, URZ, URZ, URZ ;  /* 0x0000003f3f3ff290 */ /* 0x000fe8000fffe03f */
[----:B------:R-:W-:Y:S04]  /*494e0*/  STL.64 [R1+0x1120], R8 ;  /* 0x0011200801007387 */ /* 0x000fe80000100a00 */
[----:B------:R1:W-:Y:S02]  /*494f0*/  STL.64 [R1+0x1128], R10 ;  /* 0x0011280a01007387 */ /* 0x0003e40000100a00 */
[-C--:B-1----:R-:W-:Y:S01]  /*49500*/  HMMA.1688.F32.TF32 R8, R220, R4.reuse, R144 ;  /* 0x00000004dc08723c */ /* 0x082fe20000081090 */
[----:B--2---:R-:W-:Y:S02]  /*49510*/  IMAD.MOV.U32 R104, RZ, RZ, R164 ;  /* 0x000000ffff687224 */ /* 0x004fe400078e00a4 */
[----:B----4-:R-:W-:Y:S11]  /*49520*/  IMAD.MOV.U32 R105, RZ, RZ, R165 ;  /* 0x000000ffff697224 */ /* 0x010ff600078e00a5 */
[----:B------:R-:W-:Y:S09]  /*49530*/  @!UPT UIADD3 URZ, URZ, URZ, URZ ;  /* 0x0000003f3f3ff290 */ /* 0x000ff2000fffe03f */
[----:B------:R-:W-:Y:S04]  /*49540*/  STL.64 [R1+0x1f80], R8 ;  /* 0x001f800801007387 */ /* 0x000fe80000100a00 */
[----:B------:R1:W-:Y:S04]  /*49550*/  STL.64 [R1+0x1f88], R10 ;  /* 0x001f880a01007387 */ /* 0x0003e80000100a00 */
[----:B------:R-:W-:Y:S04]  /*49560*/  STL.64 [R1+0x2470], R16 ;  /* 0x0024701001007387 */ /* 0x000fe80000100a00 */
[----:B------:R-:W-:Y:S04]  /*49570*/  STL.64 [R1+0x2478], R18 ;  /* 0x0024781201007387 */ /* 0x000fe80000100a00 */
[----:B------:R-:W-:Y:S04]  /*49580*/  STL.64 [R1+0x2590], R12 ;  /* 0x0025900c01007387 */ /* 0x000fe80000100a00 */
[----:B------:R-:W-:Y:S04]  /*49590*/  STL.64 [R1+0x2598], R14 ;  /* 0x0025980e01007387 */ /* 0x000fe80000100a00 */
[----:B------:R-:W2:Y:S04]  /*495a0*/  LDL.LU R164, [R1+0x3c04] ;  /* 0x003c040001a47983 */ /* 0x000ea80000300800 */
[----:B------:R-:W4:Y:S01]  /*495b0*/  LDL.LU R165, [R1+0x3c00] ;  /* 0x003c000001a57983 */ /* 0x000f220000300800 */
[----:B-1----:R-:W-:Y:S01]  /*495c0*/  HMMA.1688.F32.TF32 R8, R156, R4, R108 ;  /* 0x000000049c08723c */ /* 0x002fe2000008106c */
[----:B---3--:R-:W-:-:S02]  /*495d0*/  IMAD.MOV.U32 R106, RZ, RZ, R193 ;  /* 0x000000ffff6a7224 */ /* 0x008fc400078e00c1 */
[----:B------:R-:W-:Y:S02]  /*495e0*/  IMAD.MOV.U32 R107, RZ, RZ, R192 ;  /* 0x000000ffff6b7224 */ /* 0x000fe400078e00c0 */
[----:B------:R-:W1:Y:S01]  /*495f0*/  LDSM.16.M88.4 R192, [R241+0x3b800] ;  /* 0x03b80000f1c0783b */ /* 0x000e620000000200 */
[----:B------:R-:W-:Y:S02]  /*49600*/  IMAD.MOV.U32 R244, RZ, RZ, R189 ;  /* 0x000000fffff47224 */ /* 0x000fe400078e00bd */
[----:B------:R-:W-:Y:S02]  /*49610*/  IMAD.MOV.U32 R245, RZ, RZ, R188 ;  /* 0x000000fffff57224 */ /* 0x000fe400078e00bc */
[----:B------:R-:W3:Y:S01]  /*49620*/  LDSM.16.M88.4 R188, [R241+0x3c000] ;  /* 0x03c00000f1bc783b */ /* 0x000ee20000000200 */
[----:B------:R-:W-:Y:S02]  /*49630*/  IMAD.MOV.U32 R246, RZ, RZ, R185 ;  /* 0x000000fffff67224 */ /* 0x000fe400078e00b9 */
[----:B------:R-:W-:-:S02]  /*49640*/  IMAD.MOV.U32 R247, RZ, RZ, R184 ;  /* 0x000000fffff77224 */ /* 0x000fc400078e00b8 */
[----:B------:R-:W1:Y:S01]  /*49650*/  LDSM.16.M88.4 R184, [R241+0x3c800] ;  /* 0x03c80000f1b8783b */ /* 0x000e620000000200 */
[----:B------:R-:W-:Y:S02]  /*49660*/  IMAD.MOV.U32 R148, RZ, RZ, R181 ;  /* 0x000000ffff947224 */ /* 0x000fe400078e00b5 */
[----:B------:R-:W-:Y:S02]  /*49670*/  IMAD.MOV.U32 R149, RZ, RZ, R180 ;  /* 0x000000ffff957224 */ /* 0x000fe400078e00b4 */
[----:B------:R-:W1:Y:S01]  /*49680*/  LDSM.16.M88.4 R180, [R241+0x3d000] ;  /* 0x03d00000f1b4783b */ /* 0x000e620000000200 */
[----:B------:R-:W-:Y:S02]  /*49690*/  IMAD.MOV.U32 R150, RZ, RZ, R177 ;  /* 0x000000ffff967224 */ /* 0x000fe400078e00b1 */
[----:B------:R-:W-:Y:S02]  /*496a0*/  IMAD.MOV.U32 R151, RZ, RZ, R176 ;  /* 0x000000ffff977224 */ /* 0x000fe400078e00b0 */
[----:B------:R-:W1:Y:S01]  /*496b0*/  LDSM.16.M88.4 R176, [R241+0x3d800] ;  /* 0x03d80000f1b0783b */ /* 0x000e620000000200 */
[----:B------:R-:W-:-:S02]  /*496c0*/  IMAD.MOV.U32 R248, RZ, RZ, R173 ;  /* 0x000000fffff87224 */ /* 0x000fc400078e00ad */
[----:B------:R-:W-:Y:S02]  /*496d0*/  IMAD.MOV.U32 R249, RZ, RZ, R172 ;  /* 0x000000fffff97224 */ /* 0x000fe400078e00ac */
[----:B------:R-:W1:Y:S01]  /*496e0*/  LDSM.16.M88.4 R172, [R241+0x3e000] ;  /* 0x03e00000f1ac783b */ /* 0x000e620000000200 */
[----:B------:R-:W-:Y:S02]  /*496f0*/  IMAD.MOV.U32 R250, RZ, RZ, R169 ;  /* 0x000000fffffa7224 */ /* 0x000fe400078e00a9 */
[----:B------:R-:W-:Y:S02]  /*49700*/  IMAD.MOV.U32 R251, RZ, RZ, R168 ;  /* 0x000000fffffb7224 */ /* 0x000fe400078e00a8 */
[----:B------:R-:W1:Y:S01]  /*49710*/  LDSM.16.M88.4 R168, [R241+0x3e800] ;  /* 0x03e80000f1a8783b */ /* 0x000e620000000200 */
[----:B------:R-:W-:Y:S02]  /*49720*/  IMAD.MOV.U32 R146, RZ, RZ, R161 ;  /* 0x000000ffff927224 */ /* 0x000fe400078e00a1 */
[----:B------:R-:W-:-:S02]  /*49730*/  IMAD.MOV.U32 R147, RZ, RZ, R160 ;  /* 0x000000ffff937224 */ /* 0x000fc400078e00a0 */
[----:B------:R-:W-:Y:S01]  /*49740*/  LDSM.16.M88.4 R160, [R241+0x3f800] ;  /* 0x03f80000f1a0783b */ /* 0x000fe20000000200 */
[----:B------:R-:W-:Y:S02]  /*49750*/  IMAD.MOV.U32 R242, RZ, RZ, R11 ;  /* 0x000000fffff27224 */ /* 0x000fe400078e000b */
[----:B------:R-:W-:Y:S02]  /*49760*/  IMAD.MOV.U32 R243, RZ, RZ, R10 ;  /* 0x000000fffff37224 */ /* 0x000fe400078e000a */
[----:B------:R-:W-:Y:S02]  /*49770*/  IMAD.MOV.U32 R252, RZ, RZ, R9 ;  /* 0x000000fffffc7224 */ /* 0x000fe400078e0009 */
[----:B------:R-:W-:Y:S01]  /*49780*/  IMAD.MOV.U32 R2, RZ, RZ, R8 ;  /* 0x000000ffff027224 */ /* 0x000fe200078e0008 */
        /* <DEDUP_REMOVED lines=14> */
[----:B-1----:R-:W-:Y:S04]  /*49870*/  STL [R1+0x3a9c], R194 ;  /* 0x003a9cc201007387 */ /* 0x002fe80000100800 */
[----:B------:R-:W-:Y:S04]  /*49880*/  STL [R1+0x3a98], R195 ;  /* 0x003a98c301007387 */ /* 0x000fe80000100800 */
[----:B---3--:R-:W-:Y:S04]  /*49890*/  STL [R1+0x3aa4], R190 ;  /* 0x003aa4be01007387 */ /* 0x008fe80000100800 */
        /* <DEDUP_REMOVED lines=11> */
[----:B--2---:R-:W-:-:S02]  /*49950*/  IMAD.MOV.U32 R145, RZ, RZ, R164 ;  /* 0x000000ffff917224 */ /* 0x004fc400078e00a4 */
[----:B----4-:R-:W-:Y:S02]  /*49960*/  IMAD.MOV.U32 R144, RZ, RZ, R165 ;  /* 0x000000ffff907224 */ /* 0x010fe400078e00a5 */
[----:B------:R-:W1:Y:S05]  /*49970*/  LDSM.16.M88.4 R164, [R241+0x3f000] ;  /* 0x03f00000f1a4783b */ /* 0x000e6a0000000200 */
[----:B------:R-:W-:Y:S11]  /*49980*/  HMMA.1688.F32.TF32 R12, R112, R212, R144 ;  /* 0x000000d4700c723c */ /* 0x000ff60000081090 */
[----:B------:R-:W-:Y:S11]  /*49990*/  @!UPT UIADD3 URZ, URZ, URZ, URZ ;  /* 0x0000003f3f3ff290 */ /* 0x000ff6000fffe03f */
[----:B------:R-:W-:Y:S02]  /*499a0*/  @!UPT UIADD3 URZ, URZ, URZ, URZ ;  /* 0x0000003f3f3ff290 */ /* 0x000fe4000fffe03f */
[----:B------:R-:W-:Y:S02]  /*499b0*/  IMAD.MOV.U32 R11, RZ, RZ, R15 ;  /* 0x000000ffff0b7224 */ /* 0x000fe400078e000f */
[----:B------:R-:W-:Y:S02]  /*499c0*/  IMAD.MOV.U32 R10, RZ, RZ, R14 ;  /* 0x000000ffff0a7224 */ /* 0x000fe400078e000e */
[----:B------:R-:W-:Y:S01]  /*499d0*/  IMAD.MOV.U32 R7, RZ, RZ, R13 ;  /* 0x000000ffff077224 */ /* 0x000fe200078e000d */
[----:B-1----:R-:W-:Y:S04]  /*499e0*/  STL [R1+0x3ad4], R166 ;  /* 0x003ad4a601007387 */ /* 0x002fe80000100800 */
[----:B------:R-:W-:Y:S04]  /*499f0*/  STL [R1+0x3ad0], R167 ;  /* 0x003ad0a701007387 */ /* 0x000fe80000100800 */
[----:B------:R-:W-:Y:S01]  /*49a00*/  STL [R1+0x3adc], R162 ;  /* 0x003adca201007387 */ /* 0x000fe20000100800 */
[----:B------:R-:W-:-:S03]  /*49a10*/  IMAD.MOV.U32 R6, RZ, RZ, R12 ;  /* 0x000000ffff067224 */ /* 0x000fc600078e000c */
[----:B------:R-:W-:Y:S04]  /*49a20*/  STL [R1+0x3ad8], R163 ;  /* 0x003ad8a301007387 */ /* 0x000fe80000100800 */
[----:B------:R-:W2:Y:S04]  /*49a30*/  LDL.LU R144, [R1+0x2920] ;  /* 0x0029200001907983 */ /* 0x000ea80000300800 */
[----:B------:R-:W2:Y:S04]  /*49a40*/  LDL.LU R145, [R1+0x2924] ;  /* 0x0029240001917983 */ /* 0x000ea80000300800 */
[----:B------:R-:W2:Y:S04]  /*49a50*/  LDL.LU R146, [R1+0x2928] ;  /* 0x0029280001927983 */ /* 0x000ea80000300800 */
[----:B------:R-:W2:Y:S01]  /*49a60*/  LDL.LU R147, [R1+0x292c] ;  /* 0x00292c0001937983 */ /* 0x000ea20000300800 */
[C---:B------:R-:W-:Y:S03]  /*49a70*/  HMMA.1688.F32.TF32 R12, R112.reuse, R208, R248 ;  /* 0x000000d0700c723c */ /* 0x040fe600000810f8 */
[----:B------:R-:W-:Y:S04]  /*49a80*/  STL [R1+0x3aec], R11 ;  /* 0x003aec0b01007387 */ /* 0x000fe80000100800 */
[----:B------:R-:W-:Y:S04]  /*49a90*/  STL [R1+0x3ae8], R10 ;  /* 0x003ae80a01007387 */ /* 0x000fe80000100800 */
[----:B------:R-:W-:Y:S04]  /*49aa0*/  STL [R1+0x3ae4], R7 ;  /* 0x003ae40701007387 */ /* 0x000fe80000100800 */
[----:B------:R1:W-:Y:S04]  /*49ab0*/  STL [R1+0x3ae0], R6 ;  /* 0x003ae00601007387 */ /* 0x0003e80000100800 */
[----:B------:R-:W3:Y:S04]  /*49ac0*/  LDL.LU R248, [R1+0x2910] ;  /* 0x0029100001f87983 */ /* 0x000ee80000300800 */
[----:B------:R-:W3:Y:S01]  /*49ad0*/  LDL.LU R249, [R1+0x2914] ;  /* 0x0029140001f97983 */ /* 0x000ee20000300800 */
[----:B-1----:R-:W-:Y:S01]  /*49ae0*/  HMMA.1688.F32.TF32 R4, R112, R204, R148 ;  /* 0x000000cc7004723c */ /* 0x002fe20000081094 */
[----:B------:R-:W-:-:S02]  /*49af0*/  IMAD.MOV.U32 R22, RZ, RZ, R14 ;  /* 0x000000ffff167224 */ /* 0x000fc400078e000e */
[----:B------:R-:W3:Y:S01]  /*49b00*/  LDL.LU R250, [R1+0x2918] ;  /* 0x0029180001fa7983 */ /* 0x000ee20000300800 */
[----:B------:R-:W-:-:S03]  /*49b10*/  IMAD.MOV.U32 R23, RZ, RZ, R15 ;  /* 0x000000ffff177224 */ /* 0x000fc600078e000f */
[----:B------:R-:W3:Y:S11]  /*49b20*/  LDL.LU R251, [R1+0x291c] ;  /* 0x00291c0001fb7983 */ /* 0x000ef60000300800 */
[----:B------:R-:W-:Y:S06]  /*49b30*/  @!UPT UIADD3 URZ, URZ, URZ, URZ ;  /* 0x0000003f3f3ff290 */ /* 0x000fec000fffe03f */
[----:B------:R-:W-:Y:S02]  /*49b40*/  IMAD.MOV.U32 R214, RZ, RZ, R4 ;  /* 0x000000ffffd67224 */ /* 0x000fe400078e0004 */
[----:B------:R-:W-:Y:S02]  /*49b50*/  IMAD.MOV.U32 R215, RZ, RZ, R5 ;  /* 0x000000ffffd77224 */ /* 0x000fe400078e0005 */
[----:B------:R-:W-:Y:S02]  /*49b60*/  IMAD.MOV.U32 R15, RZ, RZ, R6 ;  /* 0x000000ffff0f7224 */ /* 0x000fe400078e0006 */
[----:B------:R-:W-:Y:S02]  /*49b70*/  IMAD.MOV.U32 R14, RZ, RZ, R7 ;  /* 0x000000ffff0e7224 */ /* 0x000fe400078e0007 */
[----:B------:R-:W-:Y:S01]  /*49b80*/  HMMA.1688.F32.TF32 R4, R112, R200, R244 ;  /* 0x000000c87004723c */ /* 0x000fe200000810f4 */
[----:B------:R-:W-:Y:S02]  /*49b90*/  IMAD.MOV.U32 R19, RZ, RZ, R13 ;  /* 0x000000ffff137224 */ /* 0x000fe400078e000d */
[----:B------:R-:W-:-:S03]  /*49ba0*/  IMAD.MOV.U32 R18, RZ, RZ, R12 ;  /* 0x000000ffff127224 */ /* 0x000fc600078e000c */
[----:B------:R-:W-:Y:S04]  /*49bb0*/  STL [R1+0x3af4], R19 ;  /* 0x003af41301007387 */ /* 0x000fe80000100800 */
[----:B------:R-:W-:Y:S11]  /*49bc0*/  STL [R1+0x3af0], R18 ;  /* 0x003af01201007387 */ /* 0x000ff60000100800 */
[----:B------:R-:W-:Y:S03]  /*49bd0*/  @!UPT UIADD3 URZ, URZ, URZ, URZ ;  /* 0x0000003f3f3ff290 */ /* 0x000fe6000fffe03f */
[----:B------:R-:W-:Y:S02]  /*49be0*/  IMAD.MOV.U32 R206, RZ, RZ, R4 ;  /* 0x000000ffffce7224 */ /* 0x000fe400078e0004 */
[----:B------:R-:W-:Y:S02]  /*49bf0*/  IMAD.MOV.U32 R207, RZ, RZ, R5 ;  /* 0x000000ffffcf7224 */ /* 0x000fe400078e0005 */
[----:B------:R-:W-:Y:S02]  /*49c00*/  IMAD.MOV.U32 R210, RZ, RZ, R6 ;  /* 0x000000ffffd27224 */ /* 0x000fe400078e0006 */
[----:B------:R-:W-:Y:S02]  /*49c10*/  IMAD.MOV.U32 R211, RZ, RZ, R7 ;  /* 0x000000ffffd37224 */ /* 0x000fe400078e0007 */
[----:B------:R-:W-:Y:S01]  /*49c20*/  HMMA.1688.F32.TF32 R4, R112, R196, R104 ;  /* 0x000000c47004723c */ /* 0x000fe20000081068 */
[----:B------:R-:W4:Y:S04]  /*49c30*/  LDL.LU R104, [R1+0x2900] ;  /* 0x0029000001687983 */ /* 0x000f280000300800 */
[----:B------:R-:W4:Y:S04]  /*49c40*/  LDL.LU R105, [R1+0x2904] ;  /* 0x0029040001697983 */ /* 0x000f280000300800 */
[----:B------:R-:W4:Y:S04]  /*49c50*/  LDL.LU R106, [R1+0x2908] ;  /* 0x00290800016a7983 */ /* 0x000f280000300800 */
[----:B------:R-:W4:Y:S04]  /*49c60*/  LDL.LU R107, [R1+0x290c] ;  /* 0x00290c00016b7983 */ /* 0x000f280000300800 */
[----:B------:R-:W4:Y:S04]  /*49c70*/  LDL.LU R64, [R1+0x28f0] ;  /* 0x0028f00001407983 */ /* 0x000f280000300800 */
[----:B------:R-:W4:Y:S03]  /*49c80*/  LDL.LU R65, [R1+0x28f4] ;  /* 0x0028f40001417983 */ /* 0x000f260000300800 */
[----:B------:R-:W-:Y:S01]  /*49c90*/  IMAD.MOV.U32 R198, RZ, RZ, R4 ;  /* 0x000000ffffc67224 */ /* 0x000fe200078e0004 */
[----:B------:R-:W4:Y:S01]  /*49ca0*/  LDL.LU R66, [R1+0x28f8] ;  /* 0x0028f80001427983 */ /* 0x000f220000300800 */
[----:B------:R-:W-:-:S02]  /*49cb0*/  IMAD.MOV.U32 R199, RZ, RZ, R5 ;  /* 0x000000ffffc77224 */ /* 0x000fc400078e0005 */
[----:B------:R-:W-:Y:S01]  /*49cc0*/  IMAD.MOV.U32 R202, RZ, RZ, R6 ;  /* 0x000000ffffca7224 */ /* 0x000fe200078e0006 */
        /* <DEDUP_REMOVED lines=14> */
[----:B--2---:R-:W-:Y:S03]  /*49db0*/  HMMA.1688.F32.TF32 R4, R112, R192, R144 ;  /* 0x000000c07004723c */ /* 0x004fe60000081090 */
[----:B------:R-:W2:Y:S04]  /*49dc0*/  LDL.LU R144, [R1+0x28b0] ;  /* 0x0028b00001907983 */ /* 0x000ea80000300800 */
[----:B------:R-:W2:Y:S04]  /*49dd0*/  LDL.LU R145, [R1+0x28b4] ;  /* 0x0028b40001917983 */ /* 0x000ea80000300800 */
[----:B------:R-:W2:Y:S04]  /*49de0*/  LDL.LU R146, [R1+0x28b8] ;  /* 0x0028b80001927983 */ /* 0x000ea80000300800 */
[----:B------:R-:W2:Y:S09]  /*49df0*/  LDL.LU R147, [R1+0x28bc] ;  /* 0x0028bc0001937983 */ /* 0x000eb20000300800 */
[----:B------:R-:W-:-:S02]  /*49e00*/  IMAD.MOV.U32 R26, RZ, RZ, R4 ;  /* 0x000000ffff1a7224 */ /* 0x000fc400078e0004 */
[----:B------:R-:W-:Y:S02]  /*49e10*/  IMAD.MOV.U32 R27, RZ, RZ, R5 ;  /* 0x000000ffff1b7224 */ /* 0x000fe400078e0005 */
[----:B------:R-:W-:Y:S02]  /*49e20*/  IMAD.MOV.U32 R30, RZ, RZ, R6 ;  /* 0x000000ffff1e7224 */ /* 0x000fe400078e0006 */
[----:B------:R-:W-:Y:S02]  /*49e30*/  IMAD.MOV.U32 R31, RZ, RZ, R7 ;  /* 0x000000ffff1f7224 */ /* 0x000fe400078e0007 */
[----:B---3--:R-:W-:Y:S01]  /*49e40*/  HMMA.1688.F32.TF32 R4, R112, R188, R248 ;  /* 0x000000bc7004723c */ /* 0x008fe200000810f8 */
[----:B------:R-:W3:Y:S04]  /*49e50*/  LDL.LU R248, [R1+0x2890] ;  /* 0x0028900001f87983 */ /* 0x000ee80000300800 */
[----:B------:R-:W3:Y:S04]  /*49e60*/  LDL.LU R249, [R1+0x2894] ;  /* 0x0028940001f97983 */ /* 0x000ee80000300800 */
[----:B------:R-:W3:Y:S04]  /*49e70*/  LDL.LU R250, [R1+0x2898] ;  /* 0x0028980001fa7983 */ /* 0x000ee80000300800 */
[----:B------:R-:W3:Y:S11]  /*49e80*/  LDL.LU R251, [R1+0x289c] ;  /* 0x00289c0001fb7983 */ /* 0x000ef60000300800 */
[----:B------:R-:W-:-:S02]  /*49e90*/  IMAD.MOV.U32 R190, RZ, RZ, R4 ;  /* 0x000000ffffbe7224 */ /* 0x000fc400078e0004 */
[----:B------:R-:W-:Y:S02]  /*49ea0*/  IMAD.MOV.U32 R191, RZ, RZ, R5 ;  /* 0x000000ffffbf7224 */ /* 0x000fe400078e0005 */
[----:B------:R-:W-:Y:S02]  /*49eb0*/  IMAD.MOV.U32 R194, RZ, RZ, R6 ;  /* 0x000000ffffc27224 */ /* 0x000fe400078e0006 */
[----:B------:R-:W-:Y:S02]  /*49ec0*/  IMAD.MOV.U32 R195, RZ, RZ, R7 ;  /* 0x000000ffffc37224 */ /* 0x000fe400078e0007 */
[----:B----4-:R-:W-:Y:S01]  /*49ed0*/  HMMA.1688.F32.TF32 R4, R112, R184, R104 ;  /* 0x000000b87004723c */ /* 0x010fe20000081068 */
[----:B------:R-:W4:Y:S04]  /*49ee0*/  LDL.LU R104, [R1+0x2710] ;  /* 0x0027100001687983 */ /* 0x000f280000300800 */
[----:B------:R-:W4:Y:S04]  /*49ef0*/  LDL.LU R105, [R1+0x2714] ;  /* 0x0027140001697983 */ /* 0x000f280000300800 */
[----:B------:R-:W4:Y:S04]  /*49f00*/  LDL.LU R106, [R1+0x2718] ;  /* 0x00271800016a7983 */ /* 0x000f280000300800 */
[----:B------:R-:W4:Y:S11]  /*49f10*/  LDL.LU R107, [R1+0x271c] ;  /* 0x00271c00016b7983 */ /* 0x000f360000300800 */
[----:B------:R-:W-:-:S02]  /*49f20*/  IMAD.MOV.U32 R182, RZ, RZ, R4 ;  /* 0x000000ffffb67224 */ /* 0x000fc400078e0004 */
[----:B------:R-:W-:Y:S02]  /*49f30*/  IMAD.MOV.U32 R183, RZ, RZ, R5 ;  /* 0x000000ffffb77224 */ /* 0x000fe400078e0005 */
[----:B------:R-:W-:Y:S01]  /*49f40*/  IMAD.MOV.U32 R186, RZ, RZ, R6 ;  /* 0x000000ffffba7224 */ /* 0x000fe200078e0006 */
[----:B------:R-:W-:Y:S01]  /*49f50*/  HMMA.1688.F32.TF32 R8, R112, R168, R244 ;  /* 0x000000a87008723c */ /* 0x000fe200000810f4 */
[----:B------:R-:W-:-:S07]  /*49f60*/  IMAD.MOV.U32 R187, RZ, RZ, R7 ;  /* 0x000000ffffbb7224 */ /* 0x000fce00078e0007 */
[----:B------:R-:W-:Y:S11]  /*49f70*/  HMMA.1688.F32.TF32 R4, R112, R180, R64 ;  /* 0x000000b47004723c */ /* 0x000ff60000081040 */
[----:B------:R-:W-:Y:S05]  /*49f80*/  @!UPT UIADD3 URZ, URZ, URZ, URZ ;  /* 0x0000003f3f3ff290 */ /* 0x000fea000fffe03f */
[----:B------:R-:W-:Y:S02]  /*49f90*/  IMAD.MOV.U32 R162, RZ, RZ, R10 ;  /* 0x000000ffffa27224 */ /* 0x000fe400078e000a */
[----:B------:R-:W-:-:S06]  /*49fa0*/  IMAD.MOV.U32 R163, RZ, RZ, R11 ;  /* 0x000000ffffa37224 */ /* 0x000fcc00078e000b */
[----:B------:R-:W-:Y:S02]  /*49fb0*/  IMAD.MOV.U32 R174, RZ, RZ, R4 ;  /* 0x000000ffffae7224 */ /* 0x000fe400078e0004 */
[----:B------:R-:W-:Y:S02]  /*49fc0*/  IMAD.MOV.U32 R175, RZ, RZ, R5 ;  /* 0x000000ffffaf7224 */ /* 0x000fe400078e0005 */
[----:B------:R-:W-:Y:S02]  /*49fd0*/  IMAD.MOV.U32 R178, RZ, RZ, R6 ;  /* 0x000000ffffb27224 */ /* 0x000fe400078e0006 */
[----:B------:R-:W-:Y:S02]  /*49fe0*/  IMAD.MOV.U32 R179, RZ, RZ, R7 ;  /* 0x000000ffffb37224 */ /* 0x000fe400078e0007 */
[C---:B------:R-:W-:Y:S08]  /*49ff0*/  HMMA.1688.F32.TF32 R4, R112.reuse, R176, R56 ;  /* 0x000000b07004723c */ /* 0x040ff00000081038 */
[C---:B--2---:R-:W-:Y:S08]  /*4a000*/  HMMA.1688.F32.TF32 R40, R112.reuse, R164, R144 ;  /* 0x000000a47028723c */ /* 0x044ff00000081090 */
[----:B---3--:R-:W-:Y:S11]  /*4a010*/  HMMA.1688.F32.TF32 R48, R112, R160, R248 ;  /* 0x000000a07030723c */ /* 0x008ff600000810f8 */
[----:B------:R-:W-:Y:S05]  /*4a020*/  @!UPT UIADD3 URZ, URZ, URZ, URZ ;  /* 0x0000003f3f3ff290 */ /* 0x000fea000fffe03f */
[----:B------:R-:W-:Y:S01]  /*4a030*/  IMAD.MOV.U32 R11, RZ, RZ, R42 ;  /* 0x000000ffff0b7224 */ /* 0x000fe200078e002a */
[----:B------:R-:W2:Y:S01]  /*4a040*/  LDL.LU R248, [R1+0x22d0] ;  /* 0x0022d00001f87983 */ /* 0x000ea20000300800 */
[----:B------:R-:W-:-:S06]  /*4a050*/  IMAD.MOV.U32 R10, RZ, RZ, R43 ;  /* 0x000000ffff0a7224 */ /* 0x000fcc00078e002b */
[----:B------:R-:W-:Y:S02]  /*4a060*/  IMAD.MOV.U32 R42, RZ, RZ, R48 ;  /* 0x000000ffff2a7224 */ /* 0x000fe400078e0030 */
[----:B------:R-:W-:Y:S02]  /*4a070*/  IMAD.MOV.U32 R43, RZ, RZ, R49 ;  /* 0x000000ffff2b7224 */ /* 0x000fe400078e0031 */
[----:B------:R-:W-:Y:S02]  /*4a080*/  IMAD.MOV.U32 R46, RZ, RZ, R50 ;  /* 0x000000ffff2e7224 */ /* 0x000fe400078e0032 */
[----:B------:R-:W-:Y:S02]  /*4a090*/  IMAD.MOV.U32 R47, RZ, RZ, R51 ;  /* 0x000000ffff2f7224 */ /* 0x000fe400078e0033 */
[----:B----4-:R-:W-:Y:S11]  /*4a0a0*/  HMMA.1688.F32.TF32 R48, R116, R212, R104 ;  /* 0x000000d47430723c */ /* 0x010ff60000081068 */
[----:B------:R-:W-:Y:S11]  /*4a0b0*/  @!UPT UIADD3 URZ, URZ, URZ, URZ ;  /* 0x0000003f3f3ff290 */ /* 0x000ff6000fffe03f */
[----:B------:R-:W-:Y:S01]  /*4a0c0*/  @!UPT UIADD3 URZ, URZ, URZ, URZ ;  /* 0x0000003f3f3ff290 */ /* 0x000fe2000fffe03f */
        /* <DEDUP_REMOVED lines=131> */
[C---:B---3--:R-:W-:Y:S11]  /*4a900*/  HMMA.1688.F32.TF32 R124, R116.reuse, R208, R124 ;  /* 0x000000d0747c723c */ /* 0x048ff6000008107c */
[----:B------:R-:W-:Y:S11]  /*4a910*/  @!UPT UIADD3 URZ, URZ, URZ, URZ ;  /* 0x0000003f3f3ff290 */ /* 0x000ff6000fffe03f */
[----:B------:R-:W-:Y:S01]  /*4a920*/  @!UPT UIADD3 URZ, URZ, URZ, URZ ;  /* 0x0000003f3f3ff290 */ /* 0x000fe2000fffe03f */
[----:B------:R-:W-:Y:S04]  /*4a930*/  STL.64 [R1+0x590], R124 ;  /* 0x0005907c01007387 */ /* 0x000fe80000100a00 */
[----:B------:R1:W-:Y:S04]  /*4a940*/  STL.64 [R1+0x598], R126 ;  /* 0x0005987e01007387 */ /* 0x0003e80000100a00 */
[----:B-1----:R-:W2:Y:S04]  /*4a950*/  LDL.LU.64 R126, [R1+0x3bf8] ;  /* 0x003bf800017e7983 */ /* 0x002ea80000300a00 */
[----:B------:R-:W2:Y:S04]  /*4a960*/  LDL.LU.64 R124, [R1+0x3bf0] ;  /* 0x003bf000017c7983 */ /* 0x000ea80000300a00 */
[----:B------:R-:W-:Y:S04]  /*4a970*/  STL.64 [R1+0x580], R120 ;  /* 0x0005807801007387 */ /* 0x000fe80000100a00 */
[----:B------:R1:W-:Y:S04]  /*4a980*/  STL.64 [R1+0x588], R122 ;  /* 0x0005887a01007387 */ /* 0x0003e80000100a00 */
[----:B-1----:R-:W3:Y:S04]  /*4a990*/  LDL.LU.64 R122, [R1+0x3be8] ;  /* 0x003be800017a7983 */ /* 0x002ee80000300a00 */
[----:B------:R-:W3:Y:S01]  /*4a9a0*/  LDL.LU.64 R120, [R1+0x3be0] ;  /* 0x003be00001787983 */ /* 0x000ee20000300a00 */
[C---:B----4-:R-:W-:Y:S11]  /*4a9b0*/  HMMA.1688.F32.TF32 R112, R116.reuse, R200, R112 ;  /* 0x000000c87470723c */ /* 0x050ff60000081070 */
[----:B------:R-:W-:Y:S11]  /*4a9c0*/  @!UPT UIADD3 URZ, URZ, URZ, URZ ;  /* 0x0000003f3f3ff290 */ /* 0x000ff6000fffe03f */
[----:B------:R-:W-:Y:S01]  /*4a9d0*/  @!UPT UIADD3 URZ, URZ, URZ, URZ ;  /* 0x0000003f3f3ff290 */ /* 0x000fe2000fffe03f */
[----:B------:R-:W-:Y:S04]  /*4a9e0*/  STL.64 [R1+0x570], R112 ;  /* 0x0005707001007387 */ /* 0x000fe80000100a00 */
[----:B------:R1:W-:Y:S02]  /*4a9f0*/  STL.64 [R1+0x578], R114 ;  /* 0x0005787201007387 */ /* 0x0003e40000100a00 */
[C---:B-1----:R-:W-:Y:S08]  /*4aa00*/  HMMA.1688.F32.TF32 R112, R116.reuse, R196, R108 ;  /* 0x000000c47470723c */ /* 0x042ff0000008106c */
[C---:B------:R-:W-:Y:S08]  /*4aa10*/  HMMA.1688.F32.TF32 R108, R116.reuse, R192, R224 ;  /* 0x000000c0746c723c */ /* 0x040ff000000810e0 */
[C---:B------:R-:W-:Y:S07]  /*4aa20*/  HMMA.1688.F32.TF32 R224, R116.reuse, R188, R228 ;  /* 0x000000bc74e0723c */ /* 0x040fee00000810e4 */
[----:B------:R-:W-:Y:S04]  /*4aa30*/  STL.64 [R1+0x560], R112 ;  /* 0x0005607001007387 */ /* 0x000fe80000100a00 */
[----:B------:R1:W-:Y:S04]  /*4aa40*/  STL.64 [R1+0x568], R114 ;  /* 0x0005687201007387 */ /* 0x0003e80000100a00 */
[----:B------:R-:W-:Y:S01]  /*4aa50*/  STL.64 [R1+0x550], R108 ;  /* 0x0005506c01007387 */ /* 0x000fe20000100a00 */
[C---:B------:R-:W-:Y:S03]  /*4aa60*/  HMMA.1688.F32.TF32 R96, R116.reuse, R176, R96 ;  /* 0x000000b07460723c */ /* 0x040fe60000081060 */
[----:B------:R4:W-:Y:S05]  /*4aa70*/  STL.64 [R1+0x558], R110 ;  /* 0x0005586e01007387 */ /* 0x0009ea0000100a00 */
[C---:B-1----:R-:W-:Y:S08]  /*4aa80*/  HMMA.1688.F32.TF32 R112, R116.reuse, R184, R232 ;  /* 0x000000b87470723c */ /* 0x042ff000000810e8 */
[C---:B----4-:R-:W-:Y:S01]  /*4aa90*/  HMMA.1688.F32.TF32 R108, R116.reuse, R180, R236 ;  /* 0x000000b4746c723c */ /* 0x050fe200000810ec */
        /* <DEDUP_REMOVED lines=9> */
[C---:B----4-:R-:W-:Y:S08]  /*4ab30*/  HMMA.1688.F32.TF32 R108, R116.reuse, R168, R132 ;  /* 0x000000a8746c723c */ /* 0x050ff00000081084 */
[C---:B-1----:R-:W-:Y:S08]  /*4ab40*/  HMMA.1688.F32.TF32 R96, R116.reuse, R164, R128 ;  /* 0x000000a47460723c */ /* 0x042ff00000081080 */
[----:B------:R-:W-:Y:S01]  /*4ab50*/  HMMA.1688.F32.TF32 R100, R116, R160, R100 ;  /* 0x000000a07464723c */ /* 0x000fe20000081064 */
[----:B------:R-:W-:Y:S04]  /*4ab60*/  STL.64 [R1+0x500], R112 ;  /* 0x0005007001007387 */ /* 0x000fe80000100a00 */
[----:B------:R-:W-:Y:S04]  /*4ab70*/  STL.64 [R1+0x508], R114 ;  /* 0x0005087201007387 */ /* 0x000fe80000100a00 */
[----:B------:R-:W-:Y:S04]  /*4ab80*/  STL.64 [R1+0x4f0], R108 ;  /* 0x0004f06c01007387 */ /* 0x000fe80000100a00 */
[----:B------:R-:W-:Y:S04]  /*4ab90*/  STL.64 [R1+0x4f8], R110 ;  /* 0x0004f86e01007387 */ /* 0x000fe80000100a00 */
[----:B------:R-:W-:Y:S04]  /*4aba0*/  STL.64 [R1+0x4e0], R96 ;  /* 0x0004e06001007387 */ /* 0x000fe80000100a00 */
[----:B------:R1:W-:Y:S04]  /*4abb0*/  STL.64 [R1+0x4e8], R98 ;  /* 0x0004e86201007387 */ /* 0x0003e80000100a00 */
[----:B------:R-:W-:Y:S04]  /*4abc0*/  STL.64 [R1+0x70], R100 ;  /* 0x0000706401007387 */ /* 0x000fe80000100a00 */
[----:B------:R-:W-:Y:S01]  /*4abd0*/  STL.64 [R1+0x78], R102 ;  /* 0x0000786601007387 */ /* 0x000fe20000100a00 */
[C---:B---3--:R-:W-:Y:S08]  /*4abe0*/  HMMA.1688.F32.TF32 R68, R120.reuse, R212, R68 ;  /* 0x000000d47844723c */ /* 0x048ff00000081044 */
[C---:B-1----:R-:W-:Y:S08]  /*4abf0*/  HMMA.1688.F32.TF32 R96, R120.reuse, R208, R140 ;  /* 0x000000d07860723c */ /* 0x042ff0000008108c */
        /* <DEDUP_REMOVED lines=27> */
[C---:B-1----:R-:W-:Y:S07]  /*4adb0*/  HMMA.1688.F32.TF32 R48, R120.reuse, R168, R64 ;  /* 0x000000a87830723c */ /* 0x042fee0000081040 */
[----:B------:R-:W-:Y:S01]  /*4adc0*/  STL.64 [R1+0x440], R68 ;  /* 0x0004404401007387 */ /* 0x000fe20000100a00 */
[C---:B------:R-:W-:Y:S03]  /*4add0*/  HMMA.1688.F32.TF32 R56, R120.reuse, R164, R56 ;  /* 0x000000a47838723c */ /* 0x040fe60000081038 */
[----:B------:R-:W-:Y:S04]  /*4ade0*/  STL.64 [R1+0x448], R70 ;  /* 0x0004484601007387 */ /* 0x000fe80000100a00 */
[----:B------:R-:W-:Y:S04]  /*4adf0*/  STL.64 [R1+0x430], R52 ;  /* 0x0004303401007387 */ /* 0x000fe80000100a00 */
[----:B------:R1:W-:Y:S04]  /*4ae00*/  STL.64 [R1+0x438], R54 ;  /* 0x0004383601007387 */ /* 0x0003e80000100a00 */
[----:B------:R-:W-:Y:S04]  /*4ae10*/  STL.64 [R1+0x420], R48 ;  /* 0x0004203001007387 */ /* 0x000fe80000100a00 */
[----:B------:R2:W-:Y:S01]  /*4ae20*/  STL.64 [R1+0x428], R50 ;  /* 0x0004283201007387 */ /* 0x0005e20000100a00 */
[----:B-1----:R-:W-:Y:S08]  /*4ae30*/  HMMA.1688.F32.TF32 R52, R120, R160, R148 ;  /* 0x000000a07834723c */ /* 0x002ff00000081094 */
[C---:B--2---:R-:W-:Y:S01]  /*4ae40*/  HMMA.1688.F32.TF32 R48, R124.reuse, R212, R244 ;  /* 0x000000d47c30723c */ /* 0x044fe200000810f4 */
[----:B------:R-:W-:Y:S04]  /*4ae50*/  STL.64 [R1+0x410], R56 ;  /* 0x0004103801007387 */ /* 0x000fe80000100a00 */
[----:B------:R1:W-:Y:S10]  /*4ae60*/  STL.64 [R1+0x418], R58 ;  /* 0x0004183a01007387 */ /* 0x0003f40000100a00 */
[----:B------:R-:W-:Y:S01]  /*4ae70*/  STL.64 [R1+0x60], R52 ;  /* 0x0000603401007387 */ /* 0x000fe20000100a00 */
[C---:B-1----:R-:W-:Y:S03]  /*4ae80*/  HMMA.1688.F32.TF32 R56, R124.reuse, R208, R144 ;  /* 0x000000d07c38723c */ /* 0x042fe60000081090 */
[----:B------:R1:W-:Y:S04]  /*4ae90*/  STL.64 [R1+0x68], R54 ;  /* 0x0000683601007387 */ /* 0x0003e80000100a00 */
[----:B------:R-:W-:Y:S04]  /*4aea0*/  STL.64 [R1+0x400], R48 ;  /* 0x0004003001007387 */ /* 0x000fe80000100a00 */
[----:B------:R2:W-:Y:S01]  /*4aeb0*/  STL.64 [R1+0x408], R50 ;  /* 0x0004083201007387 */ /* 0x0005e20000100a00 */
[C---:B-1----:R-:W-:Y:S08]  /*4aec0*/  HMMA.1688.F32.TF32 R52, R124.reuse, R204, R248 ;  /* 0x000000cc7c34723c */ /* 0x042ff000000810f8 */
[C---:B--2---:R-:W-:Y:S03]  /*4aed0*/  HMMA.1688.F32.TF32 R48, R124.reuse, R200, R104 ;  /* 0x000000c87c30723c */ /* 0x044fe60000081068 */
[----:B------:R1:W-:Y:S04]  /*4aee0*/  STL.64 [R1+0x3f0], R56 ;  /* 0x0003f03801007387 */ /* 0x0003e80000100a00 */
[----:B------:R2:W-:Y:S04]  /*4aef0*/  STL.64 [R1+0x3f8], R58 ;  /* 0x0003f83a01007387 */ /* 0x0005e80000100a00 */
        /* <DEDUP_REMOVED lines=131> */
[C---:B------:R-:W-:Y:S11]  /*4b730*/  HMMA.1688.F32.TF32 R132, R124.reuse, R188, R132 ;  /* 0x000000bc7c84723c */ /* 0x040ff60000081084 */
[----:B------:R-:W-:Y:S04]  /*4b740*/  @!UPT UIADD3 URZ, URZ, URZ, URZ ;  /* 0x0000003f3f3ff290 */ /* 0x000fe8000fffe03f */
        /* <DEDUP_REMOVED lines=25> */
[----:B------:R1:W-:Y:S02]  /*4b8e0*/  STL.64 [R1+0x368], R114 ;  /* 0x0003687201007387 */ /* 0x0003e40000100a00 */
[C---:B-1----:R-:W-:Y:S02]  /*4b8f0*/  HMMA.1688.F32.TF32 R116, R124.reuse, R164, R232 ;  /* 0x000000a47c74723c */ /* 0x042fe400000810e8 */
[----:B------:R-:W-:Y:S04]  /*4b900*/  STL.64 [R1+0x350], R108 ;  /* 0x0003506c01007387 */ /* 0x000fe80000100a00 */
[----:B------:R2:W-:Y:S02]  /*4b910*/  STL.64 [R1+0x358], R110 ;  /* 0x0003586e01007387 */ /* 0x0005e40000100a00 */
[----:B------:R-:W-:Y:S11]  /*4b920*/  HMMA.1688.F32.TF32 R112, R124, R160, R236 ;  /* 0x000000a07c70723c */ /* 0x000ff600000810ec */
[----:B------:R-:W-:Y:S04]  /*4b930*/  @!UPT UIADD3 URZ, URZ, URZ, URZ ;  /* 0x0000003f3f3ff290 */ /* 0x000fe8000fffe03f */
[----:B------:R-:W-:Y:S04]  /*4b940*/  STL.64 [R1+0x340], R116 ;  /* 0x0003407401007387 */ /* 0x000fe80000100a00 */
[----:B------:R-:W-:Y:S04]  /*4b950*/  STL.64 [R1+0x348], R118 ;  /* 0x0003487601007387 */ /* 0x000fe80000100a00 */
[----:B------:R-:W-:Y:S04]  /*4b960*/  STL.64 [R1+0x50], R112 ;  /* 0x0000507001007387 */ /* 0x000fe80000100a00 */
[----:B------:R-:W-:Y:S01]  /*4b970*/  STL.64 [R1+0x58], R114 ;  /* 0x0000587201007387 */ /* 0x000fe20000100a00 */
[C---:B--2---:R-:W-:Y:S08]  /*4b980*/  HMMA.1688.F32.TF32 R108, R128.reuse, R212, R96 ;  /* 0x000000d4806c723c */ /* 0x044ff00000081060 */
[C---:B------:R-:W-:Y:S08]  /*4b990*/  HMMA.1688.F32.TF32 R96, R128.reuse, R208, R136 ;  /* 0x000000d08060723c */ /* 0x040ff00000081088 */
[C---:B------:R-:W-:Y:S08]  /*4b9a0*/  HMMA.1688.F32.TF32 R100, R128.reuse, R204, R100 ;  /* 0x000000cc8064723c */ /* 0x040ff00000081064 */
[C---:B------:R-:W-:Y:S01]  /*4b9b0*/  HMMA.1688.F32.TF32 R68, R128.reuse, R200, R68 ;  /* 0x000000c88044723c */ /* 0x040fe20000081044 */
[----:B------:R-:W-:Y:S04]  /*4b9c0*/  STL.64 [R1+0x330], R108 ;  /* 0x0003306c01007387 */ /* 0x000fe80000100a00 */
[----:B------:R-:W-:Y:S04]  /*4b9d0*/  STL.64 [R1+0x338], R110 ;  /* 0x0003386e01007387 */ /* 0x000fe80000100a00 */
[----:B------:R-:W-:Y:S01]  /*4b9e0*/  STL.64 [R1+0x320], R96 ;  /* 0x0003206001007387 */ /* 0x000fe20000100a00 */
[C---:B------:R-:W-:Y:S03]  /*4b9f0*/  HMMA.1688.F32.TF32 R92, R128.reuse, R192, R92 ;  /* 0x000000c0805c723c */ /* 0x040fe6000008105c */
[----:B------:R1:W-:Y:S04]  /*4ba00*/  STL.64 [R1+0x328], R98 ;  /* 0x0003286201007387 */ /* 0x0003e80000100a00 */
[----:B------:R-:W-:Y:S04]  /*4ba10*/  STL.64 [R1+0x310], R100 ;  /* 0x0003106401007387 */ /* 0x000fe80000100a00 */
[----:B------:R-:W-:Y:S01]  /*4ba20*/  STL.64 [R1+0x318], R102 ;  /* 0x0003186601007387 */ /* 0x000fe20000100a00 */
[C---:B-1----:R-:W-:Y:S03]  /*4ba30*/  HMMA.1688.F32.TF32 R96, R128.reuse, R196, R140 ;  /* 0x000000c48060723c */ /* 0x042fe6000008108c */
[----:B------:R-:W-:Y:S04]  /*4ba40*/  STL.64 [R1+0x300], R68 ;  /* 0x0003004401007387 */ /* 0x000fe80000100a00 */
[----:B------:R1:W-:Y:S02]  /*4ba50*/  STL.64 [R1+0x308], R70 ;  /* 0x0003084601007387 */ /* 0x0003e40000100a00 */
[C---:B-1----:R-:W-:Y:S11]  /*4ba60*/  HMMA.1688.F32.TF32 R68, R128.reuse, R188, R88 ;  /* 0x000000bc8044723c */ /* 0x042ff60000081058 */
[----:B------:R-:W-:Y:S03]  /*4ba70*/  @!UPT UIADD3 URZ, URZ, URZ, URZ ;  /* 0x0000003f3f3ff290 */ /* 0x000fe6000fffe03f */
[----:B------:R-:W-:Y:S01]  /*4ba80*/  STL.64 [R1+0x2f0], R96 ;  /* 0x0002f06001007387 */ /* 0x000fe20000100a00 */
[C---:B------:R-:W-:Y:S03]  /*4ba90*/  HMMA.1688.F32.TF32 R84, R128.reuse, R184, R84 ;  /* 0x000000b88054723c */ /* 0x040fe60000081054 */
[----:B------:R-:W-:Y:S04]  /*4baa0*/  STL.64 [R1+0x2f8], R98 ;  /* 0x0002f86201007387 */ /* 0x000fe80000100a00 */
[----:B------:R-:W-:Y:S01]  /*4bab0*/  STL.64 [R1+0x2e0], R92 ;  /* 0x0002e05c01007387 */ /* 0x000fe20000100a00 */
[C---:B------:R-:W-:Y:S03]  /*4bac0*/  HMMA.1688.F32.TF32 R80, R128.reuse, R180, R80 ;  /* 0x000000b48050723c */ /* 0x040fe60000081050 */
[----:B------:R-:W-:Y:S04]  /*4bad0*/  STL.64 [R1+0x2e8], R94 ;  /* 0x0002e85e01007387 */ /* 0x000fe80000100a00 */
        /* <DEDUP_REMOVED lines=16> */
[----:B------:R-:W-:Y:S08]  /*4bbe0*/  HMMA.1688.F32.TF32 R52, R128, R160, R60 ;  /* 0x000000a08034723c */ /* 0x000ff0000008103c */
[C---:B----4-:R-:W-:Y:S07]  /*4bbf0*/  HMMA.1688.F32.TF32 R48, R132.reuse, R212, R64 ;  /* 0x000000d48430723c */ /* 0x050fee0000081040 */
        /* <DEDUP_REMOVED lines=20> */
[----:B------:R-:W4:Y:S04]  /*4bd40*/  LDL.LU R248, [R1+0x1e00] ;  /* 0x001e000001f87983 */ /* 0x000f280000300800 */
[----:B------:R1:W-:Y:S04]  /*4bd50*/  STL.64 [R1+0x210], R52 ;  /* 0x0002103401007387 */ /* 0x0003e80000100a00 */
[----:B------:R1:W-:Y:S04]  /*4bd60*/  STL.64 [R1+0x218], R54 ;  /* 0x0002183601007387 */ /* 0x0003e80000100a00 */
[----:B------:R1:W-:Y:S04]  /*4bd70*/  STL.64 [R1+0x200], R48 ;  /* 0x0002003001007387 */ /* 0x0003e80000100a00 */
[----:B------:R1:W-:Y:S04]  /*4bd80*/  STL.64 [R1+0x208], R50 ;  /* 0x0002083201007387 */ /* 0x0003e80000100a00 */
        /* <DEDUP_REMOVED lines=138> */
[----:B------:R-:W-:Y:S07]  /*4c630*/  HMMA.1688.F32.TF32 R132, R132, R160, R128 ;  /* 0x000000a08484723c */ /* 0x000fee0000081080 */
[----:B------:R-:W-:Y:S04]  /*4c640*/  STL.64 [R1+0x1b0], R68 ;  /* 0x0001b04401007387 */ /* 0x000fe80000100a00 */
[----:B------:R1:W-:Y:S04]  /*4c650*/  STL.64 [R1+0x1b8], R70 ;  /* 0x0001b84601007387 */ /* 0x0003e80000100a00 */
[----:B-1----:R-:W3:Y:S04]  /*4c660*/  LDL.LU.64 R70, [R1+0x3b58] ;  /* 0x003b580001467983 */ /* 0x002ee80000300a00 */
[----:B------:R-:W-:Y:S04]  /*4c670*/  STL.64 [R1+0x1a0], R48 ;  /* 0x0001a03001007387 */ /* 0x000fe80000100a00 */
[----:B------:R1:W-:Y:S04]  /*4c680*/  STL.64 [R1+0x1a8], R50 ;  /* 0x0001a83201007387 */ /* 0x0003e80000100a00 */
[----:B-1----:R-:W3:Y:S04]  /*4c690*/  LDL.LU.64 R50, [R1+0x3b50] ;  /* 0x003b500001327983 */ /* 0x002ee80000300a00 */
[----:B------:R-:W-:Y:S04]  /*4c6a0*/  STL.64 [R1+0x30], R132 ;  /* 0x0000308401007387 */ /* 0x000fe80000100a00 */
[----:B------:R-:W-:Y:S01]  /*4c6b0*/  STL.64 [R1+0x38], R134 ;  /* 0x0000388601007387 */ /* 0x000fe20000100a00 */
[C---:B--2---:R-:W-:Y:S08]  /*4c6c0*/  HMMA.1688.F32.TF32 R128, R136.reuse, R212, R124 ;  /* 0x000000d48880723c */ /* 0x044ff0000008107c */
[C---:B------:R-:W-:Y:S08]  /*4c6d0*/  HMMA.1688.F32.TF32 R124, R136.reuse, R208, R120 ;  /* 0x000000d0887c723c */ /* 0x040ff00000081078 */
[C---:B------:R-:W-:Y:S08]  /*4c6e0*/  HMMA.1688.F32.TF32 R120, R136.reuse, R204, R116 ;  /* 0x000000cc8878723c */ /* 0x040ff00000081074 */
        /* <DEDUP_REMOVED lines=15> */
[----:B------:R-:W-:Y:S04]  /*4c7e0*/  STL.64 [R1+0x178], R122 ;  /* 0x0001787a01007387 */ /* 0x000fe80000100a00 */
[----:B------:R-:W-:Y:S03]  /*4c7f0*/  STL.64 [R1+0x160], R116 ;  /* 0x0001607401007387 */ /* 0x000fe60000100a00 */
        /* <DEDUP_REMOVED lines=14> */
[C---:B----4-:R-:W-:Y:S03]  /*4c8e0*/  HMMA.1688.F32.TF32 R60, R96.reuse, R212, R60 ;  /* 0x000000d4603c723c */ /* 0x050fe6000008103c */
[----:B------:R-:W-:Y:S04]  /*4c8f0*/  STL.64 [R1+0xf0], R80 ;  /* 0x0000f05001007387 */ /* 0x000fe80000100a00 */
[----:B------:R-:W-:Y:S04]  /*4c900*/  STL.64 [R1+0xf8], R82 ;  /* 0x0000f85201007387 */ /* 0x000fe80000100a00 */
        /* <DEDUP_REMOVED lines=9> */
[----:B------:R1:W-:Y:S02]  /*4c9a0*/  STL.64 [R1+0xc8], R62 ;  /* 0x0000c83e01007387 */ /* 0x0003e40000100a00 */
[C---:B------:R-:W-:Y:S02]  /*4c9b0*/  HMMA.1688.F32.TF32 R56, R96.reuse, R196, R244 ;  /* 0x000000c46038723c */ /* 0x040fe400000810f4 */
[----:B------:R-:W-:Y:S04]  /*4c9c0*/  STL.64 [R1+0xb0], R64 ;  /* 0x0000b04001007387 */ /* 0x000fe80000100a00 */
[----:B------:R-:W-:Y:S02]  /*4c9d0*/  STL.64 [R1+0xb8], R66 ;  /* 0x0000b84201007387 */ /* 0x000fe40000100a00 */
[C---:B-1----:R-:W-:Y:S07]  /*4c9e0*/  HMMA.1688.F32.TF32 R60, R96.reuse, R200, R148 ;  /* 0x000000c8603c723c */ /* 0x042fee0000081094 */
[----:B------:R-:W-:Y:S01]  /*4c9f0*/  STL.64 [R1+0xa0], R52 ;  /* 0x0000a03401007387 */ /* 0x000fe20000100a00 */
[C---:B------:R-:W-:Y:S03]  /*4ca00*/  HMMA.1688.F32.TF32 R248, R96.reuse, R188, R248 ;  /* 0x000000bc60f8723c */ /* 0x040fe600000810f8 */
[----:B------:R1:W-:Y:S05]  /*4ca10*/  STL.64 [R1+0xa8], R54 ;  /* 0x0000a83601007387 */ /* 0x0003ea0000100a00 */
[C---:B-1----:R-:W-:Y:S07]  /*4ca20*/  HMMA.1688.F32.TF32 R52, R96.reuse, R192, R144 ;  /* 0x000000c06034723c */ /* 0x042fee0000081090 */
[----:B------:R1:W-:Y:S04]  /*4ca30*/  STL.64 [R1+0x90], R60 ;  /* 0x0000903c01007387 */ /* 0x0003e80000100a00 */
[----:B------:R2:W-:Y:S04]  /*4ca40*/  STL.64 [R1+0x98], R62 ;  /* 0x0000983e01007387 */ /* 0x0005e80000100a00 */
[----:B------:R-:W-:Y:S04]  /*4ca50*/  STL.64 [R1+0x10], R56 ;  /* 0x0000103801007387 */ /* 0x000fe80000100a00 */
[----:B------:R-:W-:Y:S04]  /*4ca60*/  STL.64 [R1+0x18], R58 ;  /* 0x0000183a01007387 */ /* 0x000fe80000100a00 */
[----:B------:R-:W-:Y:S04]  /*4ca70*/  STL.64 [R1+0x3838], R250 ;  /* 0x003838fa01007387 */ /* 0x000fe80000100a00 */
[----:B------:R4:W-:Y:S04]  /*4ca80*/  STL.64 [R1], R52 ;  /* 0x0000003401007387 */ /* 0x0009e80000100a00 */
[----:B------:R1:W-:Y:S04]  /*4ca90*/  STL.64 [R1+0x8], R54 ;  /* 0x0000083601007387 */ /* 0x0003e80000100a00 */
[----:B------:R-:W-:Y:S04]  /*4caa0*/  STL.64 [R1+0x3830], R248 ;  /* 0x003830f801007387 */ /* 0x000fe80000100a00 */
        /* <DEDUP_REMOVED lines=45> */
[----:B------:R-:W-:Y:S04]  /*4cd80*/  STL.64 [R1+0x3848], R246 ;  /* 0x003848f601007387 */ /* 0x000fe80000100a00 */
[----:B------:R-:W-:Y:S01]  /*4cd90*/  STL.64 [R1+0x3840], R244 ;  /* 0x003840f401007387 */ /* 0x000fe20000100a00 */
[----:B---3--:R-:W-:Y:S08]  /*4cda0*/  HMMA.1688.F32.TF32 R112, R236, R200, R148 ;  /* 0x000000c8ec70723c */ /* 0x008ff00000081094 */
[C---:B--2---:R-:W-:Y:S08]  /*4cdb0*/  HMMA.1688.F32.TF32 R80, R96.reuse, R176, R80 ;  /* 0x000000b06050723c */ /* 0x044ff00000081050 */
[C---:B------:R-:W-:Y:S08]  /*4cdc0*/  HMMA.1688.F32.TF32 R76, R96.reuse, R180, R76 ;  /* 0x000000b4604c723c */ /* 0x040ff0000008104c */
[C---:B------:R-:W-:Y:S08]  /*4cdd0*/  HMMA.1688.F32.TF32 R84, R96.reuse, R172, R84 ;  /* 0x000000ac6054723c */ /* 0x040ff00000081054 */
[C---:B------:R-:W-:Y:S07]  /*4cde0*/  HMMA.1688.F32.TF32 R88, R96.reuse, R168, R72 ;  /* 0x000000a86058723c */ /* 0x040fee0000081048 */
[----:B------:R-:W-:Y:S01]  /*4cdf0*/  STL.64 [R1+0x3858], R78 ;  /* 0x0038584e01007387 */ /* 0x000fe20000100a00 */
[C---:B----4-:R-:W-:Y:S08]  /*4ce00*/  HMMA.1688.F32.TF32 R92, R96.reuse, R164, R52 ;  /* 0x000000a4605c723c */ /* 0x050ff00000081034 */
[----:B------:R-:W-:Y:S08]  /*4ce10*/  HMMA.1688.F32.TF32 R96, R96, R160, R60 ;  /* 0x000000a06060723c */ /* 0x000ff0000008103c */
[C---:B------:R-:W-:Y:S01]  /*4ce20*/  HMMA.1688.F32.TF32 R100, R236.reuse, R212, R64 ;  /* 0x000000d4ec64723c */ /* 0x040fe20000081040 */
[----:B------:R-:W-:Y:S04]  /*4ce30*/  STL.64 [R1+0x3850], R76 ;  /* 0x0038504c01007387 */ /* 0x000fe80000100a00 */
[----:B------:R-:W-:Y:S03]  /*4ce40*/  STL.64 [R1+0x3868], R82 ;  /* 0x0038685201007387 */ /* 0x000fe60000100a00 */
[C---:B------:R-:W-:Y:S01]  /*4ce50*/  HMMA.1688.F32.TF32 R104, R236.reuse, R208, R104 ;  /* 0x000000d0ec68723c */ /* 0x040fe20000081068 */
[----:B------:R-:W-:Y:S04]  /*4ce60*/  STL.64 [R1+0x3860], R80 ;  /* 0x0038605001007387 */ /* 0x000fe80000100a00 */
[----:B------:R-:W-:Y:S03]  /*4ce70*/  STL.64 [R1+0x3878], R86 ;  /* 0x0038785601007387 */ /* 0x000fe60000100a00 */
        /* <DEDUP_REMOVED lines=69> */
[----:B------:R-:W-:Y:S04]  /*4d2d0*/  STL.64 [R1+0x38d8], R118 ;  /* 0x0038d87601007387 */ /* 0x000fe80000100a00 */
[----:B------:R-:W-:Y:S01]  /*4d2e0*/  STL.64 [R1+0x38d0], R116 ;  /* 0x0038d07401007387 */ /* 0x000fe20000100a00 */
[----:B----4-:R-:W-:Y:S08]  /*4d2f0*/  HMMA.1688.F32.TF32 R52, R232, R212, R52 ;  /* 0x000000d4e834723c */ /* 0x010ff00000081034 */
[C---:B--2---:R-:W-:Y:S08]  /*4d300*/  HMMA.1688.F32.TF32 R140, R236.reuse, R172, R140 ;  /* 0x000000acec8c723c */ /* 0x044ff0000008108c */
[C---:B---3--:R-:W-:Y:S08]  /*4d310*/  HMMA.1688.F32.TF32 R124, R236.reuse, R188, R124 ;  /* 0x000000bcec7c723c */ /* 0x048ff0000008107c */
[C---:B------:R-:W-:Y:S08]  /*4d320*/  HMMA.1688.F32.TF32 R120, R236.reuse, R192, R120 ;  /* 0x000000c0ec78723c */ /* 0x040ff00000081078 */
[C---:B------:R-:W-:Y:S08]  /*4d330*/  HMMA.1688.F32.TF32 R128, R236.reuse, R184, R128 ;  /* 0x000000b8ec80723c */ /* 0x040ff00000081080 */
[C---:B------:R-:W-:Y:S07]  /*4d340*/  HMMA.1688.F32.TF32 R132, R236.reuse, R180, R132 ;  /* 0x000000b4ec84723c */ /* 0x040fee0000081084 */
[----:B------:R-:W-:Y:S01]  /*4d350*/  STL.64 [R1+0x38e8], R122 ;  /* 0x0038e87a01007387 */ /* 0x000fe20000100a00 */
[C---:B------:R-:W-:Y:S03]  /*4d360*/  HMMA.1688.F32.TF32 R136, R236.reuse, R176, R136 ;  /* 0x000000b0ec88723c */ /* 0x040fe60000081088 */
[----:B------:R-:W-:Y:S05]  /*4d370*/  STL.64 [R1+0x38e0], R120 ;  /* 0x0038e07801007387 */ /* 0x000fea0000100a00 */
        /* <DEDUP_REMOVED lines=13> */
[C---:B------:R-:W-:Y:S03]  /*4d450*/  HMMA.1688.F32.TF32 R72, R232.reuse, R208, R60 ;  /* 0x000000d0e848723c */ /* 0x040fe6000008103c */
        /* <DEDUP_REMOVED lines=9> */
[----:B-1----:R-:W-:Y:S02]  /*4d4f0*/  HMMA.1688.F32.TF32 R52, R232, R200, R56 ;  /* 0x000000c8e834723c */ /* 0x002fe40000081038 */
[----:B------:R-:W-:Y:S04]  /*4d500*/  STL.64 [R1+0xb00], R72 ;  /* 0x000b004801007387 */ /* 0x000fe80000100a00 */
[----:B------:R-:W-:Y:S04]  /*4d510*/  STL.64 [R1+0xb08], R74 ;  /* 0x000b084a01007387 */ /* 0x000fe80000100a00 */
[----:B------:R-:W2:Y:S04]  /*4d520*/  LDL.LU R244, [R1+0x1a80] ;  /* 0x001a800001f47983 */ /* 0x000ea80000300800 */
[----:B------:R1:W-:Y:S04]  /*4d530*/  STL.64 [R1+0xaf0], R60 ;  /* 0x000af03c01007387 */ /* 0x0003e80000100a00 */
[----:B------:R3:W-:Y:S05]  /*4d540*/  STL.64 [R1+0xaf8], R62 ;  /* 0x000af83e01007387 */ /* 0x0007ea0000100a00 */
        /* <DEDUP_REMOVED lines=110> */
[C---:B------:R-:W-:Y:S08]  /*4dc30*/  HMMA.1688.F32.TF32 R116, R228.reuse, R196, R116 ;  /* 0x000000c4e474723c */ /* 0x040ff00000081074 */
[C---:B------:R-:W-:Y:S08]  /*4dc40*/  HMMA.1688.F32.TF32 R104, R228.reuse, R184, R104 ;  /* 0x000000b8e468723c */ /* 0x040ff00000081068 */
[C---:B------:R-:W-:Y:S08]  /*4dc50*/  HMMA.1688.F32.TF32 R120, R228.reuse, R200, R120 ;  /* 0x000000c8e478723c */ /* 0x040ff00000081078 */
[C---:B------:R-:W-:Y:S08]  /*4dc60*/  HMMA.1688.F32.TF32 R128, R228.reuse, R208, R128 ;  /* 0x000000d0e480723c */ /* 0x040ff00000081080 */
[----:B------:R-:W-:Y:S08]  /*4dc70*/  HMMA.1688.F32.TF32 R100, R228, R180, R100 ;  /* 0x000000b4e464723c */ /* 0x000ff00000081064 */
[C---:B------:R-:W-:Y:S08]  /*4dc80*/  HMMA.1688.F32.TF32 R140, R232.reuse, R164, R140 ;  /* 0x000000a4e88c723c */ /* 0x040ff0000008108c */
[C---:B------:R-:W-:Y:S08]  /*4dc90*/  HMMA.1688.F32.TF32 R144, R232.reuse, R168, R144 ;  /* 0x000000a8e890723c */ /* 0x040ff00000081090 */
[C---:B------:R-:W-:Y:S08]  /*4dca0*/  HMMA.1688.F32.TF32 R236, R232.reuse, R176, R236 ;  /* 0x000000b0e8ec723c */ /* 0x040ff000000810ec */
[C---:B------:R-:W-:Y:S08]  /*4dcb0*/  HMMA.1688.F32.TF32 R56, R232.reuse, R180, R56 ;  /* 0x000000b4e838723c */ /* 0x040ff00000081038 */
[C---:B---3--:R-:W-:Y:S08]  /*4dcc0*/  HMMA.1688.F32.TF32 R60, R232.reuse, R184, R60 ;  /* 0x000000b8e83c723c */ /* 0x048ff0000008103c */
[C---:B----4-:R-:W-:Y:S08]  /*4dcd0*/  HMMA.1688.F32.TF32 R52, R232.reuse, R192, R52 ;  /* 0x000000c0e834723c */ /* 0x050ff00000081034 */
[C---:B------:R-:W-:Y:S08]  /*4dce0*/  HMMA.1688.F32.TF32 R72, R232.reuse, R196, R72 ;  /* 0x000000c4e848723c */ /* 0x040ff00000081048 */
[C---:B------:R-:W-:Y:S11]  /*4dcf0*/  HMMA.1688.F32.TF32 R64, R232.reuse, R188, R64 ;  /* 0x000000bce840723c */ /* 0x040ff60000081040 */
[----:B------:R-:W-:Y:S04]  /*4dd00*/  @!UPT UIADD3 URZ, URZ, URZ, URZ ;  /* 0x0000003f3f3ff290 */ /* 0x000fe8000fffe03f */
[----:B------:R-:W-:Y:S01]  /*4dd10*/  STL.64 [R1+0xad0], R72 ;  /* 0x000ad04801007387 */ /* 0x000fe20000100a00 */
[C---:B------:R-:W-:Y:S03]  /*4dd20*/  HMMA.1688.F32.TF32 R148, R232.reuse, R172, R148 ;  /* 0x000000ace894723c */ /* 0x040fe60000081094 */
[----:B------:R1:W-:Y:S05]  /*4dd30*/  STL.64 [R1+0xad8], R74 ;  /* 0x000ad84a01007387 */ /* 0x0003ea0000100a00 */
[----:B------:R-:W-:Y:S01]  /*4dd40*/  HMMA.1688.F32.TF32 R232, R232, R160, R136 ;  /* 0x000000a0e8e8723c */ /* 0x000fe20000081088 */
[----:B-1----:R-:W2:Y:S07]  /*4dd50*/  LDL.LU.64 R74, [R1+0x3b48] ;  /* 0x003b4800014a7983 */ /* 0x002eae0000300a00 */
[C---:B------:R-:W-:Y:S01]  /*4dd60*/  HMMA.1688.F32.TF32 R132, R228.reuse, R212, R132 ;  /* 0x000000d4e484723c */ /* 0x040fe20000081084 */
[----:B------:R-:W-:Y:S04]  /*4dd70*/  STL.64 [R1+0xac0], R52 ;  /* 0x000ac03401007387 */ /* 0x000fe80000100a00 */
[----:B------:R1:W-:Y:S03]  /*4dd80*/  STL.64 [R1+0xac8], R54 ;  /* 0x000ac83601007387 */ /* 0x0003e60000100a00 */
[C---:B------:R-:W-:Y:S01]  /*4dd90*/  HMMA.1688.F32.TF32 R124, R228.reuse, R204, R124 ;  /* 0x000000cce47c723c */ /* 0x040fe2000008107c */
[----:B-1----:R-:W3:Y:S04]  /*4dda0*/  LDL.LU.64 R54, [R1+0x3b40] ;  /* 0x003b400001367983 */ /* 0x002ee80000300a00 */
[----:B------:R-:W-:Y:S04]  /*4ddb0*/  STL.64 [R1+0xab0], R64 ;  /* 0x000ab04001007387 */ /* 0x000fe80000100a00 */
[----:B------:R1:W-:Y:S04]  /*4ddc0*/  STL.64 [R1+0xab8], R66 ;  /* 0x000ab84201007387 */ /* 0x0003e80000100a00 */
[----:B-1----:R-:W4:Y:S04]  /*4ddd0*/  LDL.LU.64 R66, [R1+0x3b38] ;  /* 0x003b380001427983 */ /* 0x002f280000300a00 */
[----:B------:R-:W-:Y:S04]  /*4dde0*/  STL.64 [R1+0xaa0], R60 ;  /* 0x000aa03c01007387 */ /* 0x000fe80000100a00 */
[----:B------:R1:W-:Y:S01]  /*4ddf0*/  STL.64 [R1+0xaa8], R62 ;  /* 0x000aa83e01007387 */ /* 0x0003e20000100a00 */
[C---:B------:R-:W-:Y:S03]  /*4de00*/  HMMA.1688.F32.TF32 R108, R228.reuse, R188, R108 ;  /* 0x000000bce46c723c */ /* 0x040fe6000008106c */
[----:B-1----:R-:W2:Y:S04]  /*4de10*/  LDL.LU.64 R62, [R1+0x3b30] ;  /* 0x003b3000013e7983 */ /* 0x002ea80000300a00 */
[----:B------:R-:W-:Y:S04]  /*4de20*/  STL.64 [R1+0xa90], R56 ;  /* 0x000a903801007387 */ /* 0x000fe80000100a00 */
[----:B------:R1:W-:Y:S01]  /*4de30*/  STL.64 [R1+0xa98], R58 ;  /* 0x000a983a01007387 */ /* 0x0003e20000100a00 */
[C---:B------:R-:W-:Y:S03]  /*4de40*/  HMMA.1688.F32.TF32 R96, R228.reuse, R176, R96 ;  /* 0x000000b0e460723c */ /* 0x040fe60000081060 */
[----:B-1----:R-:W2:Y:S04]  /*4de50*/  LDL.LU.64 R58, [R1+0x3b28] ;  /* 0x003b2800013a7983 */ /* 0x002ea80000300a00 */
[----:B------:R-:W-:Y:S04]  /*4de60*/  STL.64 [R1+0xa80], R236 ;  /* 0x000a80ec01007387 */ /* 0x000fe80000100a00 */
[----:B------:R-:W-:Y:S04]  /*4de70*/  STL.64 [R1+0xa88], R238 ;  /* 0x000a88ee01007387 */ /* 0x000fe80000100a00 */
[----:B------:R-:W-:Y:S04]  /*4de80*/  STL.64 [R1+0xa70], R148 ;  /* 0x000a709401007387 */ /* 0x000fe80000100a00 */
        /* <DEDUP_REMOVED lines=10> */
[----:B------:R-:W-:Y:S03]  /*4df30*/  HMMA.1688.F32.TF32 R228, R228, R160, R80 ;  /* 0x000000a0e4e4723c */ /* 0x000fe60000081050 */
        /* <DEDUP_REMOVED lines=26> */
[----:B------:R1:W-:Y:S01]  /*4e0e0*/  STL.64 [R1+0xc98], R86 ;  /* 0x000c985601007387 */ /* 0x0003e20000100a00 */
[C---:B------:R-:W-:Y:S08]  /*4e0f0*/  HMMA.1688.F32.TF32 R80, R224.reuse, R208, R244 ;  /* 0x000000d0e050723c */ /* 0x040ff000000810f4 */
[C---:B-1----:R-:W-:Y:S08]  /*4e100*/  HMMA.1688.F32.TF32 R84, R224.reuse, R212, R76 ;  /* 0x000000d4e054723c */ /* 0x042ff0000008104c */
[-C--:B------:R-:W-:Y:S01]  /*4e110*/  HMMA.1688.F32.TF32 R76, R224, R204.reuse, R248 ;  /* 0x000000cce04c723c */ /* 0x080fe200000810f8 */
[----:B------:R-:W-:Y:S11]  /*4e120*/  STL.64 [R1+0x37d0], R228 ;  /* 0x0037d0e401007387 */ /* 0x000ff60000100a00 */
[----:B------:R-:W-:Y:S03]  /*4e130*/  @!UPT UIADD3 URZ, URZ, URZ, URZ ;  /* 0x0000003f3f3ff290 */ /* 0x000fe6000fffe03f */
        /* <DEDUP_REMOVED lines=100> */
[C---:B------:R-:W-:Y:S11]  /*4e780*/  HMMA.1688.F32.TF32 R232, R224.reuse, R196, R236 ;  /* 0x000000c4e0e8723c */ /* 0x040ff600000810ec */
[----:B------:R-:W-:Y:S04]  /*4e790*/  @!UPT UIADD3 URZ, URZ, URZ, URZ ;  /* 0x0000003f3f3ff290 */ /* 0x000fe8000fffe03f */
[----:B------:R-:W-:Y:S04]  /*4e7a0*/  STL.64 [R1+0xfb0], R228 ;  /* 0x000fb0e401007387 */ /* 0x000fe80000100a00 */
[----:B------:R4:W-:Y:S02]  /*4e7b0*/  STL.64 [R1+0xfb8], R230 ;  /* 0x000fb8e601007387 */ /* 0x0009e40000100a00 */
[C---:B----4-:R-:W-:Y:S08]  /*4e7c0*/  HMMA.1688.F32.TF32 R228, R224.reuse, R192, R148 ;  /* 0x000000c0e0e4723c */ /* 0x050ff00000081094 */
        /* <DEDUP_REMOVED lines=9> */
[----:B------:R-:W-:Y:S01]  /*4e860*/  HMMA.1688.F32.TF32 R120, R224, R160, R116 ;  /* 0x000000a0e078723c */ /* 0x000fe20000081074 */
        /* <DEDUP_REMOVED lines=22> */
[----:B------:R-:W2:Y:S04]  /*4e9d0*/  LDL.LU R88, [R1+0x1920] ;  /* 0x0019200001587983 */ /* 0x000ea80000300800 */
[----:B------:R-:W-:Y:S01]  /*4e9e0*/  STL.64 [R1+0x1250], R112 ;  /* 0x0012507001007387 */ /* 0x000fe20000100a00 */
[C---:B-1----:R-:W-:Y:S03]  /*4e9f0*/  HMMA.1688.F32.TF32 R116, R220.reuse, R200, R108 ;  /* 0x000000c8dc74723c */ /* 0x042fe6000008106c */
[----:B------:R1:W-:Y:S04]  /*4ea00*/  STL.64 [R1+0x1258], R114 ;  /* 0x0012587201007387 */ /* 0x0003e80000100a00 */
[----:B------:R3:W-:Y:S01]  /*4ea10*/  STL.64 [R1+0x1240], R84 ;  /* 0x0012405401007387 */ /* 0x0007e20000100a00 */
[C---:B------:R-:W-:Y:S03]  /*4ea20*/  HMMA.1688.F32.TF32 R108, R220.reuse, R192, R100 ;  /* 0x000000c0dc6c723c */ /* 0x040fe60000081064 */
[----:B------:R4:W-:Y:S04]  /*4ea30*/  STL.64 [R1+0x1248], R86 ;  /* 0x0012485601007387 */ /* 0x0009e80000100a00 */
[----:B------:R-:W2:Y:S01]  /*4ea40*/  LDL.LU R89, [R1+0x1924] ;  /* 0x0019240001597983 */ /* 0x000ea20000300800 */
[C---:B-1----:R-:W-:Y:S03]  /*4ea50*/  HMMA.1688.F32.TF32 R112, R220.reuse, R196, R104 ;  /* 0x000000c4dc70723c */ /* 0x042fe60000081068 */
[----:B------:R-:W2:Y:S04]  /*4ea60*/  LDL.LU R90, [R1+0x1928] ;  /* 0x00192800015a7983 */ /* 0x000ea80000300800 */
[----:B------:R-:W2:Y:S01]  /*4ea70*/  LDL.LU R91, [R1+0x192c] ;  /* 0x00192c00015b7983 */ /* 0x000ea20000300800 */
[C---:B------:R-:W-:Y:S03]  /*4ea80*/  HMMA.1688.F32.TF32 R104, R220.reuse, R188, R96 ;  /* 0x000000bcdc68723c */ /* 0x040fe60000081060 */
[----:B---3--:R-:W3:Y:S04]  /*4ea90*/  LDL.LU R84, [R1+0x1910] ;  /* 0x0019100001547983 */ /* 0x008ee80000300800 */
[----:B------:R-:W3:Y:S01]  /*4eaa0*/  LDL.LU R85, [R1+0x1914] ;  /* 0x0019140001557983 */ /* 0x000ee20000300800 */
[C---:B------:R-:W-:Y:S03]  /*4eab0*/  HMMA.1688.F32.TF32 R100, R220.reuse, R184, R92 ;  /* 0x000000b8dc64723c */ /* 0x040fe6000008105c */
[----:B----4-:R-:W3:Y:S04]  /*4eac0*/  LDL.LU R86, [R1+0x1918] ;  /* 0x0019180001567983 */ /* 0x010ee80000300800 */
[----:B------:R-:W3:Y:S01]  /*4ead0*/  LDL.LU R87, [R1+0x191c] ;  /* 0x00191c0001577983 */ /* 0x000ee20000300800 */
[C---:B------:R-:W-:Y:S08]  /*4eae0*/  HMMA.1688.F32.TF32 R96, R220.reuse, R180, R80 ;  /* 0x000000b4dc60723c */ /* 0x040ff00000081050 */
[C---:B------:R-:W-:Y:S08]  /*4eaf0*/  HMMA.1688.F32.TF32 R92, R220.reuse, R176, R76 ;  /* 0x000000b0dc5c723c */ /* 0x040ff0000008104c */
        /* <DEDUP_REMOVED lines=24> */
[----:B-1----:R-:W4:Y:S04]  /*4ec80*/  LDL.LU R76, [R1+0x18e0] ;  /* 0x0018e000014c7983 */ /* 0x002f280000300800 */
        /* <DEDUP_REMOVED lines=15> */
[C---:B--2---:R-:W-:Y:S03]  /*4ed80*/  HMMA.1688.F32.TF32 R96, R220.reuse, R164, R88 ;  /* 0x000000a4dc60723c */ /* 0x044fe60000081058 */
[----:B------:R-:W2:Y:S05]  /*4ed90*/  LDL.LU R88, [R1+0x1860] ;  /* 0x0018600001587983 */ /* 0x000eaa0000300800 */
[----:B---3--:R-:W-:Y:S11]  /*4eda0*/  HMMA.1688.F32.TF32 R84, R220, R160, R84 ;  /* 0x000000a0dc54723c */ /* 0x008ff60000081054 */
[----:B------:R-:W-:Y:S04]  /*4edb0*/  @!UPT UIADD3 URZ, URZ, URZ, URZ ;  /* 0x0000003f3f3ff290 */ /* 0x000fe8000fffe03f */
[----:B------:R1:W-:Y:S04]  /*4edc0*/  STL.64 [R1+0x1180], R96 ;  /* 0x0011806001007387 */ /* 0x0003e80000100a00 */
[----:B------:R3:W-:Y:S04]  /*4edd0*/  STL.64 [R1+0x1188], R98 ;  /* 0x0011886201007387 */ /* 0x0007e80000100a00 */
[----:B------:R1:W-:Y:S04]  /*4ede0*/  STL.64 [R1+0x1150], R84 ;  /* 0x0011505401007387 */ /* 0x0003e80000100a00 */
[----:B------:R1:W-:Y:S04]  /*4edf0*/  STL.64 [R1+0x1158], R86 ;  /* 0x0011585601007387 */ /* 0x0003e80000100a00 */
        /* <DEDUP_REMOVED lines=23> */
[C---:B----4-:R-:W-:Y:S08]  /*4ef70*/  HMMA.1688.F32.TF32 R112, R216.reuse, R208, R80 ;  /* 0x000000d0d870723c */ /* 0x050ff00000081050 */
[C---:B------:R-:W-:Y:S08]  /*4ef80*/  HMMA.1688.F32.TF32 R80, R216.reuse, R200, R244 ;  /* 0x000000c8d850723c */ /* 0x040ff000000810f4 */
[C---:B------:R-:W-:Y:S08]  /*4ef90*/  HMMA.1688.F32.TF32 R116, R216.reuse, R212, R92 ;  /* 0x000000d4d874723c */ /* 0x040ff0000008105c */
[C---:B------:R-:W-:Y:S08]  /*4efa0*/  HMMA.1688.F32.TF32 R92, R216.reuse, R204, R76 ;  /* 0x000000ccd85c723c */ /* 0x040ff0000008104c */
[C---:B------:R-:W-:Y:S07]  /*4efb0*/  HMMA.1688.F32.TF32 R76, R216.reuse, R196, R248 ;  /* 0x000000c4d84c723c */ /* 0x040fee00000810f8 */
        /* <DEDUP_REMOVED lines=32> */
[C---:B------:R-:W-:Y:S08]  /*4f1c0*/  HMMA.1688.F32.TF32 R104, R216.reuse, R184, R100 ;  /* 0x000000b8d868723c */ /* 0x040ff00000081064 */
[C---:B------:R-:W-:Y:S08]  /*4f1d0*/  HMMA.1688.F32.TF32 R100, R216.reuse, R180, R96 ;  /* 0x000000b4d864723c */ /* 0x040ff00000081060 */
[C---:B------:R-:W-:Y:S08]  /*4f1e0*/  HMMA.1688.F32.TF32 R96, R216.reuse, R176, R88 ;  /* 0x000000b0d860723c */ /* 0x040ff00000081058 */
        /* <DEDUP_REMOVED lines=19> */
[----:B---3--:R-:W3:Y:S04]  /*4f320*/  LDL.LU R86, [R1+0x17e8] ;  /* 0x0017e80001567983 */ /* 0x008ee80000300800 */
[----:B------:R-:W3:Y:S01]  /*4f330*/  LDL.LU R87, [R1+0x17ec] ;  /* 0x0017ec0001577983 */ /* 0x000ee20000300800 */
[C---:B------:R-:W-:Y:S03]  /*4f340*/  HMMA.1688.F32.TF32 R96, R216.reuse, R168, R244 ;  /* 0x000000a8d860723c */ /* 0x040fe600000810f4 */
[----:B------:R-:W3:Y:S11]  /*4f350*/  LDL.LU R244, [R1+0x17d0] ;  /* 0x0017d00001f47983 */ /* 0x000ef60000300800 */
[----:B------:R-:W-:Y:S09]  /*4f360*/  @!UPT UIADD3 URZ, URZ, URZ, URZ ;  /* 0x0000003f3f3ff290 */ /* 0x000ff2000fffe03f */
[----:B------:R-:W-:Y:S04]  /*4f370*/  STL.64 [R1+0x16e0], R96 ;  /* 0x0016e06001007387 */ /* 0x000fe80000100a00 */
[----:B------:R1:W-:Y:S04]  /*4f380*/  STL.64 [R1+0x16e8], R98 ;  /* 0x0016e86201007387 */ /* 0x0003e80000100a00 */
[----:B------:R-:W3:Y:S04]  /*4f390*/  LDL.LU R245, [R1+0x17d4] ;  /* 0x0017d40001f57983 */ /* 0x000ee80000300800 */
[----:B------:R-:W3:Y:S04]  /*4f3a0*/  LDL.LU R246, [R1+0x17d8] ;  /* 0x0017d80001f67983 */ /* 0x000ee80000300800 */
[----:B------:R-:W3:Y:S01]  /*4f3b0*/  LDL.LU R247, [R1+0x17dc] ;  /* 0x0017dc0001f77983 */ /* 0x000ee20000300800 */
[C---:B-1----:R-:W-:Y:S03]  /*4f3c0*/  HMMA.1688.F32.TF32 R96, R216.reuse, R164, R248 ;  /* 0x000000a4d860723c */ /* 0x042fe600000810f8 */
[----:B------:R-:W3:Y:S11]  /*4f3d0*/  LDL.LU R248, [R1+0x17c0] ;  /* 0x0017c00001f87983 */ /* 0x000ef60000300800 */
[----:B------:R-:W-:Y:S09]  /*4f3e0*/  @!UPT UIADD3 URZ, URZ, URZ, URZ ;  /* 0x0000003f3f3ff290 */ /* 0x000ff2000fffe03f */
[----:B------:R-:W-:Y:S04]  /*4f3f0*/  STL.64 [R1+0x1700], R96 ;  /* 0x0017006001007387 */ /* 0x000fe80000100a00 */
[----:B------:R-:W-:Y:S04]  /*4f400*/  STL.64 [R1+0x1708], R98 ;  /* 0x0017086201007387 */ /* 0x000fe80000100a00 */
[----:B------:R-:W3:Y:S04]  /*4f410*/  LDL.LU R249, [R1+0x17c4] ;  /* 0x0017c40001f97983 */ /* 0x000ee80000300800 */
[----:B------:R-:W3:Y:S04]  /*4f420*/  LDL.LU R250, [R1+0x17c8] ;  /* 0x0017c80001fa7983 */ /* 0x000ee80000300800 */
[----:B------:R-:W3:Y:S01]  /*4f430*/  LDL.LU R251, [R1+0x17cc] ;  /* 0x0017cc0001fb7983 */ /* 0x000ee20000300800 */
[----:B----4-:R-:W-:Y:S01]  /*4f440*/  HMMA.1688.F32.TF32 R92, R216, R160, R92 ;  /* 0x000000a0d85c723c */ /* 0x010fe2000008105c */
[----:B------:R-:W-:-:S02]  /*4f450*/  IMAD.MOV.U32 R18, RZ, RZ, R41 ;  /* 0x000000ffff127224 */ /* 0x000fc400078e0029 */
[----:B------:R-:W-:Y:S01]  /*4f460*/  IMAD.MOV.U32 R19, RZ, RZ, R40 ;  /* 0x000000ffff137224 */ /* 0x000fe200078e0028 */
[----:B------:R-:W-:Y:S04]  /*4f470*/  LDS R216, [R3+0xc000] ;  /* 0x00c0000003d87984 */ /* 0x000fe80000000800 */
[C---:B------:R-:W-:Y:S01]  /*4f480*/  HMMA.1688.F32.TF32 R80, R152.reuse, R212, R80 ;  /* 0x000000d49850723c */ /* 0x040fe20000081050 */
[----:B------:R-:W-:Y:S04]  /*4f490*/  LDS R218, [R3+0xe000] ;  /* 0x00e0000003da7984 */ /* 0x000fe80000000800 */
[----:B------:R-:W-:Y:S03]  /*4f4a0*/  LDS R217, [R240+0xc000] ;  /* 0x00c00000f0d97984 */ /* 0x000fe60000000800 */
[----:B------:R-:W-:Y:S01]  /*4f4b0*/  HMMA.1688.F32.TF32 R76, R152, R208, R76 ;  /* 0x000000d0984c723c */ /* 0x000fe2000008104c */
[----:B------:R-:W1:Y:S06]  /*4f4c0*/  LDS R219, [R240+0xe000] ;  /* 0x00e00000f0db7984 */ /* 0x000e6c0000000800 */
[----:B------:R-:W-:Y:S04]  /*4f4d0*/  STL.64 [R1+0x16f0], R92 ;  /* 0x0016f05c01007387 */ /* 0x000fe80000100a00 */
[----:B------:R-:W-:Y:S04]  /*4f4e0*/  STL.64 [R1+0x16f8], R94 ;  /* 0x0016f85e01007387 */ /* 0x000fe80000100a00 */
[----:B------:R4:W-:Y:S04]  /*4f4f0*/  STL.64 [R1+0x1ab0], R80 ;  /* 0x001ab05001007387 */ /* 0x0009e80000100a00 */
[----:B------:R4:W-:Y:S04]  /*4f500*/  STL.64 [R1+0x1ab8], R82 ;  /* 0x001ab85201007387 */ /* 0x0009e80000100a00 */
[----:B------:R1:W-:Y:S04]  /*4f510*/  STL.64 [R1+0x1aa0], R76 ;  /* 0x001aa04c01007387 */ /* 0x0003e80000100a00 */
[----:B----4-:R-:W4:Y:S04]  /*4f520*/  LDL.LU R80, [R1+0x17b0] ;  /* 0x0017b00001507983 */ /* 0x010f280000300800 */
[----:B------:R-:W4:Y:S04]  /*4f530*/  LDL.LU R81, [R1+0x17b4] ;  /* 0x0017b40001517983 */ /* 0x000f280000300800 */
[----:B------:R-:W4:Y:S04]  /*4f540*/  LDL.LU R82, [R1+0x17b8] ;  /* 0x0017b80001527983 */ /* 0x000f280000300800 */
[----:B------:R-:W4:Y:S01]  /*4f550*/  LDL.LU R83, [R1+0x17bc] ;  /* 0x0017bc0001537983 */ /* 0x000f220000300800 */
[----:B------:R-:W-:-:S03]  /*4f560*/  IMAD.MOV.U32 R44, RZ, RZ, R78 ;  /* 0x000000ffff2c7224 */ /* 0x000fc600078e004e */
[----:B-1----:R-:W4:Y:S01]  /*4f570*/  LDL.LU R76, [R1+0x17a0] ;  /* 0x0017a000014c7983 */ /* 0x002f220000300800 */
[----:B------:R-:W-:-:S03]  /*4f580*/  IMAD.MOV.U32 R45, RZ, RZ, R79 ;  /* 0x000000ffff2d7224 */ /* 0x000fc600078e004f */
[----:B------:R-:W4:Y:S04]  /*4f590*/  LDL.LU R77, [R1+0x17a4] ;  /* 0x0017a400014d7983 */ /* 0x000f280000300800 */
[----:B------:R-:W4:Y:S04]  /*4f5a0*/  LDL.LU R78, [R1+0x17a8] ;  /* 0x0017a800014e7983 */ /* 0x000f280000300800 */
[----:B------:R-:W4:Y:S04]  /*4f5b0*/  LDL.LU R79, [R1+0x17ac] ;  /* 0x0017ac00014f7983 */ /* 0x000f280000300800 */
[----:B------:R1:W-:Y:S04]  /*4f5c0*/  STL [R1+0x374c], R45 ;  /* 0x00374c2d01007387 */ /* 0x0003e80000100800 */
[----:B------:R1:W-:Y:S01]  /*4f5d0*/  STL [R1+0x3748], R44 ;  /* 0x0037482c01007387 */ /* 0x0003e20000100800 */
[C---:B--2---:R-:W-:Y:S08]  /*4f5e0*/  HMMA.1688.F32.TF32 R88, R152.reuse, R204, R88 ;  /* 0x000000cc9858723c */ /* 0x044ff00000081058 */
[----:B---3--:R-:W-:Y:S11]  /*4f5f0*/  HMMA.1688.F32.TF32 R84, R152, R200, R84 ;  /* 0x000000c89854723c */ /* 0x008ff60000081054 */
[----:B------:R-:W-:Y:S04]  /*4f600*/  @!UPT UIADD3 URZ, URZ, URZ, URZ ;  /* 0x0000003f3f3ff290 */ /* 0x000fe8000fffe03f */
[----:B------:R-:W-:Y:S04]  /*4f610*/  STL.64 [R1+0x1a90], R88 ;  /* 0x001a905801007387 */ /* 0x000fe80000100a00 */
[----:B------:R-:W-:Y:S04]  /*4f620*/  STL.64 [R1+0x1a98], R90 ;  /* 0x001a985a01007387 */ /* 0x000fe80000100a00 */
[----:B------:R2:W-:Y:S01]  /*4f630*/  STL.64 [R1+0x1980], R84 ;  /* 0x0019805401007387 */ /* 0x0005e20000100a00 */
[----:B-1----:R-:W-:Y:S02]  /*4f640*/  IMAD.MOV.U32 R45, RZ, RZ, R86 ;  /* 0x000000ffff2d7224 */ /* 0x002fe400078e0056 */
[----:B------:R-:W-:-:S05]  /*4f650*/  IMAD.MOV.U32 R44, RZ, RZ, R87 ;  /* 0x000000ffff2c7224 */ /* 0x000fca00078e0057 */
[----:B------:R-:W-:Y:S04]  /*4f660*/  STL [R1+0x3754], R44 ;  /* 0x0037542c01007387 */ /* 0x000fe80000100800 */
[----:B------:R-:W-:Y:S01]  /*4f670*/  STL [R1+0x3750], R45 ;  /* 0x0037502d01007387 */ /* 0x000fe20000100800 */
[C---:B--2---:R-:W-:Y:S03]  /*4f680*/  HMMA.1688.F32.TF32 R84, R152.reuse, R196, R244 ;  /* 0x000000c49854723c */ /* 0x044fe600000810f4 */
[----:B------:R-:W2:Y:S11]  /*4f690*/  LDL.LU R244, [R1+0x1790] ;  /* 0x0017900001f47983 */ /* 0x000eb60000300800 */
[----:B------:R-:W-:Y:S09]  /*4f6a0*/  @!UPT UIADD3 URZ, URZ, URZ, URZ ;  /* 0x0000003f3f3ff290 */ /* 0x000ff2000fffe03f */
[----:B------:R-:W-:Y:S04]  /*4f6b0*/  STL.64 [R1+0x1960], R84 ;  /* 0x0019605401007387 */ /* 0x000fe80000100a00 */
[----:B------:R1:W-:Y:S04]  /*4f6c0*/  STL.64 [R1+0x1968], R86 ;  /* 0x0019685601007387 */ /* 0x0003e80000100a00 */
[----:B------:R-:W2:Y:S04]  /*4f6d0*/  LDL.LU R245, [R1+0x1794] ;  /* 0x0017940001f57983 */ /* 0x000ea80000300800 */
[----:B------:R-:W2:Y:S04]  /*4f6e0*/  LDL.LU R246, [R1+0x1798] ;  /* 0x0017980001f67983 */ /* 0x000ea80000300800 */
[----:B------:R-:W2:Y:S01]  /*4f6f0*/  LDL.LU R247, [R1+0x179c] ;  /* 0x00179c0001f77983 */ /* 0x000ea20000300800 */
[----:B-1----:R-:W-:Y:S03]  /*4f700*/  HMMA.1688.F32.TF32 R84, R152, R192, R248 ;  /* 0x000000c09854723c */ /* 0x002fe600000810f8 */
[----:B------:R-:W3:Y:S04]  /*4f710*/  LDL.LU R248, [R1+0x1780] ;  /* 0x0017800001f87983 */ /* 0x000ee80000300800 */
[----:B------:R-:W3:Y:S04]  /*4f720*/  LDL.LU R249, [R1+0x1784] ;  /* 0x0017840001f97983 */ /* 0x000ee80000300800 */
[----:B------:R-:W3:Y:S04]  /*4f730*/  LDL.LU R250, [R1+0x1788] ;  /* 0x0017880001fa7983 */ /* 0x000ee80000300800 */
[----:B------:R-:W3:Y:S09]  /*4f740*/  LDL.LU R251, [R1+0x178c] ;  /* 0x00178c0001fb7983 */ /* 0x000ef20000300800 */
[----:B------:R-:W-:-:S02]  /*4f750*/  IMAD.MOV.U32 R65, RZ, RZ, R87 ;  /* 0x000000ffff417224 */ /* 0x000fc400078e0057 */
[----:B------:R-:W-:Y:S02]  /*4f760*/  IMAD.MOV.U32 R64, RZ, RZ, R86 ;  /* 0x000000ffff407224 */ /* 0x000fe400078e0056 */
[----:B------:R-:W-:Y:S02]  /*4f770*/  IMAD.MOV.U32 R60, RZ, RZ, R85 ;  /* 0x000000ffff3c7224 */ /* 0x000fe400078e0055 */
[----:B------:R-:W-:Y:S01]  /*4f780*/  IMAD.MOV.U32 R48, RZ, RZ, R84 ;  /* 0x000000ffff307224 */ /* 0x000fe200078e0054 */
[----:B------:R1:W-:Y:S01]  /*4f790*/  STL [R1+0x3764], R65 ;  /* 0x0037644101007387 */ /* 0x0003e20000100800 */
[C---:B----4-:R-:W-:Y:S08]  /*4f7a0*/  HMMA.1688.F32.TF32 R80, R152.reuse, R188, R80 ;  /* 0x000000bc9850723c */ /* 0x050ff00000081050 */
[----:B------:R-:W-:Y:S01]  /*4f7b0*/  HMMA.1688.F32.TF32 R76, R152, R184, R76 ;  /* 0x000000b8984c723c */ /* 0x000fe2000008104c */
[----:B------:R4:W-:Y:S04]  /*4f7c0*/  STL [R1+0x3760], R64 ;  /* 0x0037604001007387 */ /* 0x0009e80000100800 */
[----:B------:R1:W-:Y:S11]  /*4f7d0*/  STL [R1+0x375c], R60 ;  /* 0x00375c3c01007387 */ /* 0x0003f60000100800 */
[----:B------:R-:W-:-:S02]  /*4f7e0*/  IMAD.MOV.U32 R45, RZ, RZ, R83 ;  /* 0x000000ffff2d7224 */ /* 0x000fc400078e0053 */
[----:B------:R-:W-:Y:S01]  /*4f7f0*/  IMAD.MOV.U32 R44, RZ, RZ, R82 ;  /* 0x000000ffff2c7224 */ /* 0x000fe200078e0052 */
[----:B------:R1:W-:Y:S04]  /*4f800*/  STL [R1+0x3758], R48 ;  /* 0x0037583001007387 */ /* 0x0003e80000100800 */
[----:B------:R2:W-:Y:S04]  /*4f810*/  STL.64 [R1+0x1720], R80 ;  /* 0x0017205001007387 */ /* 0x0005e80000100a00 */
[----:B------:R2:W-:Y:S04]  /*4f820*/  STL [R1+0x376c], R45 ;  /* 0x00376c2d01007387 */ /* 0x0005e80000100800 */
[----:B------:R2:W-:Y:S01]  /*4f830*/  STL [R1+0x3768], R44 ;  /* 0x0037682c01007387 */ /* 0x0005e20000100800 */
[----:B-1----:R-:W-:-:S02]  /*4f840*/  IMAD.MOV.U32 R65, RZ, RZ, R76 ;  /* 0x000000ffff417224 */ /* 0x002fc400078e004c */
[----:B----4-:R-:W-:Y:S01]  /*4f850*/  IMAD.MOV.U32 R64, RZ, RZ, R77 ;  /* 0x000000ffff407224 */ /* 0x010fe200078e004d */
[----:B------:R-:W4:Y:S01]  /*4f860*/  LDL.LU R76, [R1+0x1770] ;  /* 0x00177000014c7983 */ /* 0x000f220000300800 */
[----:B------:R-:W-:Y:S02]  /*4f870*/  IMAD.MOV.U32 R60, RZ, RZ, R78 ;  /* 0x000000ffff3c7224 */ /* 0x000fe400078e004e */
[----:B------:R-:W-:Y:S01]  /*4f880*/  IMAD.MOV.U32 R48, RZ, RZ, R79 ;  /* 0x000000ffff307224 */ /* 0x000fe200078e004f */
[----:B------:R-:W4:Y:S04]  /*4f890*/  LDL.LU R77, [R1+0x1774] ;  /* 0x00177400014d7983 */ /* 0x000f280000300800 */
[----:B------:R-:W4:Y:S04]  /*4f8a0*/  LDL.LU R78, [R1+0x1778] ;  /* 0x00177800014e7983 */ /* 0x000f280000300800 */
[----:B------:R-:W4:Y:S04]  /*4f8b0*/  LDL.LU R79, [R1+0x177c] ;  /* 0x00177c00014f7983 */ /* 0x000f280000300800 */
[----:B------:R-:W-:Y:S04]  /*4f8c0*/  STL [R1+0x377c], R48 ;  /* 0x00377c3001007387 */ /* 0x000fe80000100800 */
[----:B------:R-:W-:Y:S04]  /*4f8d0*/  STL [R1+0x3778], R60 ;  /* 0x0037783c01007387 */ /* 0x000fe80000100800 */
[----:B------:R-:W-:Y:S04]  /*4f8e0*/  STL [R1+0x3774], R65 ;  /* 0x0037744101007387 */ /* 0x000fe80000100800 */
[----:B------:R-:W-:Y:S01]  /*4f8f0*/  STL [R1+0x3770], R64 ;  /* 0x0037704001007387 */ /* 0x000fe20000100800 */
[----:B--2---:R-:W-:Y:S11]  /*4f900*/  HMMA.1688.F32.TF32 R80, R152, R180, R244 ;  /* 0x000000b49850723c */ /* 0x004ff600000810f4 */
[----:B------:R-:W-:Y:S11]  /*4f910*/  @!UPT UIADD3 URZ, URZ, URZ, URZ ;  /* 0x0000003f3f3ff290 */ /* 0x000ff6000fffe03f */
[----:B------:R-:W-:Y:S01]  /*4f920*/  @!UPT UIADD3 URZ, URZ, URZ, URZ ;  /* 0x0000003f3f3ff290 */ /* 0x000fe2000fffe03f */
[----:B------:R3:W-:Y:S04]  /*4f930*/  STL.64 [R1+0x1940], R80 ;  /* 0x0019405001007387 */ /* 0x0007e80000100a00 */
[----:B------:R-:W2:Y:S04]  /*4f940*/  LDL.LU R244, [R1+0x1760] ;  /* 0x0017600001f47983 */ /* 0x000ea80000300800 */
[----:B------:R-:W2:Y:S04]  /*4f950*/  LDL.LU R245, [R1+0x1764] ;  /* 0x0017640001f57983 */ /* 0x000ea80000300800 */
[----:B------:R-:W2:Y:S04]  /*4f960*/  LDL.LU R246, [R1+0x1768] ;  /* 0x0017680001f67983 */ /* 0x000ea80000300800 */
[----:B------:R-:W2:Y:S01]  /*4f970*/  LDL.LU R247, [R1+0x176c] ;  /* 0x00176c0001f77983 */ /* 0x000ea20000300800 */
[----:B------:R-:W-:-:S02]  /*4f980*/  IMAD.MOV.U32 R45, RZ, RZ, R82 ;  /* 0x000000ffff2d7224 */ /* 0x000fc400078e0052 */
[----:B------:R-:W-:Y:S02]  /*4f990*/  IMAD.MOV.U32 R44, RZ, RZ, R83 ;  /* 0x000000ffff2c7224 */ /* 0x000fe400078e0053 */
[----:B---3--:R-:W-:Y:S03]  /*4f9a0*/  HMMA.1688.F32.TF32 R80, R152, R176, R248 ;  /* 0x000000b09850723c */ /* 0x008fe600000810f8 */
[----:B------:R-:W-:Y:S04]  /*4f9b0*/  STL [R1+0x3784], R44 ;  /* 0x0037842c01007387 */ /* 0x000fe80000100800 */
[----:B------:R-:W-:Y:S04]  /*4f9c0*/  STL [R1+0x3780], R45 ;  /* 0x0037802d01007387 */ /* 0x000fe80000100800 */
[----:B------:R-:W3:Y:S04]  /*4f9d0*/  LDL.LU R84, [R1+0x1730] ;  /* 0x0017300001547983 */ /* 0x000ee80000300800 */
[----:B------:R-:W3:Y:S04]  /*4f9e0*/  LDL.LU R85, [R1+0x1734] ;  /* 0x0017340001557983 */ /* 0x000ee80000300800 */
[----:B------:R-:W3:Y:S04]  /*4f9f0*/  LDL.LU R86, [R1+0x1738] ;  /* 0x0017380001567983 */ /* 0x000ee80000300800 */
[----:B------:R-:W3:Y:S01]  /*4fa00*/  LDL.LU R87, [R1+0x173c] ;  /* 0x00173c0001577983 */ /* 0x000ee20000300800 */
[----:B------:R-:W-:-:S02]  /*4fa10*/  IMAD.MOV.U32 R61, RZ, RZ, R80 ;  /* 0x000000ffff3d7224 */ /* 0x000fc400078e0050 */
[----:B------:R-:W-:Y:S01]  /*4fa20*/  IMAD.MOV.U32 R49, RZ, RZ, R81 ;  /* 0x000000ffff317224 */ /* 0x000fe200078e0051 */
[----:B------:R-:W3:Y:S01]  /*4fa30*/  LDL.LU R80, [R1+0x1690] ;  /* 0x0016900001507983 */ /* 0x000ee20000300800 */
[----:B------:R-:W-:Y:S02]  /*4fa40*/  IMAD.MOV.U32 R73, RZ, RZ, R82 ;  /* 0x000000ffff497224 */ /* 0x000fe400078e0052 */
[----:B------:R-:W-:Y:S01]  /*4fa50*/  IMAD.MOV.U32 R72, RZ, RZ, R83 ;  /* 0x000000ffff487224 */ /* 0x000fe200078e0053 */
[----:B------:R-:W3:Y:S04]  /*4fa60*/  LDL.LU R81, [R1+0x1694] ;  /* 0x0016940001517983 */ /* 0x000ee80000300800 */
[----:B------:R-:W3:Y:S04]  /*4fa70*/  LDL.LU R82, [R1+0x1698] ;  /* 0x0016980001527983 */ /* 0x000ee80000300800 */
[----:B------:R-:W3:Y:S04]  /*4fa80*/  LDL.LU R83, [R1+0x169c] ;  /* 0x00169c0001537983 */ /* 0x000ee80000300800 */
[----:B------:R-:W3:Y:S04]  /*4fa90*/  LDL.LU R248, [R1+0x1680] ;  /* 0x0016800001f87983 */ /* 0x000ee80000300800 */
[----:B------:R-:W3:Y:S04]  /*4faa0*/  LDL.LU R249, [R1+0x1684] ;  /* 0x0016840001f97983 */ /* 0x000ee80000300800 */
[----:B------:R-:W3:Y:S04]  /*4fab0*/  LDL.LU R250, [R1+0x1688] ;  /* 0x0016880001fa7983 */ /* 0x000ee80000300800 */
[----:B------:R-:W3:Y:S01]  /*4fac0*/  LDL.LU R251, [R1+0x168c] ;  /* 0x00168c0001fb7983 */ /* 0x000ee20000300800 */
[----:B----4-:R-:W-:Y:S03]  /*4fad0*/  HMMA.1688.F32.TF32 R76, R152, R172, R76 ;  /* 0x000000ac984c723c */ /* 0x010fe6000008104c */
[----:B------:R-:W-:Y:S04]  /*4fae0*/  STL [R1+0x3794], R72 ;  /* 0x0037944801007387 */ /* 0x000fe80000100800 */
[----:B------:R-:W-:Y:S04]  /*4faf0*/  STL [R1+0x3790], R73 ;  /* 0x0037904901007387 */ /* 0x000fe80000100800 */
[----:B------:R1:W-:Y:S04]  /*4fb00*/  STL [R1+0x378c], R49 ;  /* 0x00378c3101007387 */ /* 0x0003e80000100800 */
[----:B------:R4:W-:Y:S09]  /*4fb10*/  STL [R1+0x3788], R61 ;  /* 0x0037883d01007387 */ /* 0x0009f20000100800 */
[----:B------:R-:W-:-:S02]  /*4fb20*/  IMAD.MOV.U32 R48, RZ, RZ, R76 ;  /* 0x000000ffff307224 */ /* 0x000fc400078e004c */
[----:B------:R-:W-:Y:S01]  /*4fb30*/  IMAD.MOV.U32 R60, RZ, RZ, R77 ;  /* 0x000000ffff3c7224 */ /* 0x000fe200078e004d */
[----:B------:R-:W4:Y:S01]  /*4fb40*/  LDL.LU R76, [R1+0x1620] ;  /* 0x00162000014c7983 */ /* 0x000f220000300800 */
[----:B------:R-:W-:Y:S02]  /*4fb50*/  IMAD.MOV.U32 R65, RZ, RZ, R78 ;  /* 0x000000ffff417224 */ /* 0x000fe400078e004e */
[----:B------:R-:W-:Y:S01]  /*4fb60*/  IMAD.MOV.U32 R64, RZ, RZ, R79 ;  /* 0x000000ffff407224 */ /* 0x000fe200078e004f */
[----:B------:R-:W4:Y:S04]  /*4fb70*/  LDL.LU R77, [R1+0x1624] ;  /* 0x00162400014d7983 */ /* 0x000f280000300800 */
[----:B------:R-:W4:Y:S04]  /*4fb80*/  LDL.LU R78, [R1+0x1628] ;  /* 0x00162800014e7983 */ /* 0x000f280000300800 */
[----:B------:R-:W4:Y:S04]  /*4fb90*/  LDL.LU R79, [R1+0x162c] ;  /* 0x00162c00014f7983 */ /* 0x000f280000300800 */
[----:B------:R1:W-:Y:S04]  /*4fba0*/  STL [R1+0x379c], R60 ;  /* 0x00379c3c01007387 */ /* 0x0003e80000100800 */
[----:B------:R1:W-:Y:S01]  /*4fbb0*/  STL [R1+0x3798], R48 ;  /* 0x0037983001007387 */ /* 0x0003e20000100800 */
[C---:B--2---:R-:W-:Y:S03]  /*4fbc0*/  HMMA.1688.F32.TF32 R88, R152.reuse, R168, R244 ;  /* 0x000000a89858723c */ /* 0x044fe600000810f4 */
[----:B------:R-:W2:Y:S04]  /*4fbd0*/  LDL.LU R244, [R1+0x1600] ;  /* 0x0016000001f47983 */ /* 0x000ea80000300800 */
[----:B------:R-:W2:Y:S04]  /*4fbe0*/  LDL.LU R245, [R1+0x1604] ;  /* 0x0016040001f57983 */ /* 0x000ea80000300800 */
[----:B------:R-:W2:Y:S04]  /*4fbf0*/  LDL.LU R246, [R1+0x1608] ;  /* 0x0016080001f67983 */ /* 0x000ea80000300800 */
[----:B------:R-:W2:Y:S01]  /*4fc00*/  LDL.LU R247, [R1+0x160c] ;  /* 0x00160c0001f77983 */ /* 0x000ea20000300800 */
[----:B---3--:R-:W-:Y:S11]  /*4fc10*/  HMMA.1688.F32.TF32 R80, R152, R160, R80 ;  /* 0x000000a09850723c */ /* 0x008ff60000081050 */
[----:B------:R-:W-:Y:S11]  /*4fc20*/  @!UPT UIADD3 URZ, URZ, URZ, URZ ;  /* 0x0000003f3f3ff290 */ /* 0x000ff6000fffe03f */
[----:B------:R-:W-:Y:S02]  /*4fc30*/  @!UPT UIADD3 URZ, URZ, URZ, URZ ;  /* 0x0000003f3f3ff290 */ /* 0x000fe4000fffe03f */
[----:B------:R-:W-:Y:S02]  /*4fc40*/  IMAD.MOV.U32 R57, RZ, RZ, R80 ;  /* 0x000000ffff397224 */ /* 0x000fe400078e0050 */
[----:B------:R-:W-:Y:S02]  /*4fc50*/  IMAD.MOV.U32 R56, RZ, RZ, R81 ;  /* 0x000000ffff387224 */ /* 0x000fe400078e0051 */
[----:B------:R-:W-:Y:S02]  /*4fc60*/  IMAD.MOV.U32 R53, RZ, RZ, R82 ;  /* 0x000000ffff357224 */ /* 0x000fe400078e0052 */
[----:B------:R-:W-:Y:S02]  /*4fc70*/  IMAD.MOV.U32 R52, RZ, RZ, R83 ;  /* 0x000000ffff347224 */ /* 0x000fe400078e0053 */
[----:B------:R-:W-:Y:S01]  /*4fc80*/  HMMA.1688.F32.TF32 R80, R156, R212, R248 ;  /* 0x000000d49c50723c */ /* 0x000fe200000810f8 */
[----:B------:R-:W3:Y:S04]  /*4fc90*/  LDL.LU R248, [R1+0x15e0] ;  /* 0x0015e00001f87983 */ /* 0x000ee80000300800 */
[----:B------:R-:W3:Y:S04]  /*4fca0*/  LDL.LU R249, [R1+0x15e4] ;  /* 0x0015e40001f97983 */ /* 0x000ee80000300800 */
[----:B------:R-:W3:Y:S04]  /*4fcb0*/  LDL.LU R250, [R1+0x15e8] ;  /* 0x0015e80001fa7983 */ /* 0x000ee80000300800 */
[----:B------:R-:W3:Y:S01]  /*4fcc0*/  LDL.LU R251, [R1+0x15ec] ;  /* 0x0015ec0001fb7983 */ /* 0x000ee20000300800 */
[----:B------:R-:W-:Y:S08]  /*4fcd0*/  HMMA.1688.F32.TF32 R84, R152, R164, R84 ;  /* 0x000000a49854723c */ /* 0x000ff00000081054 */
[----:B----4-:R-:W-:Y:S02]  /*4fce0*/  HMMA.1688.F32.TF32 R76, R156, R208, R76 ;  /* 0x000000d09c4c723c */ /* 0x010fe4000008104c */
[----:B------:R-:W-:Y:S01]  /*4fcf0*/  IMAD.MOV.U32 R212, RZ, RZ, R83 ;  /* 0x000000ffffd47224 */ /* 0x000fe200078e0053 */
[----:B------:R-:W-:Y:S01]  /*4fd00*/  LDS R152, [R3+0xc080] ;  /* 0x00c0800003987984 */ /* 0x000fe20000000800 */
[----:B------:R-:W-:-:S02]  /*4fd10*/  IMAD.MOV.U32 R213, RZ, RZ, R82 ;  /* 0x000000ffffd57224 */ /* 0x000fc400078e0052 */
[----:B------:R-:W-:Y:S02]  /*4fd20*/  IMAD.MOV.U32 R241, RZ, RZ, R81 ;  /* 0x000000fffff17224 */ /* 0x000fe400078e0051 */
[----:B------:R-:W-:Y:S01]  /*4fd30*/  IMAD.MOV.U32 R68, RZ, RZ, R80 ;  /* 0x000000ffff447224 */ /* 0x000fe200078e0050 */
[----:B------:R-:W-:Y:S04]  /*4fd40*/  STL [R1+0x36a4], R212 ;  /* 0x0036a4d401007387 */ /* 0x000fe80000100800 */
[----:B------:R-:W-:Y:S04]  /*4fd50*/  STL [R1+0x36a0], R213 ;  /* 0x0036a0d501007387 */ /* 0x000fe80000100800 */
[----:B------:R4:W-:Y:S01]  /*4fd60*/  STL [R1+0x369c], R241 ;  /* 0x00369cf101007387 */ /* 0x0009e20000100800 */
[----:B-1----:R-:W-:-:S02]  /*4fd70*/  IMAD.MOV.U32 R49, RZ, RZ, R88 ;  /* 0x000000ffff317224 */ /* 0x002fc400078e0058 */
[----:B------:R-:W-:Y:S01]  /*4fd80*/  IMAD.MOV.U32 R61, RZ, RZ, R89 ;  /* 0x000000ffff3d7224 */ /* 0x000fe200078e0059 */
[----:B------:R-:W-:Y:S03]  /*4fd90*/  LDS R154, [R3+0xe080] ;  /* 0x00e08000039a7984 */ /* 0x000fe60000000800 */
[----:B------:R-:W-:Y:S01]  /*4fda0*/  IMAD.MOV.U32 R2, RZ, RZ, R76 ;  /* 0x000000ffff027224 */ /* 0x000fe200078e004c */
[----:B------:R-:W-:Y:S01]  /*4fdb0*/  LDS R153, [R240+0xc080] ;  /* 0x00c08000f0997984 */ /* 0x000fe20000000800 */
[----:B------:R-:W-:Y:S02]  /*4fdc0*/  IMAD.MOV.U32 R69, RZ, RZ, R77 ;  /* 0x000000ffff457224 */ /* 0x000fe400078e004d */
[----:B------:R-:W-:Y:S01]  /*4fdd0*/  IMAD.MOV.U32 R209, RZ, RZ, R78 ;  /* 0x000000ffffd17224 */ /* 0x000fe200078e004e */
[----:B------:R-:W1:Y:S01]  /*4fde0*/  LDS R155, [R240+0xe080] ;  /* 0x00e08000f09b7984 */ /* 0x000e620000000800 */
[----:B------:R-:W-:-:S03]  /*4fdf0*/  IMAD.MOV.U32 R208, RZ, RZ, R79 ;  /* 0x000000ffffd07224 */ /* 0x000fc600078e004f */
[----:B------:R1:W-:Y:S04]  /*4fe00*/  STL [R1+0x3698], R68 ;  /* 0x0036984401007387 */ /* 0x0003e80000100800 */
[----:B------:R-:W4:Y:S04]  /*4fe10*/  LDL.LU R92, [R1+0x15a0] ;  /* 0x0015a000015c7983 */ /* 0x000f280000300800 */
[----:B------:R-:W4:Y:S01]  /*4fe20*/  LDL.LU R93, [R1+0x15a4] ;  /* 0x0015a400015d7983 */ /* 0x000f220000300800 */
[----:B------:R-:W-:-:S03]  /*4fe30*/  IMAD.MOV.U32 R44, RZ, RZ, R90 ;  /* 0x000000ffff2c7224 */ /* 0x000fc600078e005a */
        /* <DEDUP_REMOVED lines=19> */
[C---:B--2---:R-:W-:Y:S11]  /*4ff70*/  HMMA.1688.F32.TF32 R76, R156.reuse, R204, R244 ;  /* 0x000000cc9c4c723c */ /* 0x044ff600000810f4 */
[----:B------:R-:W-:Y:S11]  /*4ff80*/  @!UPT UIADD3 URZ, URZ, URZ, URZ ;  /* 0x0000003f3f3ff290 */ /* 0x000ff6000fffe03f */
[----:B------:R-:W-:Y:S02]  /*4ff90*/  @!UPT UIADD3 URZ, URZ, URZ, URZ ;  /* 0x0000003f3f3ff290 */ /* 0x000fe4000fffe03f */
[----:B------:R-:W-:Y:S02]  /*4ffa0*/  IMAD.MOV.U32 R252, RZ, RZ, R76 ;  /* 0x000000fffffc7224 */ /* 0x000fe400078e004c */
[----:B------:R-:W-:Y:S01]  /*4ffb0*/  IMAD.MOV.U32 R0, RZ, RZ, R77 ;  /* 0x000000ffff007224 */ /* 0x000fe200078e004d */
[----:B------:R-:W2:Y:S01]  /*4ffc0*/  LDL.LU R76, [R1+0x1500] ;  /* 0x00150000014c7983 */ /* 0x000ea20000300800 */
[----:B------:R-:W-:Y:S02]  /*4ffd0*/  IMAD.MOV.U32 R205, RZ, RZ, R78 ;  /* 0x000000ffffcd7224 */ /* 0x000fe400078e004e */
[----:B------:R-:W-:Y:S01]  /*4ffe0*/  IMAD.MOV.U32 R204, RZ, RZ, R79 ;  /* 0x000000ffffcc7224 */ /* 0x000fe200078e004f */
[----:B------:R-:W2:Y:S04]  /*4fff0*/  LDL.LU R77, [R1+0x1504] ;  /* 0x00150400014d7983 */ /* 0x000ea80000300800 */
[----:B------:R-:W2:Y:S04]  /*50000*/  LDL.LU R78, [R1+0x1508] ;  /* 0x00150800014e7983 */ /* 0x000ea80000300800 */
[----:B------:R-:W2:Y:S04]  /*50010*/  LDL.LU R79, [R1+0x150c] ;  /* 0x00150c00014f7983 */ /* 0x000ea80000300800 */
[----:B------:R-:W2:Y:S04]  /*50020*/  LDL.LU R244, [R1+0x14d0] ;  /* 0x0014d00001f47983 */ /* 0x000ea80000300800 */
[----:B------:R-:W2:Y:S04]  /*50030*/  LDL.LU R245, [R1+0x14d4] ;  /* 0x0014d40001f57983 */ /* 0x000ea80000300800 */
[----:B------:R-:W2:Y:S04]  /*50040*/  LDL.LU R246, [R1+0x14d8] ;  /* 0x0014d80001f67983 */ /* 0x000ea80000300800 */
[----:B------:R-:W2:Y:S01]  /*50050*/  LDL.LU R247, [R1+0x14dc] ;  /* 0x0014dc0001f77983 */ /* 0x000ea20000300800 */
        /* <DEDUP_REMOVED lines=9> */
[C---:B----4-:R-:W-:Y:S08]  /*500f0*/  HMMA.1688.F32.TF32 R92, R156.reuse, R196, R92 ;  /* 0x000000c49c5c723c */ /* 0x050ff0000008105c */
[C---:B------:R-:W-:Y:S08]  /*50100*/  HMMA.1688.F32.TF32 R80, R156.reuse, R184, R80 ;  /* 0x000000b89c50723c */ /* 0x040ff00000081050 */
[C---:B------:R-:W-:Y:S08]  /*50110*/  HMMA.1688.F32.TF32 R84, R156.reuse, R188, R84 ;  /* 0x000000bc9c54723c */ /* 0x040ff00000081054 */
[----:B------:R-:W-:Y:S01]  /*50120*/  HMMA.1688.F32.TF32 R88, R156, R192, R88 ;  /* 0x000000c09c58723c */ /* 0x000fe20000081058 */
[----:B------:R-:W-:-:S02]  /*50130*/  IMAD.MOV.U32 R201, RZ, RZ, R92 ;  /* 0x000000ffffc97224 */ /* 0x000fc400078e005c */
[----:B------:R-:W-:Y:S02]  /*50140*/  IMAD.MOV.U32 R200, RZ, RZ, R93 ;  /* 0x000000ffffc87224 */ /* 0x000fe400078e005d */
[----:B------:R-:W-:-:S11]  /*50150*/  IMAD.MOV.U32 R197, RZ, RZ, R94 ;  /* 0x000000ffffc57224 */ /* 0x000fd600078e005e */
[----:B------:R-:W-:Y:S02]  /*50160*/  IMAD.MOV.U32 R241, RZ, RZ, R84 ;  /* 0x000000fffff17224 */ /* 0x000fe400078e0054 */
[----:B-1----:R-:W-:Y:S02]  /*50170*/  IMAD.MOV.U32 R68, RZ, RZ, R85 ;  /* 0x000000ffff447224 */ /* 0x002fe400078e0055 */
[----:B------:R-:W-:Y:S02]  /*50180*/  IMAD.MOV.U32 R189, RZ, RZ, R86 ;  /* 0x000000ffffbd7224 */ /* 0x000fe400078e0056 */
[----:B------:R-:W-:Y:S02]  /*50190*/  IMAD.MOV.U32 R188, RZ, RZ, R87 ;  /* 0x000000ffffbc7224 */ /* 0x000fe400078e0057 */
[----:B------:R-:W-:Y:S01]  /*501a0*/  IMAD.MOV.U32 R196, RZ, RZ, R95 ;  /* 0x000000ffffc47224 */ /* 0x000fe200078e005f */
[----:B------:R-:W-:Y:S01]  /*501b0*/  MOV R242, R88 ;  /* 0x0000005800f27202 */ /* 0x000fe20000000f00 */
[----:B------:R-:W-:Y:S01]  /*501c0*/  IMAD.MOV.U32 R243, RZ, RZ, R89 ;  /* 0x000000fffff37224 */ /* 0x000fe200078e0059 */
[C---:B--2---:R-:W-:Y:S11]  /*501d0*/  HMMA.1688.F32.TF32 R76, R156.reuse, R180, R76 ;  /* 0x000000b49c4c723c */ /* 0x044ff6000008104c */
        /* <DEDUP_REMOVED lines=13> */
[----:B---3--:R-:W-:Y:S11]  /*502b0*/  HMMA.1688.F32.TF32 R76, R156, R172, R248 ;  /* 0x000000ac9c4c723c */ /* 0x008ff600000810f8 */
[----:B------:R-:W-:Y:S11]  /*502c0*/  @!UPT UIADD3 URZ, URZ, URZ, URZ ;  /* 0x0000003f3f3ff290 */ /* 0x000ff6000fffe03f */
[----:B------:R-:W-:Y:S02]  /*502d0*/  @!UPT UIADD3 URZ, URZ, URZ, URZ ;  /* 0x0000003f3f3ff290 */ /* 0x000fe4000fffe03f */
[----:B------:R-:W-:Y:S02]  /*502e0*/  IMAD.MOV.U32 R25, RZ, RZ, R76 ;  /* 0x000000ffff197224 */ /* 0x000fe400078e004c */
[----:B------:R-:W-:Y:S02]  /*502f0*/  IMAD.MOV.U32 R24, RZ, RZ, R77 ;  /* 0x000000ffff187224 */ /* 0x000fe400078e004d */
[----:B------:R-:W-:Y:S02]  /*50300*/  IMAD.MOV.U32 R76, RZ, RZ, R54 ;  /* 0x000000ffff4c7224 */ /* 0x000fe400078e0036 */
[----:B------:R-:W-:Y:S01]  /*50310*/  IMAD.MOV.U32 R21, RZ, RZ, R78 ;  /* 0x000000ffff157224 */ /* 0x000fe200078e004e */
[----:B------:R-:W2:Y:S01]  /*50320*/  LDL.LU R54, [R1+0x3b24] ;  /* 0x003b240001367983 */ /* 0x000ea20000300800 */
[----:B------:R-:W-:Y:S02]  /*50330*/  IMAD.MOV.U32 R77, RZ, RZ, R55 ;  /* 0x000000ffff4d7224 */ /* 0x000fe400078e0037 */
[----:B------:R-:W-:Y:S01]  /*50340*/  IMAD.MOV.U32 R20, RZ, RZ, R79 ;  /* 0x000000ffff147224 */ /* 0x000fe200078e004f */
[----:B------:R-:W2:Y:S01]  /*50350*/  LDL.LU R55, [R1+0x3b20] ;  /* 0x003b200001377983 */ /* 0x000ea20000300800 */
[----:B------:R-:W-:-:S02]  /*50360*/  IMAD.MOV.U32 R78, RZ, RZ, R58 ;  /* 0x000000ffff4e7224 */ /* 0x000fc400078e003a */
[----:B------:R-:W-:Y:S01]  /*50370*/  IMAD.MOV.U32 R79, RZ, RZ, R59 ;  /* 0x000000ffff4f7224 */ /* 0x000fe200078e003b */
        /* <DEDUP_REMOVED lines=69> */
[----:B------:R-:W-:Y:S01]  /*507d0*/  IMAD.MOV.U32 R123, RZ, RZ, R14 ;  /* 0x000000ffff7b7224 */ /* 0x000fe200078e000e */
[C---:B----4-:R-:W-:Y:S08]  /*507e0*/  HMMA.1688.F32.TF32 R104, R156.reuse, R168, R104 ;  /* 0x000000a89c68723c */ /* 0x050ff00000081068 */
[----:B--2---:R-:W-:Y:S08]  /*507f0*/  HMMA.1688.F32.TF32 R100, R156, R164, R100 ;  /* 0x000000a49c64723c */ /* 0x004ff00000081064 */
[C---:B---3--:R-:W-:Y:S08]  /*50800*/  HMMA.1688.F32.TF32 R84, R216.reuse, R66, R84 ;  /* 0x00000042d854723c */ /* 0x048ff00000081054 */
[C---:B------:R-:W-:Y:S08]  /*50810*/  HMMA.1688.F32.TF32 R88, R216.reuse, R70, R88 ;  /* 0x00000046d858723c */ /* 0x040ff00000081058 */
[C---:B------:R-:W-:Y:S08]  /*50820*/  HMMA.1688.F32.TF32 R92, R216.reuse, R74, R92 ;  /* 0x0000004ad85c723c */ /* 0x040ff0000008105c */
[C---:B------:R-:W-:Y:S11]  /*50830*/  HMMA.1688.F32.TF32 R80, R216.reuse, R62, R80 ;  /* 0x0000003ed850723c */ /* 0x040ff60000081050 */
        /* <DEDUP_REMOVED lines=13> */
[----:B------:R1:W-:Y:S09]  /*50910*/  STL.64 [R1+0x39d0], R56 ;  /* 0x0039d03801007387 */ /* 0x0003f20000100a00 */
[----:B------:R-:W-:Y:S01]  /*50920*/  STL.64 [R1+0x18f0], R60 ;  /* 0x0018f03c01007387 */ /* 0x000fe20000100a00 */
[C---:B-1----:R-:W-:Y:S03]  /*50930*/  HMMA.1688.F32.TF32 R56, R216.reuse, R54, R244 ;  /* 0x00000036d838723c */ /* 0x042fe600000810f4 */
[----:B------:R-:W-:Y:S04]  /*50940*/  STL.64 [R1+0x18f8], R62 ;  /* 0x0018f83e01007387 */ /* 0x000fe80000100a00 */
[----:B------:R-:W-:Y:S04]  /*50950*/  STL.64 [R1+0x39c8], R54 ;  /* 0x0039c83601007387 */ /* 0x000fe80000100a00 */
[----:B------:R1:W-:Y:S02]  /*50960*/  STL.64 [R1+0x39c0], R52 ;  /* 0x0039c03401007387 */ /* 0x0003e40000100a00 */
[----:B-1----:R-:W-:Y:S10]  /*50970*/  HMMA.1688.F32.TF32 R52, R216, R50, R248 ;  /* 0x00000032d834723c */ /* 0x002ff400000810f8 */
[----:B------:R-:W-:Y:S01]  /*50980*/  STL.64 [R1+0x1910], R56 ;  /* 0x0019103801007387 */ /* 0x000fe20000100a00 */
[----:B------:R-:W-:Y:S03]  /*50990*/  HMMA.1688.F32.TF32 R96, R156, R160, R96 ;  /* 0x000000a09c60723c */ /* 0x000fe60000081060 */
[----:B------:R-:W-:Y:S04]  /*509a0*/  STL.64 [R1+0x1918], R58 ;  /* 0x0019183a01007387 */ /* 0x000fe80000100a00 */
[----:B------:R-:W2:Y:S01]  /*509b0*/  LDL.LU R244, [R1+0x1190] ;  /* 0x0011900001f47983 */ /* 0x000ea20000300800 */
[----:B------:R-:W-:-:S02]  /*509c0*/  IMAD.MOV.U32 R80, RZ, RZ, R19 ;  /* 0x000000ffff507224 */ /* 0x000fc400078e0013 */
[----:B------:R-:W-:Y:S02]  /*509d0*/  IMAD.MOV.U32 R81, RZ, RZ, R18 ;  /* 0x000000ffff517224 */ /* 0x000fe400078e0012 */
[----:B------:R-:W-:Y:S04]  /*509e0*/  STL.64 [R1+0x1920], R52 ;  /* 0x0019203401007387 */ /* 0x000fe80000100a00 */
[----:B------:R-:W-:Y:S04]  /*509f0*/  STL.64 [R1+0x1928], R54 ;  /* 0x0019283601007387 */ /* 0x000fe80000100a00 */
[----:B------:R-:W2:Y:S01]  /*50a00*/  LDL.LU R245, [R1+0x1194] ;  /* 0x0011940001f57983 */ /* 0x000ea20000300800 */
[----:B------:R-:W-:-:S03]  /*50a10*/  IMAD.MOV.U32 R82, RZ, RZ, R11 ;  /* 0x000000ffff527224 */ /* 0x000fc600078e000b */
[----:B------:R-:W2:Y:S01]  /*50a20*/  LDL.LU R246, [R1+0x1198] ;  /* 0x0011980001f67983 */ /* 0x000ea20000300800 */
[----:B------:R-:W-:-:S03]  /*50a30*/  IMAD.MOV.U32 R83, RZ, RZ, R10 ;  /* 0x000000ffff537224 */ /* 0x000fc600078e000a */
[----:B------:R-:W2:Y:S01]  /*50a40*/  LDL.LU R247, [R1+0x119c] ;  /* 0x00119c0001f77983 */ /* 0x000ea20000300800 */
[----:B------:R-:W-:-:S03]  /*50a50*/  IMAD.MOV.U32 R84, RZ, RZ, R7 ;  /* 0x000000ffff547224 */ /* 0x000fc600078e0007 */
[----:B------:R-:W3:Y:S01]  /*50a60*/  LDL.LU R19, [R1+0x3af4] ;  /* 0x003af40001137983 */ /* 0x000ee20000300800 */
[----:B------:R-:W-:-:S03]  /*50a70*/  IMAD.MOV.U32 R85, RZ, RZ, R6 ;  /* 0x000000ffff557224 */ /* 0x000fc600078e0006 */
[----:B------:R-:W4:Y:S01]  /*50a80*/  LDL.LU R18, [R1+0x3af0] ;  /* 0x003af00001127983 */ /* 0x000f220000300800 */
[----:B------:R-:W-:-:S03]  /*50a90*/  IMAD.MOV.U32 R86, RZ, RZ, R162 ;  /* 0x000000ffff567224 */ /* 0x000fc600078e00a2 */
[----:B------:R-:W2:Y:S01]  /*50aa0*/  LDL.LU R11, [R1+0x3aec] ;  /* 0x003aec00010b7983 */ /* 0x000ea20000300800 */
[----:B------:R-:W-:-:S03]  /*50ab0*/  IMAD.MOV.U32 R87, RZ, RZ, R163 ;  /* 0x000000ffff577224 */ /* 0x000fc600078e00a3 */
[----:B------:R-:W3:Y:S01]  /*50ac0*/  LDL.LU R10, [R1+0x3ae8] ;  /* 0x003ae800010a7983 */ /* 0x000ee20000300800 */
        /* <DEDUP_REMOVED lines=14> */
[----:B------:R-:W-:Y:S02]  /*50bb0*/  IMAD.MOV.U32 R5, RZ, RZ, R98 ;  /* 0x000000ffff057224 */ /* 0x000fe400078e0062 */
[----:B------:R-:W-:Y:S01]  /*50bc0*/  IMAD.MOV.U32 R97, RZ, RZ, R175 ;  /* 0x000000ffff617224 */ /* 0x000fe200078e00af */
[----:B------:R-:W4:Y:S01]  /*50bd0*/  LDL.LU R171, [R1+0x3ac8] ;  /* 0x003ac80001ab7983 */ /* 0x000f220000300800 */
[----:B------:R-:W-:Y:S02]  /*50be0*/  IMAD.MOV.U32 R4, RZ, RZ, R99 ;  /* 0x000000ffff047224 */ /* 0x000fe400078e0063 */
[----:B------:R-:W-:Y:S01]  /*50bf0*/  IMAD.MOV.U32 R98, RZ, RZ, R178 ;  /* 0x000000ffff627224 */ /* 0x000fe200078e00b2 */
[----:B------:R-:W4:Y:S01]  /*50c00*/  LDL.LU R174, [R1+0x3ac4] ;  /* 0x003ac40001ae7983 */ /* 0x000f220000300800 */
[----:B------:R-:W-:Y:S02]  /*50c10*/  IMAD.MOV.U32 R169, RZ, RZ, R100 ;  /* 0x000000ffffa97224 */ /* 0x000fe400078e0064 */
[----:B------:R-:W-:Y:S01]  /*50c20*/  IMAD.MOV.U32 R99, RZ, RZ, R179 ;  /* 0x000000ffff637224 */ /* 0x000fe200078e00b3 */
[----:B------:R-:W4:Y:S01]  /*50c30*/  LDL.LU R175, [R1+0x3ac0] ;  /* 0x003ac00001af7983 */ /* 0x000f220000300800 */
[----:B------:R-:W-:-:S02]  /*50c40*/  IMAD.MOV.U32 R168, RZ, RZ, R101 ;  /* 0x000000ffffa87224 */ /* 0x000fc400078e0065 */
        /* <DEDUP_REMOVED lines=39> */
[----:B------:R-:W-:Y:S02]  /*50ec0*/  IMAD.MOV.U32 R128, RZ, RZ, R6 ;  /* 0x000000ffff807224 */ /* 0x000fe400078e0006 */
[----:B------:R-:W2:Y:S04]  /*50ed0*/  LDL.LU R6, [R1+0x3a64] ;  /* 0x003a640001067983 */ /* 0x000ea80000300800 */
[----:B------:R-:W3:Y:S04]  /*50ee0*/  LDL.LU R7, [R1+0x3a60] ;  /* 0x003a600001077983 */ /* 0x000ee80000300800 */
[----:B------:R-:W3:Y:S04]  /*50ef0*/  LDL.LU R10, [R1+0x3a5c] ;  /* 0x003a5c00010a7983 */ /* 0x000ee80000300800 */
[----:B------:R-:W3:Y:S01]  /*50f00*/  LDL.LU R11, [R1+0x3a58] ;  /* 0x003a5800010b7983 */ /* 0x000ee20000300800 */
[----:B------:R-:W-:-:S03]  /*50f10*/  IMAD.MOV.U32 R132, RZ, RZ, R15 ;  /* 0x000000ffff847224 */ /* 0x000fc600078e000f */
[----:B------:R-:W4:Y:S01]  /*50f20*/  LDL.LU R15, [R1+0x3a54] ;  /* 0x003a5400010f7983 */ /* 0x000f220000300800 */
[----:B------:R-:W-:-:S03]  /*50f30*/  IMAD.MOV.U32 R133, RZ, RZ, R14 ;  /* 0x000000ffff857224 */ /* 0x000fc600078e000e */
[----:B------:R-:W4:Y:S01]  /*50f40*/  LDL.LU R14, [R1+0x3a50] ;  /* 0x003a5000010e7983 */ /* 0x000f220000300800 */
[----:B--2---:R-:W-:-:S03]  /*50f50*/  IMAD.MOV.U32 R134, RZ, RZ, R6 ;  /* 0x000000ffff867224 */ /* 0x004fc600078e0006 */
[----:B------:R-:W2:Y:S01]  /*50f60*/  LDL.LU R6, [R1+0x3a4c] ;  /* 0x003a4c0001067983 */ /* 0x000ea20000300800 */
[----:B---3--:R-:W-:-:S03]  /*50f70*/  IMAD.MOV.U32 R135, RZ, RZ, R7 ;  /* 0x000000ffff877224 */ /* 0x008fc600078e0007 */
[----:B------:R-:W2:Y:S01]  /*50f80*/  LDL.LU R7, [R1+0x3a48] ;  /* 0x003a480001077983 */ /* 0x000ea20000300800 */
[----:B------:R-:W-:-:S03]  /*50f90*/  IMAD.MOV.U32 R136, RZ, RZ, R10 ;  /* 0x000000ffff887224 */ /* 0x000fc600078e000a */
[----:B------:R-:W3:Y:S01]  /*50fa0*/  LDL.LU R10, [R1+0x3a44] ;  /* 0x003a4400010a7983 */ /* 0x000ee20000300800 */
[----:B------:R-:W-:-:S03]  /*50fb0*/  IMAD.MOV.U32 R137, RZ, RZ, R11 ;  /* 0x000000ffff897224 */ /* 0x000fc600078e000b */
[----:B------:R-:W3:Y:S01]  /*50fc0*/  LDL.LU R11, [R1+0x3a40] ;  /* 0x003a4000010b7983 */ /* 0x000ee20000300800 */
[----:B----4-:R-:W-:-:S03]  /*50fd0*/  IMAD.MOV.U32 R138, RZ, RZ, R15 ;  /* 0x000000ffff8a7224 */ /* 0x010fc600078e000f */
[----:B------:R-:W4:Y:S01]  /*50fe0*/  LDL.LU R15, [R1+0x3a3c] ;  /* 0x003a3c00010f7983 */ /* 0x000f220000300800 */
[----:B------:R-:W-:-:S03]  /*50ff0*/  IMAD.MOV.U32 R139, RZ, RZ, R14 ;  /* 0x000000ffff8b7224 */ /* 0x000fc600078e000e */
        /* <DEDUP_REMOVED lines=51> */
[----:B----4-:R-:W-:Y:S02]  /*51330*/  IMAD.MOV.U32 R143, RZ, RZ, R15 ;  /* 0x000000ffff8f7224 */ /* 0x010fe400078e000f */
[----:B--2---:R-:W-:Y:S02]  /*51340*/  IMAD.MOV.U32 R142, RZ, RZ, R14 ;  /* 0x000000ffff8e7224 */ /* 0x004fe400078e000e */
        /* <DEDUP_REMOVED lines=22> */
[----:B------:R-:W-:Y:S04]  /*514b0*/  STL.64 [R1+0x39b8], R50 ;  /* 0x0039b83201007387 */ /* 0x000fe80000100a00 */
[----:B------:R3:W-:Y:S02]  /*514c0*/  STL.64 [R1+0x39b0], R48 ;  /* 0x0039b03001007387 */ /* 0x0007e40000100a00 */
[C---:B---3--:R-:W-:Y:S08]  /*514d0*/  HMMA.1688.F32.TF32 R48, R216.reuse, R42, R220 ;  /* 0x0000002ad830723c */ /* 0x048ff000000810dc */
[C---:B--2---:R-:W-:Y:S01]  /*514e0*/  HMMA.1688.F32.TF32 R52, R216.reuse, R46, R156 ;  /* 0x0000002ed834723c */ /* 0x044fe2000008109c */
[----:B------:R-:W-:Y:S04]  /*514f0*/  LDS R156, [R3+0xc100] ;  /* 0x00c10000039c7984 */ /* 0x000fe80000000800 */
[----:B------:R-:W-:Y:S03]  /*51500*/  LDS R158, [R3+0xe100] ;  /* 0x00e10000039e7984 */ /* 0x000fe60000000800 */
[C---:B------:R-:W-:Y:S01]  /*51510*/  HMMA.1688.F32.TF32 R56, R216.reuse, R38, R224 ;  /* 0x00000026d838723c */ /* 0x040fe200000810e0 */
[----:B------:R-:W-:Y:S04]  /*51520*/  LDS R157, [R240+0xc100] ;  /* 0x00c10000f09d7984 */ /* 0x000fe80000000800 */
[----:B------:R-:W1:Y:S10]  /*51530*/  LDS R159, [R240+0xe100] ;  /* 0x00e10000f09f7984 */ /* 0x000e740000000800 */
[----:B------:R-:W-:Y:S04]  /*51540*/  STL.64 [R1+0x1970], R52 ;  /* 0x0019703401007387 */ /* 0x000fe80000100a00 */
[----:B------:R2:W-:Y:S04]  /*51550*/  STL.64 [R1+0x1978], R54 ;  /* 0x0019783601007387 */ /* 0x0005e80000100a00 */
[----:B------:R-:W-:Y:S04]  /*51560*/  STL.64 [R1+0x1ac0], R48 ;  /* 0x001ac03001007387 */ /* 0x000fe80000100a00 */
[----:B------:R3:W-:Y:S01]  /*51570*/  STL.64 [R1+0x1ac8], R50 ;  /* 0x001ac83201007387 */ /* 0x0007e20000100a00 */
[C---:B--2---:R-:W-:Y:S08]  /*51580*/  HMMA.1688.F32.TF32 R52, R216.reuse, R34, R228 ;  /* 0x00000022d834723c */ /* 0x044ff000000810e4 */
[C---:B---3--:R-:W-:Y:S01]  /*51590*/  HMMA.1688.F32.TF32 R48, R216.reuse, R30, R232 ;  /* 0x0000001ed830723c */ /* 0x048fe200000810e8 */
[----:B------:R-:W-:Y:S04]  /*515a0*/  STL.64 [R1+0x1ad0], R56 ;  /* 0x001ad03801007387 */ /* 0x000fe80000100a00 */
[----:B------:R2:W-:Y:S10]  /*515b0*/  STL.64 [R1+0x1ad8], R58 ;  /* 0x001ad83a01007387 */ /* 0x0005f40000100a00 */
[----:B------:R-:W-:Y:S01]  /*515c0*/  STL.64 [R1+0x1d10], R52 ;  /* 0x001d103401007387 */ /* 0x000fe20000100a00 */
[C---:B--2---:R-:W-:Y:S03]  /*515d0*/  HMMA.1688.F32.TF32 R56, R216.reuse, R26, R236 ;  /* 0x0000001ad838723c */ /* 0x044fe600000810ec */
[----:B------:R2:W-:Y:S04]  /*515e0*/  STL.64 [R1+0x1d18], R54 ;  /* 0x001d183601007387 */ /* 0x0005e80000100a00 */
[----:B------:R-:W-:Y:S04]  /*515f0*/  STL.64 [R1+0x1e30], R48 ;  /* 0x001e303001007387 */ /* 0x000fe80000100a00 */
[----:B------:R4:W-:Y:S01]  /*51600*/  STL.64 [R1+0x1e38], R50 ;  /* 0x001e383201007387 */ /* 0x0009e20000100a00 */
[C---:B--2---:R-:W-:Y:S08]  /*51610*/  HMMA.1688.F32.TF32 R52, R216.reuse, R22, R148 ;  /* 0x00000016d834723c */ /* 0x044ff00000081094 */
[C---:B----4-:R-:W-:Y:S03]  /*51620*/  HMMA.1688.F32.TF32 R48, R216.reuse, R18, R144 ;  /* 0x00000012d830723c */ /* 0x050fe60000081090 */
[----:B------:R-:W-:Y:S04]  /*51630*/  STL.64 [R1+0x1e90], R56 ;  /* 0x001e903801007387 */ /* 0x000fe80000100a00 */
[----:B------:R2:W-:Y:S08]  /*51640*/  STL.64 [R1+0x1e98], R58 ;  /* 0x001e983a01007387 */ /* 0x0005f00000100a00 */
[----:B------:R-:W-:Y:S01]  /*51650*/  STL.64 [R1+0x1f90], R52 ;  /* 0x001f903401007387 */ /* 0x000fe20000100a00 */
[C---:B--2---:R-:W-:Y:S03]  /*51660*/  HMMA.1688.F32.TF32 R56, R216.reuse, R14, R140 ;  /* 0x0000000ed838723c */ /* 0x044fe6000008108c */
[----:B------:R2:W-:Y:S04]  /*51670*/  STL.64 [R1+0x1f98], R54 ;  /* 0x001f983601007387 */ /* 0x0005e80000100a00 */
[----:B------:R-:W-:Y:S04]  /*51680*/  STL.64 [R1+0x1fe0], R48 ;  /* 0x001fe03001007387 */ /* 0x000fe80000100a00 */
[----:B------:R3:W-:Y:S01]  /*51690*/  STL.64 [R1+0x1fe8], R50 ;  /* 0x001fe83201007387 */ /* 0x0007e20000100a00 */
[C---:B--2---:R-:W-:Y:S08]  /*516a0*/  HMMA.1688.F32.TF32 R52, R216.reuse, R10, R136 ;  /* 0x0000000ad834723c */ /* 0x044ff00000081088 */
[C---:B---3--:R-:W-:Y:S03]  /*516b0*/  HMMA.1688.F32.TF32 R48, R216.reuse, R6, R132 ;  /* 0x00000006d830723c */ /* 0x048fe60000081084 */
        /* <DEDUP_REMOVED lines=43> */
[----:B--2---:R-:W-:Y:S08]  /*51970*/  HMMA.1688.F32.TF32 R52, R216, R162, R76 ;  /* 0x000000a2d834723c */ /* 0x004ff0000008104c */
[C---:B---3--:R-:W-:Y:S03]  /*51980*/  HMMA.1688.F32.TF32 R48, R152.reuse, R74, R244 ;  /* 0x0000004a9830723c */ /* 0x048fe600000810f4 */
[----:B------:R-:W-:Y:S04]  /*51990*/  STL.64 [R1+0x2400], R56 ;  /* 0x0024003801007387 */ /* 0x000fe80000100a00 */
[----:B------:R-:W-:Y:S08]  /*519a0*/  STL.64 [R1+0x2408], R58 ;  /* 0x0024083a01007387 */ /* 0x000ff00000100a00 */
[----:B------:R-:W-:Y:S04]  /*519b0*/  STL.64 [R1+0x23f0], R52 ;  /* 0x0023f03401007387 */ /* 0x000fe80000100a00 */
[----:B------:R-:W-:Y:S04]  /*519c0*/  STL.64 [R1+0x23f8], R54 ;  /* 0x0023f83601007387 */ /* 0x000fe80000100a00 */
[----:B------:R-:W-:Y:S04]  /*519d0*/  STL.64 [R1+0x1190], R48 ;  /* 0x0011903001007387 */ /* 0x000fe80000100a00 */
[----:B------:R2:W-:Y:S04]  /*519e0*/  STL.64 [R1+0x1198], R50 ;  /* 0x0011983201007387 */ /* 0x0005e80000100a00 */
[----:B------:R-:W3:Y:S01]  /*519f0*/  LDL.LU R244, [R1+0x70] ;  /* 0x0000700001f47983 */ /* 0x000ee20000300800 */
[C---:B--2---:R-:W-:Y:S11]  /*51a00*/  HMMA.1688.F32.TF32 R48, R152.reuse, R70, R248 ;  /* 0x000000469830723c */ /* 0x044ff600000810f8 */
[----:B------:R-:W-:Y:S11]  /*51a10*/  @!UPT UIADD3 URZ, URZ, URZ, URZ ;  /* 0x0000003f3f3ff290 */ /* 0x000ff6000fffe03f */
[----:B------:R-:W-:Y:S01]  /*51a20*/  @!UPT UIADD3 URZ, URZ, URZ, URZ ;  /* 0x0000003f3f3ff290 */ /* 0x000fe2000fffe03f */
[----:B------:R2:W-:Y:S04]  /*51a30*/  STL.64 [R1+0x1170], R48 ;  /* 0x0011703001007387 */ /* 0x0005e80000100a00 */
[----:B------:R4:W-:Y:S04]  /*51a40*/  STL.64 [R1+0x1178], R50 ;  /* 0x0011783201007387 */ /* 0x0009e80000100a00 */
[----:B------:R-:W3:Y:S04]  /*51a50*/  LDL.LU R245, [R1+0x74] ;  /* 0x0000740001f57983 */ /* 0x000ee80000300800 */
[----:B------:R-:W3:Y:S04]  /*51a60*/  LDL.LU R246, [R1+0x78] ;  /* 0x0000780001f67983 */ /* 0x000ee80000300800 */
[----:B------:R-:W3:Y:S04]  /*51a70*/  LDL.LU R247, [R1+0x7c] ;  /* 0x00007c0001f77983 */ /* 0x000ee80000300800 */
        /* <DEDUP_REMOVED lines=76> */
[----:B--2---:R-:W2:Y:S04]  /*51f40*/  LDL.LU R48, [R1+0xdc0] ;  /* 0x000dc00001307983 */ /* 0x004ea80000300800 */
        /* <DEDUP_REMOVED lines=42> */
[----:B------:R-:W1:Y:S01]  /*521f0*/  LDL.LU R251, [R1+0x14bc] ;  /* 0x0014bc0001fb7983 */ /* 0x000e620000300800 */
[C---:B--2---:R-:W-:Y:S11]  /*52200*/  HMMA.1688.F32.TF32 R60, R152.reuse, R66, R60 ;  /* 0x00000042983c723c */ /* 0x044ff6000008103c */
[----:B------:R-:W-:Y:S11]  /*52210*/  @!UPT UIADD3 URZ, URZ, URZ, URZ ;  /* 0x0000003f3f3ff290 */ /* 0x000ff6000fffe03f */
[----:B------:R-:W-:Y:S01]  /*52220*/  @!UPT UIADD3 URZ, URZ, URZ, URZ ;  /* 0x0000003f3f3ff290 */ /* 0x000fe2000fffe03f */
[----:B------:R-:W-:Y:S04]  /*52230*/  STL.64 [R1+0x1270], R60 ;  /* 0x0012703c01007387 */ /* 0x000fe80000100a00 */
[----:B------:R2:W-:Y:S04]  /*52240*/  STL.64 [R1+0x1278], R62 ;  /* 0x0012783e01007387 */ /* 0x0005e80000100a00 */
[----:B--2---:R-:W4:Y:S04]  /*52250*/  LDL.LU.64 R62, [R1+0x39e8] ;  /* 0x0039e800013e7983 */ /* 0x004f280000300a00 */
[----:B------:R-:W2:Y:S01]  /*52260*/  LDL.LU.64 R60, [R1+0x39e0] ;  /* 0x0039e000013c7983 */ /* 0x000ea20000300a00 */
[C---:B----4-:R-:W-:Y:S11]  /*52270*/  HMMA.1688.F32.TF32 R56, R152.reuse, R62, R56 ;  /* 0x0000003e9838723c */ /* 0x050ff60000081038 */
[----:B------:R-:W-:Y:S11]  /*52280*/  @!UPT UIADD3 URZ, URZ, URZ, URZ ;  /* 0x0000003f3f3ff290 */ /* 0x000ff6000fffe03f */
[----:B------:R-:W-:Y:S01]  /*52290*/  @!UPT UIADD3 URZ, URZ, URZ, URZ ;  /* 0x0000003f3f3ff290 */ /* 0x000fe2000fffe03f */
[----:B------:R-:W-:Y:S04]  /*522a0*/  STL.64 [R1+0x11d0], R56 ;  /* 0x0011d03801007387 */ /* 0x000fe80000100a00 */
[----:B------:R4:W-:Y:S04]  /*522b0*/  STL.64 [R1+0x11d8], R58 ;  /* 0x0011d83a01007387 */ /* 0x0009e80000100a00 */
[----:B----4-:R-:W3:Y:S04]  /*522c0*/  LDL.LU.64 R58, [R1+0x39d8] ;  /* 0x0039d800013a7983 */ /* 0x010ee80000300a00 */
[----:B------:R-:W4:Y:S01]  /*522d0*/  LDL.LU.64 R56, [R1+0x39d0] ;  /* 0x0039d00001387983 */ /* 0x000f220000300a00 */
[C---:B---3--:R-:W-:Y:S11]  /*522e0*/  HMMA.1688.F32.TF32 R52, R152.reuse, R58, R52 ;  /* 0x0000003a9834723c */ /* 0x048ff60000081034 */
[----:B------:R-:W-:Y:S11]  /*522f0*/  @!UPT UIADD3 URZ, URZ, URZ, URZ ;  /* 0x0000003f3f3ff290 */ /* 0x000ff6000fffe03f */
[----:B------:R-:W-:Y:S01]  /*52300*/  @!UPT UIADD3 URZ, URZ, URZ, URZ ;  /* 0x0000003f3f3ff290 */ /* 0x000fe2000fffe03f */
[----:B------:R-:W-:Y:S04]  /*52310*/  STL.64 [R1+0x1280], R52 ;  /* 0x0012803401007387 */ /* 0x000fe80000100a00 */
[----:B------:R3:W-:Y:S04]  /*52320*/  STL.64 [R1+0x1288], R54 ;  /* 0x0012883601007387 */ /* 0x0007e80000100a00 */
[----:B---3--:R-:W3:Y:S04]  /*52330*/  LDL.LU.64 R54, [R1+0x39c8] ;  /* 0x0039c80001367983 */ /* 0x008ee80000300a00 */
[----:B------:R-:W2:Y:S01]  /*52340*/  LDL.LU.64 R52, [R1+0x39c0] ;  /* 0x0039c00001347983 */ /* 0x000ea20000300a00 */
[C---:B---3--:R-:W-:Y:S11]  /*52350*/  HMMA.1688.F32.TF32 R48, R152.reuse, R54, R48 ;  /* 0x000000369830723c */ /* 0x048ff60000081030 */
[----:B------:R-:W-:Y:S11]  /*52360*/  @!UPT UIADD3 URZ, URZ, URZ, URZ ;  /* 0x0000003f3f3ff290 */ /* 0x000ff6000fffe03f */
[----:B------:R-:W-:Y:S01]  /*52370*/  @!UPT UIADD3 URZ, URZ, URZ, URZ ;  /* 0x0000003f3f3ff290 */ /* 0x000fe2000fffe03f */
[----:B------:R-:W-:Y:S04]  /*52380*/  STL.64 [R1+0x1290], R48 ;  /* 0x0012903001007387 */ /* 0x000fe80000100a00 */
[----:B------:R3:W-:Y:S04]  /*52390*/  STL.64 [R1+0x1298], R50 ;  /* 0x0012983201007387 */ /* 0x0007e80000100a00 */
[----:B---3--:R-:W3:Y:S04]  /*523a0*/  LDL.LU.64 R50, [R1+0x39b8] ;  /* 0x0039b80001327983 */ /* 0x008ee80000300a00 */
[----:B------:R-:W2:Y:S01]  /*523b0*/  LDL.LU.64 R48, [R1+0x39b0] ;  /* 0x0039b00001307983 */ /* 0x000ea20000300a00 */
[C---:B------:R-:W-:Y:S08]  /*523c0*/  HMMA.1688.F32.TF32 R224, R152.reuse, R42, R224 ;  /* 0x0000002a98e0723c */ /* 0x040ff000000810e0 */
[C---:B---3--:R-:W-:Y:S11]  /*523d0*/  HMMA.1688.F32.TF32 R216, R152.reuse, R50, R216 ;  /* 0x0000003298d8723c */ /* 0x048ff600000810d8 */
[----:B------:R-:W-:Y:S11]  /*523e0*/  @!UPT UIADD3 URZ, URZ, URZ, URZ ;  /* 0x0000003f3f3ff290 */ /* 0x000ff6000fffe03f */
[----:B------:R-:W-:Y:S01]  /*523f0*/  @!UPT UIADD3 URZ, URZ, URZ, URZ ;  /* 0x0000003f3f3ff290 */ /* 0x000fe2000fffe03f */
[----:B------:R-:W-:Y:S04]  /*52400*/  STL.64 [R1+0x12e0], R216 ;  /* 0x0012e0d801007387 */ /* 0x000fe80000100a00 */
[----:B------:R3:W-:Y:S02]  /*52410*/  STL.64 [R1+0x12e8], R218 ;  /* 0x0012e8da01007387 */ /* 0x0007e40000100a00 */
[C---:B---3--:R-:W-:Y:S08]  /*52420*/  HMMA.1688.F32.TF32 R216, R152.reuse, R46, R220 ;  /* 0x0000002e98d8723c */ /* 0x048ff000000810dc */
[C---:B------:R-:W-:Y:S11]  /*52430*/  HMMA.1688.F32.TF32 R220, R152.reuse, R38, R228 ;  /* 0x0000002698dc723c */ /* 0x040ff600000810e4 */
[----:B------:R-:W-:Y:S04]  /*52440*/  @!UPT UIADD3 URZ, URZ, URZ, URZ ;  /* 0x0000003f3f3ff290 */ /* 0x000fe8000fffe03f */
[----:B------:R-:W-:Y:S04]  /*52450*/  STL.64 [R1+0x1300], R216 ;  /* 0x001300d801007387 */ /* 0x000fe80000100a00 */
[----:B------:R3:W-:Y:S02]  /*52460*/  STL.64 [R1+0x1308], R218 ;  /* 0x001308da01007387 */ /* 0x0007e40000100a00 */
[C---:B---3--:R-:W-:Y:S02]  /*52470*/  HMMA.1688.F32.TF32 R216, R152.reuse, R34, R232 ;  /* 0x0000002298d8723c */ /* 0x048fe400000810e8 */
[----:B------:R-:W-:Y:S04]  /*52480*/  STL.64 [R1+0x1690], R224 ;  /* 0x001690e001007387 */ /* 0x000fe80000100a00 */
[----:B------:R3:W-:Y:S04]  /*52490*/  STL.64 [R1+0x1698], R226 ;  /* 0x001698e201007387 */ /* 0x0007e80000100a00 */
[----:B------:R-:W-:Y:S04]  /*524a0*/  STL.64 [R1+0x17c0], R220 ;  /* 0x0017c0dc01007387 */ /* 0x000fe80000100a00 */
[----:B------:R1:W-:Y:S01]  /*524b0*/  STL.64 [R1+0x17c8], R222 ;  /* 0x0017c8de01007387 */ /* 0x0003e20000100a00 */
[C---:B---3--:R-:W-:Y:S08]  /*524c0*/  HMMA.1688.F32.TF32 R224, R152.reuse, R30, R236 ;  /* 0x0000001e98e0723c */ /* 0x048ff000000810ec */
[----:B------:R-:W-:Y:S01]  /*524d0*/  STL.64 [R1+0x1900], R216 ;  /* 0x001900d801007387 */ /* 0x000fe20000100a00 */
[C---:B-1----:R-:W-:Y:S03]  /*524e0*/  HMMA.1688.F32.TF32 R220, R152.reuse, R26, R148 ;  /* 0x0000001a98dc723c */ /* 0x042fe60000081094 */
[----:B------:R1:W-:Y:S05]  /*524f0*/  STL.64 [R1+0x1908], R218 ;  /* 0x001908da01007387 */ /* 0x0003ea0000100a00 */
[C---:B------:R-:W-:Y:S08]  /*52500*/  HMMA.1688.F32.TF32 R148, R152.reuse, R18, R140 ;  /* 0x000000129894723c */ /* 0x040ff0000008108c */
[C---:B-1----:R-:W-:Y:S08]  /*52510*/  HMMA.1688.F32.TF32 R216, R152.reuse, R22, R144 ;  /* 0x0000001698d8723c */ /* 0x042ff00000081090 */
        /* <DEDUP_REMOVED lines=37> */
[----:B------:R-:W-:Y:S01]  /*52770*/  HMMA.1688.F32.TF32 R80, R152, R162, R244 ;  /* 0x000000a29850723c */ /* 0x000fe200000810f4 */
        /* <DEDUP_REMOVED lines=136> */
[C---:B--2---:R-:W-:Y:S11]  /*53000*/  HMMA.1688.F32.TF32 R216, R156.reuse, R70, R216 ;  /* 0x000000469cd8723c */ /* 0x044ff600000810d8 */
[----:B------:R-:W-:Y:S11]  /*53010*/  @!UPT UIADD3 URZ, URZ, URZ, URZ ;  /* 0x0000003f3f3ff290 */ /* 0x000ff6000fffe03f */
[----:B------:R-:W-:Y:S01]  /*53020*/  @!UPT UIADD3 URZ, URZ, URZ, URZ ;  /* 0x0000003f3f3ff290 */ /* 0x000fe2000fffe03f */
[----:B------:R-:W-:Y:S04]  /*53030*/  STL.64 [R1+0xec0], R216 ;  /* 0x000ec0d801007387 */ /* 0x000fe80000100a00 */
[----:B------:R2:W-:Y:S02]  /*53040*/  STL.64 [R1+0xec8], R218 ;  /* 0x000ec8da01007387 */ /* 0x0005e40000100a00 */
[C---:B--2---:R-:W-:Y:S08]  /*53050*/  HMMA.1688.F32.TF32 R216, R156.reuse, R66, R220 ;  /* 0x000000429cd8723c */ /* 0x044ff000000810dc */
[C---:B---3--:R-:W-:Y:S08]  /*53060*/  HMMA.1688.F32.TF32 R224, R156.reuse, R62, R224 ;  /* 0x0000003e9ce0723c */ /* 0x048ff000000810e0 */
[C---:B------:R-:W-:Y:S07]  /*53070*/  HMMA.1688.F32.TF32 R220, R156.reuse, R58, R228 ;  /* 0x0000003a9cdc723c */ /* 0x040fee00000810e4 */
        /* <DEDUP_REMOVED lines=9> */
[C---:B---3--:R-:W-:Y:S03]  /*53110*/  HMMA.1688.F32.TF32 R220, R156.reuse, R46, R148 ;  /* 0x0000002e9cdc723c */ /* 0x048fe60000081094 */
[----:B------:R2:W-:Y:S05]  /*53120*/  STL.64 [R1+0xfa8], R218 ;  /* 0x000fa8da01007387 */ /* 0x0005ea0000100a00 */
[C---:B------:R-:W-:Y:S08]  /*53130*/  HMMA.1688.F32.TF32 R148, R156.reuse, R38, R140 ;  /* 0x000000269c94723c */ /* 0x040ff0000008108c */
[C---:B--2---:R-:W-:Y:S08]  /*53140*/  HMMA.1688.F32.TF32 R216, R156.reuse, R42, R144 ;  /* 0x0000002a9cd8723c */ /* 0x044ff00000081090 */
[C---:B------:R-:W-:Y:S08]  /*53150*/  HMMA.1688.F32.TF32 R144, R156.reuse, R34, R136 ;  /* 0x000000229c90723c */ /* 0x040ff00000081088 */
[C---:B----4-:R-:W-:Y:S08]  /*53160*/  HMMA.1688.F32.TF32 R140, R156.reuse, R30, R132 ;  /* 0x0000001e9c8c723c */ /* 0x050ff00000081084 */
        /* <DEDUP_REMOVED lines=64> */
[----:B---3--:R-:W3:Y:S04]  /*53570*/  LDL.LU R76, [R1+0x3e0] ;  /* 0x0003e000014c7983 */ /* 0x008ee80000300800 */
[----:B------:R-:W3:Y:S04]  /*53580*/  LDL.LU R77, [R1+0x3e4] ;  /* 0x0003e400014d7983 */ /* 0x000ee80000300800 */
[----:B----4-:R-:W3:Y:S04]  /*53590*/  LDL.LU R78, [R1+0x3e8] ;  /* 0x0003e800014e7983 */ /* 0x010ee80000300800 */
        /* <DEDUP_REMOVED lines=103> */
[----:B------:R-:W-:Y:S01]  /*53c10*/  @!UPT UIADD3 URZ, URZ, URZ, URZ ;  /* 0x0000003f3f3ff290 */ /* 0x000fe2000fffe03f */
[----:B------:R-:W-:Y:S04]  /*53c20*/  STL.64 [R1+0x2130], R216 ;  /* 0x002130d801007387 */ /* 0x000fe80000100a00 */
[----:B------:R2:W-:Y:S02]  /*53c30*/  STL.64 [R1+0x2138], R218 ;  /* 0x002138da01007387 */ /* 0x0005e40000100a00 */
[C---:B--2---:R-:W-:Y:S08]  /*53c40*/  HMMA.1688.F32.TF32 R216, R156.reuse, R170, R220 ;  /* 0x000000aa9cd8723c */ /* 0x044ff000000810dc */
[C---:B---3--:R-:W-:Y:S08]  /*53c50*/  HMMA.1688.F32.TF32 R224, R156.reuse, R166, R224 ;  /* 0x000000a69ce0723c */ /* 0x048ff000000810e0 */
[----:B------:R-:W-:Y:S01]  /*53c60*/  HMMA.1688.F32.TF32 R220, R156, R162, R228 ;  /* 0x000000a29cdc723c */ /* 0x000fe200000810e4 */
[----:B------:R-:W-:Y:S04]  /*53c70*/  LDS R156, [R3+0xc200] ;  /* 0x00c20000039c7984 */ /* 0x000fe80000000800 */
[----:B------:R-:W-:Y:S04]  /*53c80*/  LDS R158, [R3+0xe200] ;  /* 0x00e20000039e7984 */ /* 0x000fe80000000800 */
[----:B------:R-:W-:Y:S04]  /*53c90*/  STL.64 [R1+0x2120], R216 ;  /* 0x002120d801007387 */ /* 0x000fe80000100a00 */
[----:B------:R1:W-:Y:S04]  /*53ca0*/  STL.64 [R1+0x2128], R218 ;  /* 0x002128da01007387 */ /* 0x0003e80000100a00 */
[----:B------:R-:W-:Y:S04]  /*53cb0*/  LDS R157, [R240+0xc200] ;  /* 0x00c20000f09d7984 */ /* 0x000fe80000000800 */
[----:B------:R-:W2:Y:S01]  /*53cc0*/  LDS R159, [R240+0xe200] ;  /* 0x00e20000f09f7984 */ /* 0x000ea20000000800 */
[C---:B-1----:R-:W-:Y:S03]  /*53cd0*/  HMMA.1688.F32.TF32 R216, R152.reuse, R74, R232 ;  /* 0x0000004a98d8723c */ /* 0x042fe600000810e8 */
[----:B------:R-:W-:Y:S04]  /*53ce0*/  STL.64 [R1+0x2110], R224 ;  /* 0x002110e001007387 */ /* 0x000fe80000100a00 */
[----:B------:R1:W-:Y:S04]  /*53cf0*/  STL.64 [R1+0x2118], R226 ;  /* 0x002118e201007387 */ /* 0x0003e80000100a00 */
[----:B------:R-:W-:Y:S04]  /*53d00*/  STL.64 [R1+0x2100], R220 ;  /* 0x002100dc01007387 */ /* 0x000fe80000100a00 */
[----:B------:R4:W-:Y:S01]  /*53d10*/  STL.64 [R1+0x2108], R222 ;  /* 0x002108de01007387 */ /* 0x0009e20000100a00 */
[C---:B-1----:R-:W-:Y:S07]  /*53d20*/  HMMA.1688.F32.TF32 R224, R152.reuse, R70, R236 ;  /* 0x0000004698e0723c */ /* 0x042fee00000810ec */
[----:B------:R-:W-:Y:S01]  /*53d30*/  STL.64 [R1+0xc50], R216 ;  /* 0x000c50d801007387 */ /* 0x000fe20000100a00 */
[C---:B----4-:R-:W-:Y:S03]  /*53d40*/  HMMA.1688.F32.TF32 R220, R152.reuse, R66, R148 ;  /* 0x0000004298dc723c */ /* 0x050fe60000081094 */
        /* <DEDUP_REMOVED lines=176> */
[C---:B------:R-:W-:Y:S08]  /*54850*/  HMMA.1688.F32.TF32 R216, R152.reuse, R194, R216 ;  /* 0x000000c298d8723c */ /* 0x040ff000000810d8 */
[C---:B------:R-:W-:Y:S11]  /*54860*/  HMMA.1688.F32.TF32 R220, R152.reuse, R190, R220 ;  /* 0x000000be98dc723c */ /* 0x040ff600000810dc */
[----:B------:R-:W-:Y:S04]  /*54870*/  @!UPT UIADD3 URZ, URZ, URZ, URZ ;  /* 0x0000003f3f3ff290 */ /* 0x000fe8000fffe03f */
[----:B------:R-:W-:Y:S04]  /*54880*/  STL.64 [R1+0x2080], R216 ;  /* 0x002080d801007387 */ /* 0x000fe80000100a00 */
[----:B------:R1:W-:Y:S02]  /*54890*/  STL.64 [R1+0x2088], R218 ;  /* 0x002088da01007387 */ /* 0x0003e40000100a00 */
[C---:B-1----:R-:W-:Y:S02]  /*548a0*/  HMMA.1688.F32.TF32 R216, R152.reuse, R186, R224 ;  /* 0x000000ba98d8723c */ /* 0x042fe400000810e0 */
[----:B------:R-:W-:Y:S04]  /*548b0*/  STL.64 [R1+0x2070], R220 ;  /* 0x002070dc01007387 */ /* 0x000fe80000100a00 */
[----:B------:R1:W-:Y:S02]  /*548c0*/  STL.64 [R1+0x2078], R222 ;  /* 0x002078de01007387 */ /* 0x0003e40000100a00 */
[C---:B------:R-:W-:Y:S08]  /*548d0*/  HMMA.1688.F32.TF32 R224, R152.reuse, R182, R228 ;  /* 0x000000b698e0723c */ /* 0x040ff000000810e4 */
[C---:B-1----:R-:W-:Y:S07]  /*548e0*/  HMMA.1688.F32.TF32 R220, R152.reuse, R178, R232 ;  /* 0x000000b298dc723c */ /* 0x042fee00000810e8 */
[----:B------:R-:W-:Y:S04]  /*548f0*/  STL.64 [R1+0x2060], R216 ;  /* 0x002060d801007387 */ /* 0x000fe80000100a00 */
[----:B------:R1:W-:Y:S01]  /*54900*/  STL.64 [R1+0x2068], R218 ;  /* 0x002068da01007387 */ /* 0x0003e20000100a00 */
[C---:B------:R-:W-:Y:S08]  /*54910*/  HMMA.1688.F32.TF32 R148, R152.reuse, R170, R148 ;  /* 0x000000aa9894723c */ /* 0x040ff00000081094 */
[----:B-1----:R-:W-:Y:S01]  /*54920*/  HMMA.1688.F32.TF32 R216, R152, R174, R236 ;  /* 0x000000ae98d8723c */ /* 0x002fe200000810ec */
[----:B------:R-:W-:Y:S04]  /*54930*/  STL.64 [R1+0x2050], R224 ;  /* 0x002050e001007387 */ /* 0x000fe80000100a00 */
[----:B------:R-:W-:Y:S04]  /*54940*/  STL.64 [R1+0x2058], R226 ;  /* 0x002058e201007387 */ /* 0x000fe80000100a00 */
[----:B------:R-:W-:Y:S04]  /*54950*/  STL.64 [R1+0x2040], R220 ;  /* 0x002040dc01007387 */ /* 0x000fe80000100a00 */
[----:B------:R-:W-:Y:S04]  /*54960*/  STL.64 [R1+0x2048], R222 ;  /* 0x002048de01007387 */ /* 0x000fe80000100a00 */
[----:B------:R-:W-:Y:S04]  /*54970*/  LDS R152, [R3+0xc280] ;  /* 0x00c2800003987984 */ /* 0x000fe80000000800 */
[----:B------:R-:W-:Y:S04]  /*54980*/  LDS R154, [R3+0xe280] ;  /* 0x00e28000039a7984 */ /* 0x000fe80000000800 */
        /* <DEDUP_REMOVED lines=10> */
[C---:B------:R-:W-:Y:S03]  /*54a30*/  HMMA.1688.F32.TF32 R84, R156.reuse, R22, R84 ;  /* 0x000000169c54723c */ /* 0x040fe60000081054 */
[----:B------:R-:W-:Y:S04]  /*54a40*/  LDS R153, [R240+0xc280] ;  /* 0x00c28000f0997984 */ /* 0x000fe80000000800 */
[----:B------:R-:W2:Y:S01]  /*54a50*/  LDS R155, [R240+0xe280] ;  /* 0x00e28000f09b7984 */ /* 0x000ea20000000800 */
[C---:B-1----:R-:W-:Y:S08]  /*54a60*/  HMMA.1688.F32.TF32 R136, R156.reuse, R70, R132 ;  /* 0x000000469c88723c */ /* 0x042ff00000081084 */
        /* <DEDUP_REMOVED lines=34> */
[----:B------:R-:W-:Y:S04]  /*54c90*/  STL.64 [R1+0xd78], R98 ;  /* 0x000d786201007387 */ /* 0x000fe80000100a00 */
[----:B------:R-:W-:Y:S04]  /*54ca0*/  STL.64 [R1+0xe00], R92 ;  /* 0x000e005c01007387 */ /* 0x000fe80000100a00 */
[----:B------:R-:W-:Y:S04]  /*54cb0*/  STL.64 [R1+0xe08], R94 ;  /* 0x000e085e01007387 */ /* 0x000fe80000100a00 */
[----:B------:R-:W-:Y:S01]  /*54cc0*/  STL.64 [R1+0xe60], R84 ;  /* 0x000e605401007387 */ /* 0x000fe20000100a00 */
[C---:B------:R-:W-:Y:S03]  /*54cd0*/  HMMA.1688.F32.TF32 R76, R156.reuse, R6, R248 ;  /* 0x000000069c4c723c */ /* 0x040fe600000810f8 */
[----:B------:R1:W-:Y:S05]  /*54ce0*/  STL.64 [R1+0xe68], R86 ;  /* 0x000e685601007387 */ /* 0x0003ea0000100a00 */
[----:B-1----:R-:W-:Y:S01]  /*54cf0*/  HMMA.1688.F32.TF32 R84, R156, R10, R244 ;  /* 0x0000000a9c54723c */ /* 0x002fe200000810f4 */
[----:B------:R-:W-:Y:S04]  /*54d00*/  STL.64 [R1+0x1030], R88 ;  /* 0x0010305801007387 */ /* 0x000fe80000100a00 */
[----:B------:R-:W-:Y:S04]  /*54d10*/  STL.64 [R1+0x1038], R90 ;  /* 0x0010385a01007387 */ /* 0x000fe80000100a00 */
[----:B------:R1:W-:Y:S04]  /*54d20*/  STL.64 [R1+0x10c0], R80 ;  /* 0x0010c05001007387 */ /* 0x0003e80000100a00 */
[----:B------:R3:W-:Y:S04]  /*54d30*/  STL.64 [R1+0x10c8], R82 ;  /* 0x0010c85201007387 */ /* 0x0007e80000100a00 */
[----:B-1----:R-:W4:Y:S06]  /*54d40*/  LDL.LU R80, [R1+0x1530] ;  /* 0x0015300001507983 */ /* 0x002f2c0000300800 */
[----:B------:R1:W-:Y:S04]  /*54d50*/  STL.64 [R1+0x1160], R84 ;  /* 0x0011605401007387 */ /* 0x0003e80000100a00 */
[----:B------:R1:W-:Y:S04]  /*54d60*/  STL.64 [R1+0x1168], R86 ;  /* 0x0011685601007387 */ /* 0x0003e80000100a00 */
[----:B------:R1:W-:Y:S04]  /*54d70*/  STL.64 [R1+0x1320], R76 ;  /* 0x0013204c01007387 */ /* 0x0003e80000100a00 */
[----:B------:R1:W-:Y:S04]  /*54d80*/  STL.64 [R1+0x1328], R78 ;  /* 0x0013284e01007387 */ /* 0x0003e80000100a00 */
[----:B------:R-:W4:Y:S04]  /*54d90*/  LDL.LU R81, [R1+0x1534] ;  /* 0x0015340001517983 */ /* 0x000f280000300800 */
[----:B---3--:R-:W4:Y:S04]  /*54da0*/  LDL.LU R82, [R1+0x1538] ;  /* 0x0015380001527983 */ /* 0x008f280000300800 */
[----:B------:R-:W4:Y:S04]  /*54db0*/  LDL.LU R83, [R1+0x153c] ;  /* 0x00153c0001537983 */ /* 0x000f280000300800 */
[----:B-1----:R-:W2:Y:S04]  /*54dc0*/  LDL.LU R84, [R1+0x1610] ;  /* 0x0016100001547983 */ /* 0x002ea80000300800 */
        /* <DEDUP_REMOVED lines=92> */
[C---:B------:R-:W-:Y:S07]  /*55390*/  HMMA.1688.F32.TF32 R124, R156.reuse, R190, R124 ;  /* 0x000000be9c7c723c */ /* 0x040fee000008107c */
[----:B------:R-:W-:Y:S04]  /*553a0*/  STL.64 [R1+0x1f70], R148 ;  /* 0x001f709401007387 */ /* 0x000fe80000100a00 */
[----:B------:R-:W-:Y:S04]  /*553b0*/  STL.64 [R1+0x1f78], R150 ;  /* 0x001f789601007387 */ /* 0x000fe80000100a00 */
[----:B------:R-:W-:Y:S01]  /*553c0*/  STL.64 [R1+0x1f60], R144 ;  /* 0x001f609001007387 */ /* 0x000fe20000100a00 */
[----:B------:R-:W-:Y:S03]  /*553d0*/  HMMA.1688.F32.TF32 R108, R156, R174, R108 ;  /* 0x000000ae9c6c723c */ /* 0x000fe6000008106c */
[----:B------:R-:W-:Y:S04]  /*553e0*/  STL.64 [R1+0x1f68], R146 ;  /* 0x001f689201007387 */ /* 0x000fe80000100a00 */
[----:B------:R-:W-:Y:S04]  /*553f0*/  STL.64 [R1+0x1f50], R140 ;  /* 0x001f508c01007387 */ /* 0x000fe80000100a00 */
[----:B------:R-:W-:Y:S04]  /*55400*/  STL.64 [R1+0x1f58], R142 ;  /* 0x001f588e01007387 */ /* 0x000fe80000100a00 */
[----:B------:R-:W-:Y:S01]  /*55410*/  STL.64 [R1+0x1f40], R136 ;  /* 0x001f408801007387 */ /* 0x000fe20000100a00 */
[C---:B------:R-:W-:Y:S03]  /*55420*/  HMMA.1688.F32.TF32 R92, R152.reuse, R74, R92 ;  /* 0x0000004a985c723c */ /* 0x040fe6000008105c */
        /* <DEDUP_REMOVED lines=30> */
[----:B------:R1:W-:Y:S04]  /*55610*/  STL.64 [R1+0x39a0], R60 ;  /* 0x0039a03c01007387 */ /* 0x0003e80000100a00 */
[----:B------:R-:W-:Y:S04]  /*55620*/  LDS R156, [R3+0xc300] ;  /* 0x00c30000039c7984 */ /* 0x000fe80000000800 */
[----:B------:R-:W-:Y:S01]  /*55630*/  LDS R158, [R3+0xe300] ;  /* 0x00e30000039e7984 */ /* 0x000fe20000000800 */
[C---:B-1----:R-:W-:Y:S03]  /*55640*/  HMMA.1688.F32.TF32 R60, R152.reuse, R58, R76 ;  /* 0x0000003a983c723c */ /* 0x042fe6000008104c */
[----:B------:R-:W-:Y:S04]  /*55650*/  STL.64 [R1+0x950], R80 ;  /* 0x0009505001007387 */ /* 0x000fe80000100a00 */
[----:B------:R-:W-:Y:S04]  /*55660*/  STL.64 [R1+0x958], R82 ;  /* 0x0009585201007387 */ /* 0x000fe80000100a00 */
[----:B------:R-:W-:Y:S04]  /*55670*/  STL.64 [R1+0x3998], R58 ;  /* 0x0039983a01007387 */ /* 0x000fe80000100a00 */
[----:B------:R1:W-:Y:S04]  /*55680*/  STL.64 [R1+0x3990], R56 ;  /* 0x0039903801007387 */ /* 0x0003e80000100a00 */
[----:B------:R-:W-:Y:S04]  /*55690*/  LDS R157, [R240+0xc300] ;  /* 0x00c30000f09d7984 */ /* 0x000fe80000000800 */
[----:B------:R-:W2:Y:S04]  /*556a0*/  LDS R159, [R240+0xe300] ;  /* 0x00e30000f09f7984 */ /* 0x000ea80000000800 */
[----:B------:R-:W-:Y:S01]  /*556b0*/  STL.64 [R1+0x9b0], R60 ;  /* 0x0009b03c01007387 */ /* 0x000fe20000100a00 */
[C---:B-1----:R-:W-:Y:S03]  /*556c0*/  HMMA.1688.F32.TF32 R56, R152.reuse, R54, R244 ;  /* 0x000000369838723c */ /* 0x042fe600000810f4 */
[----:B------:R-:W-:Y:S04]  /*556d0*/  STL.64 [R1+0x9b8], R62 ;  /* 0x0009b83e01007387 */ /* 0x000fe80000100a00 */
[----:B------:R-:W-:Y:S04]  /*556e0*/  STL.64 [R1+0x3988], R54 ;  /* 0x0039883601007387 */ /* 0x000fe80000100a00 */
[----:B------:R1:W-:Y:S02]  /*556f0*/  STL.64 [R1+0x3980], R52 ;  /* 0x0039803401007387 */ /* 0x0003e40000100a00 */
[C---:B-1----:R-:W-:Y:S10]  /*55700*/  HMMA.1688.F32.TF32 R52, R152.reuse, R50, R248 ;  /* 0x000000329834723c */ /* 0x042ff400000810f8 */
[----:B------:R-:W-:Y:S04]  /*55710*/  STL.64 [R1+0x980], R56 ;  /* 0x0009803801007387 */ /* 0x000fe80000100a00 */
[----:B------:R-:W-:Y:S04]  /*55720*/  STL.64 [R1+0x988], R58 ;  /* 0x0009883a01007387 */ /* 0x000fe80000100a00 */
[----:B------:R-:W2:Y:S05]  /*55730*/  LDL.LU R244, [R1+0x25c0] ;  /* 0x0025c00001f47983 */ /* 0x000eaa0000300800 */
[----:B------:R-:W-:Y:S04]  /*55740*/  STL.64 [R1+0x9d0], R52 ;  /* 0x0009d03401007387 */ /* 0x000fe80000100a00 */
[----:B------:R-:W-:Y:S04]  /*55750*/  STL.64 [R1+0x9d8], R54 ;  /* 0x0009d83601007387 */ /* 0x000fe80000100a00 */
        /* <DEDUP_REMOVED lines=108> */
[----:B------:R2:W-:Y:S02]  /*55e20*/  STL.64 [R1+0x3970], R48 ;  /* 0x0039703001007387 */ /* 0x0005e40000100a00 */
[C---:B--2---:R-:W-:Y:S08]  /*55e30*/  HMMA.1688.F32.TF32 R48, R152.reuse, R42, R220 ;  /* 0x0000002a9830723c */ /* 0x044ff000000810dc */
[C---:B---3--:R-:W-:Y:S08]  /*55e40*/  HMMA.1688.F32.TF32 R52, R152.reuse, R46, R216 ;  /* 0x0000002e9834723c */ /* 0x048ff000000810d8 */
[C---:B------:R-:W-:Y:S11]  /*55e50*/  HMMA.1688.F32.TF32 R56, R152.reuse, R38, R224 ;  /* 0x000000269838723c */ /* 0x040ff600000810e0 */
[----:B------:R-:W-:Y:S04]  /*55e60*/  @!UPT UIADD3 URZ, URZ, URZ, URZ ;  /* 0x0000003f3f3ff290 */ /* 0x000fe8000fffe03f */
[----:B------:R-:W-:Y:S04]  /*55e70*/  STL.64 [R1+0x9c0], R52 ;  /* 0x0009c03401007387 */ /* 0x000fe80000100a00 */
[----:B------:R1:W-:Y:S04]  /*55e80*/  STL.64 [R1+0x9c8], R54 ;  /* 0x0009c83601007387 */ /* 0x0003e80000100a00 */
[----:B------:R-:W-:Y:S04]  /*55e90*/  STL.64 [R1+0xa10], R48 ;  /* 0x000a103001007387 */ /* 0x000fe80000100a00 */
[----:B------:R4:W-:Y:S01]  /*55ea0*/  STL.64 [R1+0xa18], R50 ;  /* 0x000a183201007387 */ /* 0x0009e20000100a00 */
[C---:B-1----:R-:W-:Y:S08]  /*55eb0*/  HMMA.1688.F32.TF32 R52, R152.reuse, R34, R228 ;  /* 0x000000229834723c */ /* 0x042ff000000810e4 */
[C---:B----4-:R-:W-:Y:S01]  /*55ec0*/  HMMA.1688.F32.TF32 R48, R152.reuse, R30, R232 ;  /* 0x0000001e9830723c */ /* 0x050fe200000810e8 */
        /* <DEDUP_REMOVED lines=9> */
[----:B------:R-:W-:Y:S04]  /*55f60*/  STL.64 [R1+0x960], R56 ;  /* 0x0009603801007387 */ /* 0x000fe80000100a00 */
[----:B------:R1:W-:Y:S08]  /*55f70*/  STL.64 [R1+0x968], R58 ;  /* 0x0009683a01007387 */ /* 0x0003f00000100a00 */
        /* <DEDUP_REMOVED lines=50> */
[----:B-1----:R-:W-:Y:S03]  /*562a0*/  HMMA.1688.F32.TF32 R52, R152, R162, R76 ;  /* 0x000000a29834723c */ /* 0x002fe6000008104c */
[----:B------:R-:W-:Y:S04]  /*562b0*/  LDS R152, [R3+0xc380] ;  /* 0x00c3800003987984 */ /* 0x000fe80000000800 */
[----:B------:R-:W-:Y:S01]  /*562c0*/  LDS R154, [R3+0xe380] ;  /* 0x00e38000039a7984 */ /* 0x000fe20000000800 */
[C---:B--2---:R-:W-:Y:S03]  /*562d0*/  HMMA.1688.F32.TF32 R48, R156.reuse, R74, R244 ;  /* 0x0000004a9c30723c */ /* 0x044fe600000810f4 */
[----:B------:R-:W-:Y:S04]  /*562e0*/  STL.64 [R1+0x1d40], R56 ;  /* 0x001d403801007387 */ /* 0x000fe80000100a00 */
[----:B------:R-:W-:Y:S04]  /*562f0*/  STL.64 [R1+0x1d48], R58 ;  /* 0x001d483a01007387 */ /* 0x000fe80000100a00 */
[----:B------:R-:W-:Y:S04]  /*56300*/  LDS R153, [R240+0xc380] ;  /* 0x00c38000f0997984 */ /* 0x000fe80000000800 */
[----:B------:R-:W1:Y:S04]  /*56310*/  LDS R155, [R240+0xe380] ;  /* 0x00e38000f09b7984 */ /* 0x000e680000000800 */
        /* <DEDUP_REMOVED lines=159> */
[----:B---3--:R-:W3:Y:S01]  /*56d10*/  LDL.LU.64 R50, [R1+0x3978] ;  /* 0x0039780001327983 */ /* 0x008ee20000300a00 */
[C---:B------:R-:W-:Y:S03]  /*56d20*/  HMMA.1688.F32.TF32 R148, R156.reuse, R46, R148 ;  /* 0x0000002e9c94723c */ /* 0x040fe60000081094 */
[----:B------:R-:W2:Y:S05]  /*56d30*/  LDL.LU.64 R48, [R1+0x3970] ;  /* 0x0039700001307983 */ /* 0x000eaa0000300a00 */
[C---:B------:R-:W-:Y:S08]  /*56d40*/  HMMA.1688.F32.TF32 R144, R156.reuse, R42, R144 ;  /* 0x0000002a9c90723c */ /* 0x040ff00000081090 */
[C---:B------:R-:W-:Y:S08]  /*56d50*/  HMMA.1688.F32.TF32 R140, R156.reuse, R38, R140 ;  /* 0x000000269c8c723c */ /* 0x040ff0000008108c */
[C---:B------:R-:W-:Y:S08]  /*56d60*/  HMMA.1688.F32.TF32 R216, R156.reuse, R34, R216 ;  /* 0x000000229cd8723c */ /* 0x040ff000000810d8 */
[C---:B---3--:R-:W-:Y:S11]  /*56d70*/  HMMA.1688.F32.TF32 R236, R156.reuse, R50, R236 ;  /* 0x000000329cec723c */ /* 0x048ff600000810ec */
[----:B------:R-:W-:Y:S11]  /*56d80*/  @!UPT UIADD3 URZ, URZ, URZ, URZ ;  /* 0x0000003f3f3ff290 */ /* 0x000ff6000fffe03f */
[----:B------:R-:W-:Y:S01]  /*56d90*/  @!UPT UIADD3 URZ, URZ, URZ, URZ ;  /* 0x0000003f3f3ff290 */ /* 0x000fe2000fffe03f */
[----:B------:R-:W-:Y:S04]  /*56da0*/  STL.64 [R1+0x870], R236 ;  /* 0x000870ec01007387 */ /* 0x000fe80000100a00 */
[----:B------:R3:W-:Y:S04]  /*56db0*/  STL.64 [R1+0x878], R238 ;  /* 0x000878ee01007387 */ /* 0x0007e80000100a00 */
[----:B---3--:R-:W3:Y:S04]  /*56dc0*/  LDL.LU.64 R238, [R1+0x3968] ;  /* 0x0039680001ee7983 */ /* 0x008ee80000300a00 */
[----:B------:R-:W3:Y:S04]  /*56dd0*/  LDL.LU.64 R236, [R1+0x3960] ;  /* 0x0039600001ec7983 */ /* 0x000ee80000300a00 */
        /* <DEDUP_REMOVED lines=13> */
[----:B------:R1:W-:Y:S02]  /*56eb0*/  STL.64 [R1+0x8d8], R218 ;  /* 0x0008d8da01007387 */ /* 0x0003e40000100a00 */
[C---:B-1----:R-:W-:Y:S08]  /*56ec0*/  HMMA.1688.F32.TF32 R216, R156.reuse, R30, R220 ;  /* 0x0000001e9cd8723c */ /* 0x042ff000000810dc */
        /* <DEDUP_REMOVED lines=12> */
[C---:B-1----:R-:W-:Y:S08]  /*56f90*/  HMMA.1688.F32.TF32 R216, R156.reuse, R10, R132 ;  /* 0x0000000a9cd8723c */ /* 0x042ff00000081084 */
[C---:B------:R-:W-:Y:S08]  /*56fa0*/  HMMA.1688.F32.TF32 R132, R156.reuse, R214, R124 ;  /* 0x000000d69c84723c */ /* 0x040ff0000008107c */
[C---:B------:R-:W-:Y:S08]  /*56fb0*/  HMMA.1688.F32.TF32 R128, R156.reuse, R210, R120 ;  /* 0x000000d29c80723c */ /* 0x040ff00000081078 */
[C---:B------:R-:W-:Y:S08]  /*56fc0*/  HMMA.1688.F32.TF32 R124, R156.reuse, R206, R116 ;  /* 0x000000ce9c7c723c */ /* 0x040ff00000081074 */
[C---:B------:R-:W-:Y:S01]  /*56fd0*/  HMMA.1688.F32.TF32 R120, R156.reuse, R202, R112 ;  /* 0x000000ca9c78723c */ /* 0x040fe20000081070 */
[----:B------:R1:W-:Y:S07]  /*56fe0*/  STL.64 [R1+0xa40], R224 ;  /* 0x000a40e001007387 */ /* 0x0003ee0000100a00 */
[C---:B------:R-:W-:Y:S01]  /*56ff0*/  HMMA.1688.F32.TF32 R116, R156.reuse, R198, R108 ;  /* 0x000000c69c74723c */ /* 0x040fe2000008106c */
[----:B------:R1:W-:Y:S07]  /*57000*/  STL.64 [R1+0xa48], R226 ;  /* 0x000a48e201007387 */ /* 0x0003ee0000100a00 */
[C---:B------:R-:W-:Y:S01]  /*57010*/  HMMA.1688.F32.TF32 R112, R156.reuse, R194, R104 ;  /* 0x000000c29c70723c */ /* 0x040fe20000081068 */
[----:B------:R-:W-:Y:S07]  /*57020*/  STL.64 [R1+0xb30], R220 ;  /* 0x000b30dc01007387 */ /* 0x000fee0000100a00 */
[C---:B------:R-:W-:Y:S01]  /*57030*/  HMMA.1688.F32.TF32 R108, R156.reuse, R190, R100 ;  /* 0x000000be9c6c723c */ /* 0x040fe20000081064 */
[----:B------:R-:W-:Y:S07]  /*57040*/  STL.64 [R1+0xb38], R222 ;  /* 0x000b38de01007387 */ /* 0x000fee0000100a00 */
[C---:B------:R-:W-:Y:S01]  /*57050*/  HMMA.1688.F32.TF32 R104, R156.reuse, R186, R96 ;  /* 0x000000ba9c68723c */ /* 0x040fe20000081060 */
[----:B------:R1:W-:Y:S07]  /*57060*/  STL.64 [R1+0xba0], R216 ;  /* 0x000ba0d801007387 */ /* 0x0003ee0000100a00 */
[C---:B------:R-:W-:Y:S01]  /*57070*/  HMMA.1688.F32.TF32 R100, R156.reuse, R182, R92 ;  /* 0x000000b69c64723c */ /* 0x040fe2000008105c */
[----:B------:R1:W-:Y:S04]  /*57080*/  STL.64 [R1+0xba8], R218 ;  /* 0x000ba8da01007387 */ /* 0x0003e80000100a00 */
        /* <DEDUP_REMOVED lines=35> */
[----:B------:R1:W-:Y:S04]  /*572c0*/  STL.64 [R1+0x1b80], R80 ;  /* 0x001b805001007387 */ /* 0x0003e80000100a00 */
[----:B------:R1:W-:Y:S04]  /*572d0*/  STL.64 [R1+0x1b88], R82 ;  /* 0x001b885201007387 */ /* 0x0003e80000100a00 */
        /* <DEDUP_REMOVED lines=89> */
[----:B------:R-:W4:Y:S04]  /*57870*/  LDL.LU R104, [R1] ;  /* 0x0000000001687983 */ /* 0x000f280000300800 */
[----:B------:R-:W4:Y:S04]  /*57880*/  LDL.LU R105, [R1+0x4] ;  /* 0x0000040001697983 */ /* 0x000f280000300800 */
[----:B------:R-:W4:Y:S04]  /*57890*/  LDL.LU R106, [R1+0x8] ;  /* 0x00000800016a7983 */ /* 0x000f280000300800 */
[----:B------:R-:W4:Y:S04]  /*578a0*/  LDL.LU R107, [R1+0xc] ;  /* 0x00000c00016b7983 */ /* 0x000f280000300800 */
[----:B------:R-:W-:Y:S04]  /*578b0*/  LDS R156, [R3+0xc400] ;  /* 0x00c40000039c7984 */ /* 0x000fe80000000800 */
[----:B------:R-:W-:Y:S01]  /*578c0*/  LDS R158, [R3+0xe400] ;  /* 0x00e40000039e7984 */ /* 0x000fe20000000800 */
[C---:B--2---:R-:W-:Y:S03]  /*578d0*/  HMMA.1688.F32.TF32 R248, R152.reuse, R6, R248 ;  /* 0x0000000698f8723c */ /* 0x044fe600000810f8 */
[----:B------:R-:W-:Y:S04]  /*578e0*/  LDS R157, [R240+0xc400] ;  /* 0x00c40000f09d7984 */ /* 0x000fe80000000800 */
[----:B------:R-:W2:Y:S01]  /*578f0*/  LDS R159, [R240+0xe400] ;  /* 0x00e40000f09f7984 */ /* 0x000ea20000000800 */
        /* <DEDUP_REMOVED lines=13> */
[----:B------:R2:W-:Y:S04]  /*579d0*/  STL.64 [R1+0x6e0], R100 ;  /* 0x0006e06401007387 */ /* 0x0005e80000100a00 */
[----:B------:R3:W-:Y:S04]  /*579e0*/  STL.64 [R1+0x6e8], R102 ;  /* 0x0006e86601007387 */ /* 0x0007e80000100a00 */
[----:B--2---:R-:W2:Y:S01]  /*579f0*/  LDL.LU R100, [R1+0x29b0] ;  /* 0x0029b00001647983 */ /* 0x004ea20000300800 */
[C---:B------:R-:W-:Y:S03]  /*57a00*/  HMMA.1688.F32.TF32 R116, R152.reuse, R46, R116 ;  /* 0x0000002e9874723c */ /* 0x040fe60000081074 */
[----:B------:R-:W2:Y:S04]  /*57a10*/  LDL.LU R101, [R1+0x29b4] ;  /* 0x0029b40001657983 */ /* 0x000ea80000300800 */
[----:B---3--:R-:W2:Y:S04]  /*57a20*/  LDL.LU R102, [R1+0x29b8] ;  /* 0x0029b80001667983 */ /* 0x008ea80000300800 */
[----:B------:R-:W2:Y:S04]  /*57a30*/  LDL.LU R103, [R1+0x29bc] ;  /* 0x0029bc0001677983 */ /* 0x000ea80000300800 */
[----:B------:R-:W-:Y:S04]  /*57a40*/  STL.64 [R1+0x6d0], R136 ;  /* 0x0006d08801007387 */ /* 0x000fe80000100a00 */
[----:B------:R2:W-:Y:S01]  /*57a50*/  STL.64 [R1+0x6d8], R138 ;  /* 0x0006d88a01007387 */ /* 0x0005e20000100a00 */
[C---:B------:R-:W-:Y:S03]  /*57a60*/  HMMA.1688.F32.TF32 R92, R152.reuse, R30, R92 ;  /* 0x0000001e985c723c */ /* 0x040fe6000008105c */
[----:B--2---:R-:W2:Y:S04]  /*57a70*/  LDL.LU.64 R138, [R1+0x3928] ;  /* 0x00392800018a7983 */ /* 0x004ea80000300a00 */
[----:B------:R-:W2:Y:S04]  /*57a80*/  LDL.LU.64 R136, [R1+0x3920] ;  /* 0x0039200001887983 */ /* 0x000ea80000300a00 */
[----:B------:R-:W-:Y:S04]  /*57a90*/  STL.64 [R1+0x700], R132 ;  /* 0x0007008401007387 */ /* 0x000fe80000100a00 */
[----:B------:R3:W-:Y:S04]  /*57aa0*/  STL.64 [R1+0x708], R134 ;  /* 0x0007088601007387 */ /* 0x0007e80000100a00 */
        /* <DEDUP_REMOVED lines=11> */
[----:B------:R1:W-:Y:S01]  /*57b60*/  STL.64 [R1+0x718], R122 ;  /* 0x0007187a01007387 */ /* 0x0003e20000100a00 */
[C---:B------:R-:W-:Y:S03]  /*57b70*/  HMMA.1688.F32.TF32 R76, R152.reuse, R14, R76 ;  /* 0x0000000e984c723c */ /* 0x040fe6000008104c */
        /* <DEDUP_REMOVED lines=46> */
[C---:B------:R-:W-:Y:S11]  /*57e60*/  HMMA.1688.F32.TF32 R216, R152.reuse, R214, R216 ;  /* 0x000000d698d8723c */ /* 0x040ff600000810d8 */
        /* <DEDUP_REMOVED lines=8> */
[----:B------:R1:W-:Y:S02]  /*57ef0*/  STL.64 [R1+0x1a78], R218 ;  /* 0x001a78da01007387 */ /* 0x0003e40000100a00 */
[C---:B-1----:R-:W-:Y:S02]  /*57f00*/  HMMA.1688.F32.TF32 R216, R152.reuse, R198, R232 ;  /* 0x000000c698d8723c */ /* 0x042fe400000810e8 */
[----:B------:R-:W-:Y:S04]  /*57f10*/  STL.64 [R1+0x1a60], R220 ;  /* 0x001a60dc01007387 */ /* 0x000fe80000100a00 */
[----:B------:R1:W-:Y:S04]  /*57f20*/  STL.64 [R1+0x1a68], R222 ;  /* 0x001a68de01007387 */ /* 0x0003e80000100a00 */
[----:B------:R-:W-:Y:S04]  /*57f30*/  STL.64 [R1+0x1a50], R224 ;  /* 0x001a50e001007387 */ /* 0x000fe80000100a00 */
[----:B------:R-:W-:Y:S01]  /*57f40*/  STL.64 [R1+0x1a58], R226 ;  /* 0x001a58e201007387 */ /* 0x000fe20000100a00 */
[C---:B-1----:R-:W-:Y:S08]  /*57f50*/  HMMA.1688.F32.TF32 R220, R152.reuse, R194, R104 ;  /* 0x000000c298dc723c */ /* 0x042ff00000081068 */
[----:B------:R-:W-:Y:S04]  /*57f60*/  STL.64 [R1+0x1a40], R216 ;  /* 0x001a40d801007387 */ /* 0x000fe80000100a00 */
[----:B------:R3:W-:Y:S11]  /*57f70*/  STL.64 [R1+0x1a48], R218 ;  /* 0x001a48da01007387 */ /* 0x0007f60000100a00 */
[----:B------:R-:W-:Y:S04]  /*57f80*/  STL.64 [R1+0x1a30], R220 ;  /* 0x001a30dc01007387 */ /* 0x000fe80000100a00 */
[----:B------:R-:W-:Y:S01]  /*57f90*/  STL.64 [R1+0x1a38], R222 ;  /* 0x001a38de01007387 */ /* 0x000fe20000100a00 */
[C---:B--2---:R-:W-:Y:S08]  /*57fa0*/  HMMA.1688.F32.TF32 R76, R152.reuse, R182, R76 ;  /* 0x000000b6984c723c */ /* 0x044ff0000008104c */
[C---:B---3--:R-:W-:Y:S08]  /*57fb0*/  HMMA.1688.F32.TF32 R216, R152.reuse, R186, R244 ;  /* 0x000000ba98d8723c */ /* 0x048ff000000810f4 */
[C---:B----4-:R-:W-:Y:S11]  /*57fc0*/  HMMA.1688.F32.TF32 R104, R152.reuse, R190, R248 ;  /* 0x000000be9868723c */ /* 0x050ff600000810f8 */
[----:B------:R-:W-:Y:S11]  /*57fd0*/  @!UPT UIADD3 URZ, URZ, URZ, URZ ;  /* 0x0000003f3f3ff290 */ /* 0x000ff6000fffe03f */
[----:B------:R-:W-:Y:S01]  /*57fe0*/  @!UPT UIADD3 URZ, URZ, URZ, URZ ;  /* 0x0000003f3f3ff290 */ /* 0x000fe2000fffe03f */
        /* <DEDUP_REMOVED lines=19> */
[----:B------:R-:W-:Y:S04]  /*58120*/  STL.64 [R1+0x19c8], R86 ;  /* 0x0019c85601007387 */ /* 0x000fe80000100a00 */
[----:B------:R-:W2:Y:S06]  /*58130*/  LDL.LU R224, [R1+0xb90] ;  /* 0x000b900001e07983 */ /* 0x000eac0000300800 */
[----:B------:R1:W-:Y:S04]  /*58140*/  STL.64 [R1+0x19b0], R80 ;  /* 0x0019b05001007387 */ /* 0x0003e80000100a00 */
[----:B------:R3:W-:Y:S04]  /*58150*/  STL.64 [R1+0x19b8], R82 ;  /* 0x0019b85201007387 */ /* 0x0007e80000100a00 */
[----:B------:R-:W-:Y:S04]  /*58160*/  STL.64 [R1+0x5a0], R76 ;  /* 0x0005a04c01007387 */ /* 0x000fe80000100a00 */
[----:B------:R-:W-:Y:S04]  /*58170*/  STL.64 [R1+0x5a8], R78 ;  /* 0x0005a84e01007387 */ /* 0x000fe80000100a00 */
        /* <DEDUP_REMOVED lines=64> */
[C---:B---3--:R-:W-:Y:S11]  /*58580*/  HMMA.1688.F32.TF32 R104, R156.reuse, R70, R104 ;  /* 0x000000469c68723c */ /* 0x048ff60000081068 */
[----:B------:R-:W-:Y:S11]  /*58590*/  @!UPT UIADD3 URZ, URZ, URZ, URZ ;  /* 0x0000003f3f3ff290 */ /* 0x000ff6000fffe03f */
[----:B------:R-:W-:Y:S01]  /*585a0*/  @!UPT UIADD3 URZ, URZ, URZ, URZ ;  /* 0x0000003f3f3ff290 */ /* 0x000fe2000fffe03f */
[----:B------:R-:W-:Y:S01]  /*585b0*/  STL.64 [R1+0x5e0], R104 ;  /* 0x0005e06801007387 */ /* 0x000fe20000100a00 */
[C---:B----4-:R-:W-:Y:S03]  /*585c0*/  HMMA.1688.F32.TF32 R232, R156.reuse, R62, R232 ;  /* 0x0000003e9ce8723c */ /* 0x050fe600000810e8 */
[----:B------:R2:W-:Y:S04]  /*585d0*/  STL.64 [R1+0x5e8], R106 ;  /* 0x0005e86a01007387 */ /* 0x0005e80000100a00 */
        /* <DEDUP_REMOVED lines=8> */
[----:B----4-:R-:W4:Y:S04]  /*58660*/  LDL.LU R64, [R1+0x2550] ;  /* 0x0025500001407983 */ /* 0x010f280000300800 */
[----:B------:R-:W4:Y:S04]  /*58670*/  LDL.LU R65, [R1+0x2554] ;  /* 0x0025540001417983 */ /* 0x000f280000300800 */
[----:B------:R-:W4:Y:S04]  /*58680*/  LDL.LU R66, [R1+0x2558] ;  /* 0x0025580001427983 */ /* 0x000f280000300800 */
[----:B------:R-:W4:Y:S04]  /*58690*/  LDL.LU R67, [R1+0x255c] ;  /* 0x00255c0001437983 */ /* 0x000f280000300800 */
[----:B------:R1:W-:Y:S04]  /*586a0*/  STL.64 [R1+0x600], R232 ;  /* 0x000600e801007387 */ /* 0x0003e80000100a00 */
[----:B------:R1:W-:Y:S04]  /*586b0*/  STL.64 [R1+0x608], R234 ;  /* 0x000608ea01007387 */ /* 0x0003e80000100a00 */
[----:B-1----:R-:W2:Y:S04]  /*586c0*/  LDL.LU R232, [R1+0x2aa0] ;  /* 0x002aa00001e87983 */ /* 0x002ea80000300800 */
[----:B------:R-:W2:Y:S04]  /*586d0*/  LDL.LU R233, [R1+0x2aa4] ;  /* 0x002aa40001e97983 */ /* 0x000ea80000300800 */
[----:B------:R-:W2:Y:S04]  /*586e0*/  LDL.LU R234, [R1+0x2aa8] ;  /* 0x002aa80001ea7983 */ /* 0x000ea80000300800 */
[----:B------:R-:W2:Y:S04]  /*586f0*/  LDL.LU R235, [R1+0x2aac] ;  /* 0x002aac0001eb7983 */ /* 0x000ea80000300800 */
[----:B------:R-:W-:Y:S04]  /*58700*/  STL.64 [R1+0x37f8], R62 ;  /* 0x0037f83e01007387 */ /* 0x000fe80000100a00 */
[----:B------:R1:W-:Y:S04]  /*58710*/  STL.64 [R1+0x37f0], R60 ;  /* 0x0037f03c01007387 */ /* 0x0003e80000100a00 */
[----:B-1----:R-:W2:Y:S04]  /*58720*/  LDL.LU R60, [R1+0x25e0] ;  /* 0x0025e000013c7983 */ /* 0x002ea80000300800 */
[----:B------:R-:W2:Y:S04]  /*58730*/  LDL.LU R61, [R1+0x25e4] ;  /* 0x0025e400013d7983 */ /* 0x000ea80000300800 */
[----:B------:R-:W2:Y:S04]  /*58740*/  LDL.LU R62, [R1+0x25e8] ;  /* 0x0025e800013e7983 */ /* 0x000ea80000300800 */
[----:B------:R-:W2:Y:S04]  /*58750*/  LDL.LU R63, [R1+0x25ec] ;  /* 0x0025ec00013f7983 */ /* 0x000ea80000300800 */
[----:B------:R-:W-:Y:S04]  /*58760*/  STL.64 [R1+0x37e8], R58 ;  /* 0x0037e83a01007387 */ /* 0x000fe80000100a00 */
[----:B------:R1:W-:Y:S01]  /*58770*/  STL.64 [R1+0x37e0], R56 ;  /* 0x0037e03801007387 */ /* 0x0003e20000100a00 */
[C---:B----4-:R-:W-:Y:S08]  /*58780*/  HMMA.1688.F32.TF32 R64, R156.reuse, R54, R64 ;  /* 0x000000369c40723c */ /* 0x050ff00000081040 */
[C---:B--2---:R-:W-:Y:S08]  /*58790*/  HMMA.1688.F32.TF32 R60, R156.reuse, R58, R60 ;  /* 0x0000003a9c3c723c */ /* 0x044ff0000008103c */
[C---:B-1----:R-:W-:Y:S11]  /*587a0*/  HMMA.1688.F32.TF32 R56, R156.reuse, R46, R96 ;  /* 0x0000002e9c38723c */ /* 0x042ff60000081060 */
[----:B------:R-:W-:Y:S04]  /*587b0*/  @!UPT UIADD3 URZ, URZ, URZ, URZ ;  /* 0x0000003f3f3ff290 */ /* 0x000fe8000fffe03f */
[----:B------:R-:W-:Y:S04]  /*587c0*/  STL.64 [R1+0x5f0], R60 ;  /* 0x0005f03c01007387 */ /* 0x000fe80000100a00 */
[----:B------:R1:W-:Y:S02]  /*587d0*/  STL.64 [R1+0x5f8], R62 ;  /* 0x0005f83e01007387 */ /* 0x0003e40000100a00 */
[C---:B-1----:R-:W-:Y:S02]  /*587e0*/  HMMA.1688.F32.TF32 R60, R156.reuse, R50, R152 ;  /* 0x000000329c3c723c */ /* 0x042fe40000081098 */
[----:B------:R-:W-:Y:S04]  /*587f0*/  STL.64 [R1+0x620], R64 ;  /* 0x0006204001007387 */ /* 0x000fe80000100a00 */
[----:B------:R1:W-:Y:S02]  /*58800*/  STL.64 [R1+0x628], R66 ;  /* 0x0006284201007387 */ /* 0x0003e40000100a00 */
[C---:B-1----:R-:W-:Y:S11]  /*58810*/  HMMA.1688.F32.TF32 R64, R156.reuse, R42, R92 ;  /* 0x0000002a9c40723c */ /* 0x042ff6000008105c */
[----:B------:R-:W-:Y:S04]  /*58820*/  @!UPT UIADD3 URZ, URZ, URZ, URZ ;  /* 0x0000003f3f3ff290 */ /* 0x000fe8000fffe03f */
        /* <DEDUP_REMOVED lines=13> */
[C---:B-1----:R-:W-:Y:S03]  /*58900*/  HMMA.1688.F32.TF32 R60, R156.reuse, R26, R244 ;  /* 0x0000001a9c3c723c */ /* 0x042fe600000810f4 */
[----:B------:R-:W-:Y:S04]  /*58910*/  LDS R80, [R3+0xc500] ;  /* 0x00c5000003507984 */ /* 0x000fe80000000800 */
[----:B------:R-:W-:Y:S01]  /*58920*/  LDS R82, [R3+0xe500] ;  /* 0x00e5000003527984 */ /* 0x000fe20000000800 */
[C---:B--2---:R-:W-:Y:S03]  /*58930*/  HMMA.1688.F32.TF32 R56, R156.reuse, R22, R248 ;  /* 0x000000169c38723c */ /* 0x044fe600000810f8 */
        /* <DEDUP_REMOVED lines=18> */
[C---:B---3--:R-:W-:Y:S08]  /*58a60*/  HMMA.1688.F32.TF32 R60, R156.reuse, R214, R100 ;  /* 0x000000d69c3c723c */ /* 0x048ff00000081064 */
[C---:B-1----:R-:W-:Y:S03]  /*58a70*/  HMMA.1688.F32.TF32 R56, R156.reuse, R210, R104 ;  /* 0x000000d29c38723c */ /* 0x042fe60000081068 */
        /* <DEDUP_REMOVED lines=8> */
[C---:B---3--:R-:W-:Y:S03]  /*58b00*/  HMMA.1688.F32.TF32 R56, R156.reuse, R198, R116 ;  /* 0x000000c69c38723c */ /* 0x048fe60000081074 */
        /* <DEDUP_REMOVED lines=26> */
[----:B---3--:R-:W-:Y:S03]  /*58cb0*/  HMMA.1688.F32.TF32 R56, R156, R162, R236 ;  /* 0x000000a29c38723c */ /* 0x008fe600000810ec */
[----:B------:R-:W-:Y:S04]  /*58cc0*/  STL.64 [R1+0x1800], R64 ;  /* 0x0018004001007387 */ /* 0x000fe80000100a00 */
[----:B------:R-:W-:Y:S08]  /*58cd0*/  STL.64 [R1+0x1808], R66 ;  /* 0x0018084201007387 */ /* 0x000ff00000100a00 */
[----:B------:R-:W-:Y:S04]  /*58ce0*/  STL.64 [R1+0x17f0], R60 ;  /* 0x0017f03c01007387 */ /* 0x000fe80000100a00 */
[----:B------:R-:W-:Y:S04]  /*58cf0*/  STL.64 [R1+0x17f8], R62 ;  /* 0x0017f83e01007387 */ /* 0x000fe80000100a00 */
[----:B------:R-:W3:Y:S04]  /*58d00*/  LDL.LU R220, [R1+0xa50] ;  /* 0x000a500001dc7983 */ /* 0x000ee80000300800 */
        /* <DEDUP_REMOVED lines=96> */
[----:B------:R-:W2:Y:S01]  /*59310*/  LDL.LU R67, [R1+0x2a3c] ;  /* 0x002a3c0001437983 */ /* 0x000ea20000300800 */
        /* <DEDUP_REMOVED lines=22> */
[----:B------:R1:W-:Y:S04]  /*59480*/  STL.64 [R1+0x35f0], R224 ;  /* 0x0035f0e001007387 */ /* 0x0003e80000100a00 */
[----:B-1----:R-:W3:Y:S04]  /*59490*/  LDL.LU R224, [R1+0x25f0] ;  /* 0x0025f00001e07983 */ /* 0x002ee80000300800 */
[----:B------:R-:W3:Y:S04]  /*594a0*/  LDL.LU R225, [R1+0x25f4] ;  /* 0x0025f40001e17983 */ /* 0x000ee80000300800 */
[----:B------:R-:W3:Y:S04]  /*594b0*/  LDL.LU R226, [R1+0x25f8] ;  /* 0x0025f80001e27983 */ /* 0x000ee80000300800 */
[----:B------:R-:W3:Y:S01]  /*594c0*/  LDL.LU R227, [R1+0x25fc] ;  /* 0x0025fc0001e37983 */ /* 0x000ee20000300800 */
[C---:B--2---:R-:W-:Y:S11]  /*594d0*/  HMMA.1688.F32.TF32 R64, R76.reuse, R70, R64 ;  /* 0x000000464c40723c */ /* 0x044ff60000081040 */
[----:B------:R-:W-:Y:S11]  /*594e0*/  @!UPT UIADD3 URZ, URZ, URZ, URZ ;  /* 0x0000003f3f3ff290 */ /* 0x000ff6000fffe03f */
[----:B------:R-:W-:Y:S01]  /*594f0*/  @!UPT UIADD3 URZ, URZ, URZ, URZ ;  /* 0x0000003f3f3ff290 */ /* 0x000fe2000fffe03f */
[----:B------:R-:W-:Y:S04]  /*59500*/  STL.64 [R1+0x60], R64 ;  /* 0x0000604001007387 */ /* 0x000fe80000100a00 */
[----:B------:R1:W-:Y:S04]  /*59510*/  STL.64 [R1+0x68], R66 ;  /* 0x0000684201007387 */ /* 0x0003e80000100a00 */
[----:B-1----:R-:W4:Y:S04]  /*59520*/  LDL.LU.64 R66, [R1+0x3808] ;  /* 0x0038080001427983 */ /* 0x002f280000300a00 */
[----:B------:R-:W2:Y:S01]  /*59530*/  LDL.LU.64 R64, [R1+0x3800] ;  /* 0x0038000001407983 */ /* 0x000ea20000300a00 */
[C---:B----4-:R-:W-:Y:S11]  /*59540*/  HMMA.1688.F32.TF32 R60, R76.reuse, R66, R60 ;  /* 0x000000424c3c723c */ /* 0x050ff6000008103c */
        /* <DEDUP_REMOVED lines=11> */
[----:B-1----:R-:W4:Y:S01]  /*59600*/  LDL.LU.64 R58, [R1+0x37e8] ;  /* 0x0037e800013a7983 */ /* 0x002f220000300a00 */
[C---:B---3--:R-:W-:Y:S03]  /*59610*/  HMMA.1688.F32.TF32 R232, R76.reuse, R54, R232 ;  /* 0x000000364ce8723c */ /* 0x048fe600000810e8 */
[----:B------:R-:W3:Y:S05]  /*59620*/  LDL.LU.64 R56, [R1+0x37e0] ;  /* 0x0037e00001387983 */ /* 0x000eea0000300a00 */
[C---:B------:R-:W-:Y:S08]  /*59630*/  HMMA.1688.F32.TF32 R224, R76.reuse, R50, R224 ;  /* 0x000000324ce0723c */ /* 0x040ff000000810e0 */
[C---:B------:R-:W-:Y:S08]  /*59640*/  HMMA.1688.F32.TF32 R156, R76.reuse, R46, R156 ;  /* 0x0000002e4c9c723c */ /* 0x040ff0000008109c */
[C---:B------:R-:W-:Y:S08]  /*59650*/  HMMA.1688.F32.TF32 R236, R76.reuse, R42, R236 ;  /* 0x0000002a4cec723c */ /* 0x040ff000000810ec */
[C---:B----4-:R-:W-:Y:S11]  /*59660*/  HMMA.1688.F32.TF32 R228, R76.reuse, R58, R228 ;  /* 0x0000003a4ce4723c */ /* 0x050ff600000810e4 */
[----:B------:R-:W-:Y:S11]  /*59670*/  @!UPT UIADD3 URZ, URZ, URZ, URZ ;  /* 0x0000003f3f3ff290 */ /* 0x000ff6000fffe03f */
[----:B------:R-:W-:Y:S01]  /*59680*/  @!UPT UIADD3 URZ, URZ, URZ, URZ ;  /* 0x0000003f3f3ff290 */ /* 0x000fe2000fffe03f */
        /* <DEDUP_REMOVED lines=10> */
[----:B------:R-:W-:Y:S04]  /*59730*/  STL.64 [R1+0x2e0], R156 ;  /* 0x0002e09c01007387 */ /* 0x000fe80000100a00 */
[----:B------:R3:W-:Y:S01]  /*59740*/  STL.64 [R1+0x2e8], R158 ;  /* 0x0002e89e01007387 */ /* 0x0007e20000100a00 */
[C---:B-1----:R-:W-:Y:S08]  /*59750*/  HMMA.1688.F32.TF32 R224, R76.reuse, R38, R148 ;  /* 0x000000264ce0723c */ /* 0x042ff00000081094 */
[C---:B---3--:R-:W-:Y:S08]  /*59760*/  HMMA.1688.F32.TF32 R156, R76.reuse, R34, R144 ;  /* 0x000000224c9c723c */ /* 0x048ff00000081090 */
        /* <DEDUP_REMOVED lines=59> */
[C---:B-1----:R-:W-:Y:S07]  /*59b20*/  HMMA.1688.F32.TF32 R84, R76.reuse, R166, R220 ;  /* 0x000000a64c54723c */ /* 0x042fee00000810dc */
[----:B------:R-:W-:Y:S04]  /*59b30*/  STL.64 [R1+0x15b0], R92 ;  /* 0x0015b05c01007387 */ /* 0x000fe80000100a00 */
[----:B------:R-:W-:Y:S04]  /*59b40*/  STL.64 [R1+0x15b8], R94 ;  /* 0x0015b85e01007387 */ /* 0x000fe80000100a00 */
[----:B------:R-:W-:Y:S04]  /*59b50*/  STL.64 [R1+0x15a0], R88 ;  /* 0x0015a05801007387 */ /* 0x000fe80000100a00 */
[----:B------:R-:W-:Y:S04]  /*59b60*/  STL.64 [R1+0x15a8], R90 ;  /* 0x0015a85a01007387 */ /* 0x000fe80000100a00 */
[----:B------:R-:W3:Y:S01]  /*59b70*/  LDL.LU R248, [R1+0xd00] ;  /* 0x000d000001f87983 */ /* 0x000ee20000300800 */
[----:B--2---:R-:W-:Y:S03]  /*59b80*/  HMMA.1688.F32.TF32 R76, R76, R162, R232 ;  /* 0x000000a24c4c723c */ /* 0x004fe600000810e8 */
[----:B------:R1:W-:Y:S04]  /*59b90*/  STL.64 [R1+0x1590], R84 ;  /* 0x0015905401007387 */ /* 0x0003e80000100a00 */
[----:B------:R2:W-:Y:S11]  /*59ba0*/  STL.64 [R1+0x1598], R86 ;  /* 0x0015985601007387 */ /* 0x0005f60000100a00 */
[----:B------:R-:W-:Y:S05]  /*59bb0*/  @!UPT UIADD3 URZ, URZ, URZ, URZ ;  /* 0x0000003f3f3ff290 */ /* 0x000fea000fffe03f */
        /* <DEDUP_REMOVED lines=102> */
[----:B------:R-:W-:Y:S04]  /*5a220*/  LDS R76, [R3+0xc580] ;  /* 0x00c58000034c7984 */ /* 0x000fe80000000800 */
[----:B------:R-:W-:Y:S01]  /*5a230*/  LDS R78, [R3+0xe580] ;  /* 0x00e58000034e7984 */ /* 0x000fe20000000800 */
[C---:B------:R-:W-:Y:S03]  /*5a240*/  HMMA.1688.F32.TF32 R92, R80.reuse, R210, R92 ;  /* 0x000000d2505c723c */ /* 0x040fe6000008105c */
[----:B------:R-:W-:Y:S04]  /*5a250*/  LDS R77, [R240+0xc580] ;  /* 0x00c58000f04d7984 */ /* 0x000fe80000000800 */
[----:B------:R-:W1:Y:S01]  /*5a260*/  LDS R79, [R240+0xe580] ;  /* 0x00e58000f04f7984 */ /* 0x000e620000000800 */
[C---:B---3--:R-:W-:Y:S08]  /*5a270*/  HMMA.1688.F32.TF32 R84, R80.reuse, R202, R84 ;  /* 0x000000ca5054723c */ /* 0x048ff00000081054 */
[C---:B----4-:R-:W-:Y:S11]  /*5a280*/  HMMA.1688.F32.TF32 R220, R80.reuse, R74, R220 ;  /* 0x0000004a50dc723c */ /* 0x050ff600000810dc */
[----:B------:R-:W-:Y:S11]  /*5a290*/  @!UPT UIADD3 URZ, URZ, URZ, URZ ;  /* 0x0000003f3f3ff290 */ /* 0x000ff6000fffe03f */
[----:B------:R-:W-:Y:S01]  /*5a2a0*/  @!UPT UIADD3 URZ, URZ, URZ, URZ ;  /* 0x0000003f3f3ff290 */ /* 0x000fe2000fffe03f */
[----:B------:R-:W-:Y:S04]  /*5a2b0*/  STL.64 [R1+0x3608], R222 ;  /* 0x003608de01007387 */ /* 0x000fe80000100a00 */
[----:B------:R2:W-:Y:S01]  /*5a2c0*/  STL.64 [R1+0x3600], R220 ;  /* 0x003600dc01007387 */ /* 0x0005e20000100a00 */
[C---:B------:R-:W-:Y:S08]  /*5a2d0*/  HMMA.1688.F32.TF32 R232, R80.reuse, R70, R224 ;  /* 0x0000004650e8723c */ /* 0x040ff000000810e0 */
[C---:B------:R-:W-:Y:S08]  /*5a2e0*/  HMMA.1688.F32.TF32 R224, R80.reuse, R66, R156 ;  /* 0x0000004250e0723c */ /* 0x040ff0000008109c */
[C---:B--2---:R-:W-:Y:S08]  /*5a2f0*/  HMMA.1688.F32.TF32 R220, R80.reuse, R62, R236 ;  /* 0x0000003e50dc723c */ /* 0x044ff000000810ec */
        /* <DEDUP_REMOVED lines=55> */
[C---:B--2---:R-:W-:Y:S03]  /*5a670*/  HMMA.1688.F32.TF32 R92, R80.reuse, R198, R244 ;  /* 0x000000c6505c723c */ /* 0x044fe600000810f4 */
[----:B------:R-:W-:Y:S04]  /*5a680*/  STL.64 [R1+0x1440], R84 ;  /* 0x0014405401007387 */ /* 0x000fe80000100a00 */
[----:B------:R2:W-:Y:S01]  /*5a690*/  STL.64 [R1+0x1448], R86 ;  /* 0x0014485601007387 */ /* 0x0005e20000100a00 */
[C---:B---3--:R-:W-:Y:S08]  /*5a6a0*/  HMMA.1688.F32.TF32 R88, R80.reuse, R194, R248 ;  /* 0x000000c25058723c */ /* 0x048ff000000810f8 */
[----:B--2---:R-:W-:Y:S07]  /*5a6b0*/  HMMA.1688.F32.TF32 R84, R80, R190, R216 ;  /* 0x000000be5054723c */ /* 0x004fee00000810d8 */
        /* <DEDUP_REMOVED lines=86> */
[C---:B-1----:R-:W-:Y:S08]  /*5ac20*/  HMMA.1688.F32.TF32 R108, R76.reuse, R58, R108 ;  /* 0x0000003a4c6c723c */ /* 0x042ff0000008106c */
[----:B--2---:R-:W-:Y:S08]  /*5ac30*/  HMMA.1688.F32.TF32 R112, R76, R62, R112 ;  /* 0x0000003e4c70723c */ /* 0x004ff00000081070 */
[C---:B---3--:R-:W-:Y:S08]  /*5ac40*/  HMMA.1688.F32.TF32 R124, R80.reuse, R166, R124 ;  /* 0x000000a6507c723c */ /* 0x048ff0000008107c */
[C---:B----4-:R-:W-:Y:S08]  /*5ac50*/  HMMA.1688.F32.TF32 R128, R80.reuse, R170, R128 ;  /* 0x000000aa5080723c */ /* 0x050ff00000081080 */
[C---:B------:R-:W-:Y:S08]  /*5ac60*/  HMMA.1688.F32.TF32 R132, R80.reuse, R174, R132 ;  /* 0x000000ae5084723c */ /* 0x040ff00000081084 */
[C---:B------:R-:W-:Y:S08]  /*5ac70*/  HMMA.1688.F32.TF32 R140, R80.reuse, R182, R140 ;  /* 0x000000b6508c723c */ /* 0x040ff0000008108c */
[C---:B------:R-:W-:Y:S08]  /*5ac80*/  HMMA.1688.F32.TF32 R144, R80.reuse, R186, R144 ;  /* 0x000000ba5090723c */ /* 0x040ff00000081090 */
[C---:B------:R-:W-:Y:S08]  /*5ac90*/  HMMA.1688.F32.TF32 R136, R80.reuse, R178, R136 ;  /* 0x000000b25088723c */ /* 0x040ff00000081088 */
[----:B------:R-:W-:Y:S08]  /*5aca0*/  HMMA.1688.F32.TF32 R80, R80, R162, R228 ;  /* 0x000000a25050723c */ /* 0x000ff000000810e4 */
[C---:B------:R-:W-:Y:S01]  /*5acb0*/  HMMA.1688.F32.TF32 R216, R76.reuse, R74, R216 ;  /* 0x0000004a4cd8723c */ /* 0x040fe200000810d8 */
        /* <DEDUP_REMOVED lines=34> */
[----:B------:R-:W-:Y:S01]  /*5aee0*/  LDS R82, [R3+0xe600] ;  /* 0x00e6000003527984 */ /* 0x000fe20000000800 */
[C---:B-1----:R-:W-:Y:S03]  /*5aef0*/  HMMA.1688.F32.TF32 R48, R76.reuse, R46, R152 ;  /* 0x0000002e4c30723c */ /* 0x042fe60000081098 */
[----:B------:R-:W-:Y:S04]  /*5af00*/  STL.64 [R1+0x190], R100 ;  /* 0x0001906401007387 */ /* 0x000fe80000100a00 */
[----:B------:R-:W-:Y:S04]  /*5af10*/  STL.64 [R1+0x198], R102 ;  /* 0x0001986601007387 */ /* 0x000fe80000100a00 */
[----:B------:R-:W-:Y:S04]  /*5af20*/  STL.64 [R1+0x37a8], R46 ;  /* 0x0037a82e01007387 */ /* 0x000fe80000100a00 */
[----:B------:R1:W-:Y:S01]  /*5af30*/  STL.64 [R1+0x37a0], R44 ;  /* 0x0037a02c01007387 */ /* 0x0003e20000100a00 */
[C---:B------:R-:W-:Y:S03]  /*5af40*/  HMMA.1688.F32.TF32 R84, R76.reuse, R30, R84 ;  /* 0x0000001e4c54723c */ /* 0x040fe60000081054 */
[----:B------:R-:W-:Y:S04]  /*5af50*/  LDS R81, [R240+0xc600] ;  /* 0x00c60000f0517984 */ /* 0x000fe80000000800 */
[----:B------:R-:W2:Y:S04]  /*5af60*/  LDS R83, [R240+0xe600] ;  /* 0x00e60000f0537984 */ /* 0x000ea80000000800 */
[----:B------:R-:W-:Y:S01]  /*5af70*/  STL.64 [R1+0x280], R48 ;  /* 0x0002803001007387 */ /* 0x000fe20000100a00 */
[C---:B-1----:R-:W-:Y:S03]  /*5af80*/  HMMA.1688.F32.TF32 R44, R76.reuse, R34, R88 ;  /* 0x000000224c2c723c */ /* 0x042fe60000081058 */
[----:B------:R1:W-:Y:S05]  /*5af90*/  STL.64 [R1+0x288], R50 ;  /* 0x0002883201007387 */ /* 0x0003ea0000100a00 */
[C---:B-1----:R-:W-:Y:S01]  /*5afa0*/  HMMA.1688.F32.TF32 R48, R76.reuse, R38, R92 ;  /* 0x000000264c30723c */ /* 0x042fe2000008105c */
[----:B------:R-:W-:Y:S04]  /*5afb0*/  STL.64 [R1+0x270], R96 ;  /* 0x0002706001007387 */ /* 0x000fe80000100a00 */
[----:B------:R-:W-:Y:S11]  /*5afc0*/  STL.64 [R1+0x278], R98 ;  /* 0x0002786201007387 */ /* 0x000ff60000100a00 */
[----:B------:R-:W-:Y:S07]  /*5afd0*/  @!UPT UIADD3 URZ, URZ, URZ, URZ ;  /* 0x0000003f3f3ff290 */ /* 0x000fee000fffe03f */
[----:B------:R-:W-:Y:S04]  /*5afe0*/  STL.64 [R1+0x360], R48 ;  /* 0x0003603001007387 */ /* 0x000fe80000100a00 */
[----:B------:R1:W-:Y:S04]  /*5aff0*/  STL.64 [R1+0x368], R50 ;  /* 0x0003683201007387 */ /* 0x0003e80000100a00 */
[----:B------:R-:W-:Y:S04]  /*5b000*/  STL.64 [R1+0x350], R44 ;  /* 0x0003502c01007387 */ /* 0x000fe80000100a00 */
[----:B------:R3:W-:Y:S01]  /*5b010*/  STL.64 [R1+0x358], R46 ;  /* 0x0003582e01007387 */ /* 0x0007e20000100a00 */
[C---:B-1----:R-:W-:Y:S08]  /*5b020*/  HMMA.1688.F32.TF32 R48, R76.reuse, R26, R244 ;  /* 0x0000001a4c30723c */ /* 0x042ff000000810f4 */
[C---:B---3--:R-:W-:Y:S01]  /*5b030*/  HMMA.1688.F32.TF32 R44, R76.reuse, R22, R248 ;  /* 0x000000164c2c723c */ /* 0x048fe200000810f8 */
[----:B------:R1:W-:Y:S04]  /*5b040*/  STL.64 [R1+0x420], R84 ;  /* 0x0004205401007387 */ /* 0x0003e80000100a00 */
[----:B------:R3:W-:Y:S04]  /*5b050*/  STL.64 [R1+0x428], R86 ;  /* 0x0004285601007387 */ /* 0x0007e80000100a00 */
[----:B-1----:R-:W4:Y:S06]  /*5b060*/  LDL.LU R84, [R1+0x2be0] ;  /* 0x002be00001547983 */ /* 0x002f2c0000300800 */
[----:B------:R-:W-:Y:S04]  /*5b070*/  STL.64 [R1+0x410], R48 ;  /* 0x0004103001007387 */ /* 0x000fe80000100a00 */
[----:B------:R1:W-:Y:S04]  /*5b080*/  STL.64 [R1+0x418], R50 ;  /* 0x0004183201007387 */ /* 0x0003e80000100a00 */
[----:B------:R-:W-:Y:S04]  /*5b090*/  STL.64 [R1+0x4d0], R44 ;  /* 0x0004d02c01007387 */ /* 0x000fe80000100a00 */
[----:B------:R1:W-:Y:S04]  /*5b0a0*/  STL.64 [R1+0x4d8], R46 ;  /* 0x0004d82e01007387 */ /* 0x0003e80000100a00 */
        /* <DEDUP_REMOVED lines=94> */
[C---:B-1----:R-:W-:Y:S08]  /*5b690*/  HMMA.1688.F32.TF32 R48, R76.reuse, R14, R156 ;  /* 0x0000000e4c30723c */ /* 0x042ff0000008109c */
        /* <DEDUP_REMOVED lines=36> */
[----:B--2---:R-:W-:Y:S01]  /*5b8e0*/  HMMA.1688.F32.TF32 R44, R76, R174, R104 ;  /* 0x000000ae4c2c723c */ /* 0x004fe20000081068 */
[----:B------:R-:W-:Y:S04]  /*5b8f0*/  STL.64 [R1+0x12f0], R112 ;  /* 0x0012f07001007387 */ /* 0x000fe80000100a00 */
[----:B------:R-:W-:Y:S03]  /*5b900*/  STL.64 [R1+0x12f8], R114 ;  /* 0x0012f87201007387 */ /* 0x000fe60000100a00 */
[----:B------:R-:W-:Y:S07]  /*5b910*/  HMMA.1688.F32.TF32 R156, R80, R74, R92 ;  /* 0x0000004a509c723c */ /* 0x000fee000008105c */
        /* <DEDUP_REMOVED lines=8> */
[C---:B------:R-:W-:Y:S01]  /*5b9a0*/  HMMA.1688.F32.TF32 R248, R80.reuse, R66, R248 ;  /* 0x0000004250f8723c */ /* 0x040fe200000810f8 */
[----:B------:R-:W-:Y:S04]  /*5b9b0*/  LDS R76, [R3+0xc680] ;  /* 0x00c68000034c7984 */ /* 0x000fe80000000800 */
[----:B------:R-:W-:Y:S04]  /*5b9c0*/  LDS R78, [R3+0xe680] ;  /* 0x00e68000034e7984 */ /* 0x000fe80000000800 */
[----:B------:R-:W-:Y:S04]  /*5b9d0*/  STL.64 [R1+0xd40], R48 ;  /* 0x000d403001007387 */ /* 0x000fe80000100a00 */
[----:B------:R-:W-:Y:S04]  /*5b9e0*/  STL.64 [R1+0xd48], R50 ;  /* 0x000d483201007387 */ /* 0x000fe80000100a00 */
[----:B------:R-:W-:Y:S04]  /*5b9f0*/  STL.64 [R1+0x3628], R158 ;  /* 0x0036289e01007387 */ /* 0x000fe80000100a00 */
[----:B------:R-:W-:Y:S04]  /*5ba00*/  STL.64 [R1+0x12a0], R44 ;  /* 0x0012a02c01007387 */ /* 0x000fe80000100a00 */
[----:B------:R1:W-:Y:S04]  /*5ba10*/  STL.64 [R1+0x12a8], R46 ;  /* 0x0012a82e01007387 */ /* 0x0003e80000100a00 */
[----:B------:R-:W-:Y:S04]  /*5ba20*/  LDS R77, [R240+0xc680] ;  /* 0x00c68000f04d7984 */ /* 0x000fe80000000800 */
[----:B------:R-:W2:Y:S01]  /*5ba30*/  LDS R79, [R240+0xe680] ;  /* 0x00e68000f04f7984 */ /* 0x000ea20000000800 */
[C---:B-1----:R-:W-:Y:S03]  /*5ba40*/  HMMA.1688.F32.TF32 R44, R80.reuse, R70, R88 ;  /* 0x00000046502c723c */ /* 0x042fe60000081058 */
[----:B------:R-:W-:Y:S04]  /*5ba50*/  STL.64 [R1+0x3620], R156 ;  /* 0x0036209c01007387 */ /* 0x000fe80000100a00 */
[----:B------:R-:W-:Y:S01]  /*5ba60*/  STL.64 [R1+0x3638], R250 ;  /* 0x003638fa01007387 */ /* 0x000fe20000100a00 */
[C---:B------:R-:W-:Y:S11]  /*5ba70*/  HMMA.1688.F32.TF32 R48, R80.reuse, R62, R84 ;  /* 0x0000003e5030723c */ /* 0x040ff60000081054 */
[----:B------:R-:W-:Y:S04]  /*5ba80*/  @!UPT UIADD3 URZ, URZ, URZ, URZ ;  /* 0x0000003f3f3ff290 */ /* 0x000fe8000fffe03f */
[----:B------:R-:W-:Y:S04]  /*5ba90*/  STL.64 [R1], R44 ;  /* 0x0000002c01007387 */ /* 0x000fe80000100a00 */
[----:B------:R1:W-:Y:S02]  /*5baa0*/  STL.64 [R1+0x8], R46 ;  /* 0x0000082e01007387 */ /* 0x0003e40000100a00 */
[C---:B-1----:R-:W-:Y:S02]  /*5bab0*/  HMMA.1688.F32.TF32 R44, R80.reuse, R58, R244 ;  /* 0x0000003a502c723c */ /* 0x042fe400000810f4 */
[----:B------:R-:W-:Y:S04]  /*5bac0*/  STL.64 [R1+0x3630], R248 ;  /* 0x003630f801007387 */ /* 0x000fe80000100a00 */
[----:B------:R-:W2:Y:S04]  /*5bad0*/  LDL.LU R84, [R1+0x2d20] ;  /* 0x002d200001547983 */ /* 0x000ea80000300800 */
[----:B------:R-:W-:Y:S04]  /*5bae0*/  STL.64 [R1+0xc0], R48 ;  /* 0x0000c03001007387 */ /* 0x000fe80000100a00 */
[----:B------:R-:W-:Y:S09]  /*5baf0*/  STL.64 [R1+0xc8], R50 ;  /* 0x0000c83201007387 */ /* 0x000ff20000100a00 */
        /* <DEDUP_REMOVED lines=117> */
[C---:B---3--:R-:W-:Y:S11]  /*5c250*/  HMMA.1688.F32.TF32 R48, R80.reuse, R54, R48 ;  /* 0x000000365030723c */ /* 0x048ff60000081030 */
[----:B------:R-:W-:Y:S11]  /*5c260*/  @!UPT UIADD3 URZ, URZ, URZ, URZ ;  /* 0x0000003f3f3ff290 */ /* 0x000ff6000fffe03f */
[----:B------:R-:W-:Y:S01]  /*5c270*/  @!UPT UIADD3 URZ, URZ, URZ, URZ ;  /* 0x0000003f3f3ff290 */ /* 0x000fe2000fffe03f */
[----:B------:R-:W-:Y:S04]  /*5c280*/  STL.64 [R1+0x180], R48 ;  /* 0x0001803001007387 */ /* 0x000fe80000100a00 */
[----:B------:R1:W-:Y:S04]  /*5c290*/  STL.64 [R1+0x188], R50 ;  /* 0x0001883201007387 */ /* 0x0003e80000100a00 */
[----:B-1----:R-:W2:Y:S04]  /*5c2a0*/  LDL.LU.64 R50, [R1+0x37b8] ;  /* 0x0037b80001327983 */ /* 0x002ea80000300a00 */
[----:B------:R-:W3:Y:S01]  /*5c2b0*/  LDL.LU.64 R48, [R1+0x37b0] ;  /* 0x0037b00001307983 */ /* 0x000ee20000300a00 */
[C---:B--2---:R-:W-:Y:S11]  /*5c2c0*/  HMMA.1688.F32.TF32 R44, R80.reuse, R50, R44 ;  /* 0x00000032502c723c */ /* 0x044ff6000008102c */
[----:B------:R-:W-:Y:S11]  /*5c2d0*/  @!UPT UIADD3 URZ, URZ, URZ, URZ ;  /* 0x0000003f3f3ff290 */ /* 0x000ff6000fffe03f */
[----:B------:R-:W-:Y:S01]  /*5c2e0*/  @!UPT UIADD3 URZ, URZ, URZ, URZ ;  /* 0x0000003f3f3ff290 */ /* 0x000fe2000fffe03f */
[----:B------:R-:W-:Y:S04]  /*5c2f0*/  STL.64 [R1+0x170], R44 ;  /* 0x0001702c01007387 */ /* 0x000fe80000100a00 */
[----:B------:R1:W-:Y:S04]  /*5c300*/  STL.64 [R1+0x178], R46 ;  /* 0x0001782e01007387 */ /* 0x0003e80000100a00 */
[----:B-1----:R-:W2:Y:S04]  /*5c310*/  LDL.LU.64 R46, [R1+0x37a8] ;  /* 0x0037a800012e7983 */ /* 0x002ea80000300a00 */
[----:B------:R-:W3:Y:S01]  /*5c320*/  LDL.LU.64 R44, [R1+0x37a0] ;  /* 0x0037a000012c7983 */ /* 0x000ee20000300a00 */
[C---:B------:R-:W-:Y:S08]  /*5c330*/  HMMA.1688.F32.TF32 R228, R80.reuse, R34, R228 ;  /* 0x0000002250e4723c */ /* 0x040ff000000810e4 */
[C---:B------:R-:W-:Y:S08]  /*5c340*/  HMMA.1688.F32.TF32 R96, R80.reuse, R170, R96 ;  /* 0x000000aa5060723c */ /* 0x040ff00000081060 */
[C---:B----4-:R-:W-:Y:S08]  /*5c350*/  HMMA.1688.F32.TF32 R92, R80.reuse, R166, R92 ;  /* 0x000000a6505c723c */ /* 0x050ff0000008105c */
[C---:B--2---:R-:W-:Y:S11]  /*5c360*/  HMMA.1688.F32.TF32 R248, R80.reuse, R46, R248 ;  /* 0x0000002e50f8723c */ /* 0x044ff600000810f8 */
        /* <DEDUP_REMOVED lines=47> */
[----:B------:R-:W-:Y:S01]  /*5c660*/  HMMA.1688.F32.TF32 R152, R76, R74, R84 ;  /* 0x0000004a4c98723c */ /* 0x000fe20000081054 */
        /* <DEDUP_REMOVED lines=19> */
[----:B------:R1:W-:Y:S04]  /*5c7a0*/  STL.64 [R1+0xf78], R102 ;  /* 0x000f786601007387 */ /* 0x0003e80000100a00 */
[----:B------:R-:W-:Y:S04]  /*5c7b0*/  STL.64 [R1+0x1100], R96 ;  /* 0x0011006001007387 */ /* 0x000fe80000100a00 */
[----:B------:R-:W-:Y:S04]  /*5c7c0*/  STL.64 [R1+0x1108], R98 ;  /* 0x0011086201007387 */ /* 0x000fe80000100a00 */
[----:B------:R1:W-:Y:S04]  /*5c7d0*/  STL.64 [R1+0xf50], R92 ;  /* 0x000f505c01007387 */ /* 0x0003e80000100a00 */
[----:B------:R1:W-:Y:S04]  /*5c7e0*/  STL.64 [R1+0xf58], R94 ;  /* 0x000f585e01007387 */ /* 0x0003e80000100a00 */
[----:B------:R-:W-:Y:S04]  /*5c7f0*/  STL.64 [R1+0x3648], R154 ;  /* 0x0036489a01007387 */ /* 0x000fe80000100a00 */
[----:B------:R-:W-:Y:S04]  /*5c800*/  STL.64 [R1+0x10d0], R80 ;  /* 0x0010d05001007387 */ /* 0x000fe80000100a00 */
[----:B------:R2:W-:Y:S04]  /*5c810*/  STL.64 [R1+0x10d8], R82 ;  /* 0x0010d85201007387 */ /* 0x0005e80000100a00 */
[----:B------:R-:W-:Y:S04]  /*5c820*/  STL.64 [R1+0x3640], R152 ;  /* 0x0036409801007387 */ /* 0x000fe80000100a00 */
        /* <DEDUP_REMOVED lines=47> */
[----:B------:R-:W4:Y:S03]  /*5cb20*/  LDL.LU R99, [R1+0x282c] ;  /* 0x00282c0001637983 */ /* 0x000f260000300800 */
[----:B------:R-:W4:Y:S01]  /*5cb30*/  LDL.LU R88, [R1+0x2640] ;  /* 0x0026400001587983 */ /* 0x000f220000300800 */
[----:B------:R-:W4:Y:S02]  /*5cb40*/  LDL.LU R89, [R1+0x2644] ;  /* 0x0026440001597983 */ /* 0x000f240000300800 */
[----:B------:R-:W4:Y:S02]  /*5cb50*/  LDL.LU R90, [R1+0x2648] ;  /* 0x00264800015a7983 */ /* 0x000f240000300800 */
[----:B------:R-:W4:Y:S01]  /*5cb60*/  LDL.LU R91, [R1+0x264c] ;  /* 0x00264c00015b7983 */ /* 0x000f220000300800 */
[----:B------:R-:W4:Y:S01]  /*5cb70*/  LDL.LU R84, [R1+0x25b0] ;  /* 0x0025b00001547983 */ /* 0x000f220000300800 */
[----:B------:R-:W4:Y:S02]  /*5cb80*/  LDL.LU R85, [R1+0x25b4] ;  /* 0x0025b40001557983 */ /* 0x000f240000300800 */
[----:B------:R-:W4:Y:S02]  /*5cb90*/  LDL.LU R86, [R1+0x25b8] ;  /* 0x0025b80001567983 */ /* 0x000f240000300800 */
[----:B------:R-:W4:Y:S01]  /*5cba0*/  LDL.LU R87, [R1+0x25bc] ;  /* 0x0025bc0001577983 */ /* 0x000f220000300800 */
[C---:B------:R-:W-:Y:S11]  /*5cbb0*/  HMMA.1688.F32.TF32 R244, R76.reuse, R70, R244 ;  /* 0x000000464cf4723c */ /* 0x040ff600000810f4 */
[----:B------:R-:W-:Y:S11]  /*5cbc0*/  @!UPT UIADD3 URZ, URZ, URZ, URZ ;  /* 0x0000003f3f3ff290 */ /* 0x000ff6000fffe03f */
[----:B------:R-:W-:Y:S01]  /*5cbd0*/  @!UPT UIADD3 URZ, URZ, URZ, URZ ;  /* 0x0000003f3f3ff290 */ /* 0x000fe2000fffe03f */
[----:B------:R-:W-:Y:S01]  /*5cbe0*/  STL.64 [R1+0x3658], R246 ;  /* 0x003658f601007387 */ /* 0x000fe20000100a00 */
[----:B------:R-:W-:Y:S01]  /*5cbf0*/  STL.64 [R1+0x3650], R244 ;  /* 0x003650f401007387 */ /* 0x000fe20000100a00 */
[C---:B--2---:R-:W-:Y:S08]  /*5cc00*/  HMMA.1688.F32.TF32 R108, R76.reuse, R38, R108 ;  /* 0x000000264c6c723c */ /* 0x044ff0000008106c */
[C---:B---3--:R-:W-:Y:S08]  /*5cc10*/  HMMA.1688.F32.TF32 R120, R76.reuse, R50, R120 ;  /* 0x000000324c78723c */ /* 0x048ff00000081078 */
[C---:B------:R-:W-:Y:S08]  /*5cc20*/  HMMA.1688.F32.TF32 R132, R76.reuse, R62, R132 ;  /* 0x0000003e4c84723c */ /* 0x040ff00000081084 */
[C---:B------:R-:W-:Y:S08]  /*5cc30*/  HMMA.1688.F32.TF32 R236, R76.reuse, R66, R136 ;  /* 0x000000424cec723c */ /* 0x040ff00000081088 */
[C---:B------:R-:W-:Y:S08]  /*5cc40*/  HMMA.1688.F32.TF32 R80, R76.reuse, R58, R128 ;  /* 0x0000003a4c50723c */ /* 0x040ff00000081080 */
[C---:B------:R-:W-:Y:S07]  /*5cc50*/  HMMA.1688.F32.TF32 R124, R76.reuse, R54, R124 ;  /* 0x000000364c7c723c */ /* 0x040fee000008107c */
[----:B------:R-:W-:Y:S01]  /*5cc60*/  STL.64 [R1+0x36b0], R238 ;  /* 0x0036b0ee01007387 */ /* 0x000fe20000100a00 */
[----:B------:R-:W-:Y:S02]  /*5cc70*/  STL.64 [R1+0x36a8], R236 ;  /* 0x0036a8ec01007387 */ /* 0x000fe40000100a00 */
[----:B------:R-:W-:Y:S02]  /*5cc80*/  STL.64 [R1+0xa0], R132 ;  /* 0x0000a08401007387 */ /* 0x000fe40000100a00 */
[----:B------:R-:W-:Y:S01]  /*5cc90*/  STL.64 [R1+0xa8], R134 ;  /* 0x0000a88601007387 */ /* 0x000fe20000100a00 */
[C---:B------:R-:W-:Y:S02]  /*5cca0*/  HMMA.1688.F32.TF32 R112, R76.reuse, R42, R112 ;  /* 0x0000002a4c70723c */ /* 0x040fe40000081070 */
[----:B------:R-:W-:Y:S01]  /*5ccb0*/  STL.64 [R1+0x90], R80 ;  /* 0x0000905001007387 */ /* 0x000fe20000100a00 */
[----:B------:R1:W-:Y:S05]  /*5ccc0*/  STL.64 [R1+0x98], R82 ;  /* 0x0000985201007387 */ /* 0x0003ea0000100a00 */
[C---:B-1----:R-:W-:Y:S02]  /*5ccd0*/  HMMA.1688.F32.TF32 R80, R76.reuse, R46, R116 ;  /* 0x0000002e4c50723c */ /* 0x042fe40000081074 */
[----:B------:R-:W-:Y:S01]  /*5cce0*/  STL.64 [R1+0x160], R124 ;  /* 0x0001607c01007387 */ /* 0x000fe20000100a00 */
[----:B------:R-:W-:Y:S02]  /*5ccf0*/  STL.64 [R1+0x168], R126 ;  /* 0x0001687e01007387 */ /* 0x000fe40000100a00 */
[----:B------:R-:W-:Y:S02]  /*5cd00*/  STL.64 [R1+0x150], R120 ;  /* 0x0001507801007387 */ /* 0x000fe40000100a00 */
[----:B------:R-:W-:Y:S11]  /*5cd10*/  STL.64 [R1+0x158], R122 ;  /* 0x0001587a01007387 */ /* 0x000ff60000100a00 */
[----:B------:R-:W-:Y:S05]  /*5cd20*/  @!UPT UIADD3 URZ, URZ, URZ, URZ ;  /* 0x0000003f3f3ff290 */ /* 0x000fea000fffe03f */
[----:B------:R-:W-:Y:S01]  /*5cd30*/  STL.64 [R1+0x220], R80 ;  /* 0x0002205001007387 */ /* 0x000fe20000100a00 */
[----:B------:R1:W-:Y:S02]  /*5cd40*/  STL.64 [R1+0x228], R82 ;  /* 0x0002285201007387 */ /* 0x0003e40000100a00 */
[----:B------:R-:W-:Y:S02]  /*5cd50*/  STL.64 [R1+0x210], R112 ;  /* 0x0002107001007387 */ /* 0x000fe40000100a00 */
[----:B------:R-:W-:Y:S01]  /*5cd60*/  STL.64 [R1+0x218], R114 ;  /* 0x0002187201007387 */ /* 0x000fe20000100a00 */
[----:B------:R-:W-:Y:S01]  /*5cd70*/  STL.64 [R1+0x3720], R34 ;  /* 0x0037202201007387 */ /* 0x000fe20000100a00 */
[----:B------:R-:W-:Y:S02]  /*5cd80*/  STL.64 [R1+0x2b0], R108 ;  /* 0x0002b06c01007387 */ /* 0x000fe40000100a00 */
[----:B------:R-:W-:Y:S02]  /*5cd90*/  STL.64 [R1+0x2b8], R110 ;  /* 0x0002b86e01007387 */ /* 0x000fe40000100a00 */
[----:B------:R4:W-:Y:S01]  /*5cda0*/  STL.64 [R1+0x3718], R32 ;  /* 0x0037182001007387 */ /* 0x0009e20000100a00 */
[C---:B-1----:R-:W-:Y:S08]  /*5cdb0*/  HMMA.1688.F32.TF32 R80, R76.reuse, R34, R104 ;  /* 0x000000224c50723c */ /* 0x042ff00000081068 */
[C---:B----4-:R-:W-:Y:S11]  /*5cdc0*/  HMMA.1688.F32.TF32 R32, R76.reuse, R30, R100 ;  /* 0x0000001e4c20723c */ /* 0x050ff60000081064 */
[----:B------:R-:W-:Y:S04]  /*5cdd0*/  @!UPT UIADD3 URZ, URZ, URZ, URZ ;  /* 0x0000003f3f3ff290 */ /* 0x000fe8000fffe03f */
[----:B------:R-:W-:Y:S01]  /*5cde0*/  STL.64 [R1+0x2a0], R80 ;  /* 0x0002a05001007387 */ /* 0x000fe20000100a00 */
[----:B------:R-:W-:Y:S02]  /*5cdf0*/  STL.64 [R1+0x2a8], R82 ;  /* 0x0002a85201007387 */ /* 0x000fe40000100a00 */
[----:B------:R-:W-:Y:S02]  /*5ce00*/  STL.64 [R1+0x3710], R30 ;  /* 0x0037101e01007387 */ /* 0x000fe40000100a00 */
[----:B------:R1:W-:Y:S03]  /*5ce10*/  STL.64 [R1+0x3708], R28 ;  /* 0x0037081c01007387 */ /* 0x0003e60000100a00 */
[----:B------:R-:W-:Y:S01]  /*5ce20*/  STL.64 [R1+0x340], R32 ;  /* 0x0003402001007387 */ /* 0x000fe20000100a00 */
[----:B------:R-:W-:Y:S02]  /*5ce30*/  STL.64 [R1+0x348], R34 ;  /* 0x0003482201007387 */ /* 0x000fe40000100a00 */
[----:B------:R-:W-:Y:S02]  /*5ce40*/  STL.64 [R1+0x3700], R26 ;  /* 0x0037001a01007387 */ /* 0x000fe40000100a00 */
[----:B------:R2:W-:Y:S01]  /*5ce50*/  STL.64 [R1+0x36f8], R24 ;  /* 0x0036f81801007387 */ /* 0x0005e20000100a00 */
[----:B------:R-:W-:Y:S04]  /*5ce60*/  LDS R80, [R3+0xc700] ;  /* 0x00c7000003507984 */ /* 0x000fe80000000800 */
[----:B------:R-:W-:Y:S04]  /*5ce70*/  LDS R82, [R3+0xe700] ;  /* 0x00e7000003527984 */ /* 0x000fe80000000800 */
[----:B------:R-:W-:Y:S04]  /*5ce80*/  LDS R81, [R240+0xc700] ;  /* 0x00c70000f0517984 */ /* 0x000fe80000000800 */
[----:B------:R-:W3:Y:S01]  /*5ce90*/  LDS R83, [R240+0xe700] ;  /* 0x00e70000f0537984 */ /* 0x000ee20000000800 */
[C---:B-1----:R-:W-:Y:S08]  /*5cea0*/  HMMA.1688.F32.TF32 R28, R76.reuse, R26, R96 ;  /* 0x0000001a4c1c723c */ /* 0x042ff00000081060 */
[C---:B--2---:R-:W-:Y:S11]  /*5ceb0*/  HMMA.1688.F32.TF32 R24, R76.reuse, R22, R92 ;  /* 0x000000164c18723c */ /* 0x044ff6000008105c */
        /* <DEDUP_REMOVED lines=9> */
[C---:B-1----:R-:W-:Y:S08]  /*5cf50*/  HMMA.1688.F32.TF32 R20, R76.reuse, R18, R88 ;  /* 0x000000124c14723c */ /* 0x042ff00000081058 */
[C---:B--2---:R-:W-:Y:S11]  /*5cf60*/  HMMA.1688.F32.TF32 R16, R76.reuse, R14, R84 ;  /* 0x0000000e4c10723c */ /* 0x044ff60000081054 */
[----:B------:R-:W-:Y:S04]  /*5cf70*/  @!UPT UIADD3 URZ, URZ, URZ, URZ ;  /* 0x0000003f3f3ff290 */ /* 0x000fe8000fffe03f */
[----:B------:R-:W-:Y:S01]  /*5cf80*/  STL.64 [R1+0x3f0], R20 ;  /* 0x0003f01401007387 */ /* 0x000fe20000100a00 */
[----:B------:R-:W-:Y:S02]  /*5cf90*/  STL.64 [R1+0x3f8], R22 ;  /* 0x0003f81601007387 */ /* 0x000fe40000100a00 */
[----:B------:R-:W2:Y:S05]  /*5cfa0*/  LDL.LU R84, [R1+0x2bb0] ;  /* 0x002bb00001547983 */ /* 0x000eaa0000300800 */
[----:B------:R-:W-:Y:S01]  /*5cfb0*/  STL.64 [R1+0x4b0], R16 ;  /* 0x0004b01001007387 */ /* 0x000fe20000100a00 */
[----:B------:R-:W-:Y:S01]  /*5cfc0*/  STL.64 [R1+0x4b8], R18 ;  /* 0x0004b81201007387 */ /* 0x000fe20000100a00 */
[----:B------:R-:W2:Y:S02]  /*5cfd0*/  LDL.LU R85, [R1+0x2bb4] ;  /* 0x002bb40001557983 */ /* 0x000ea40000300800 */
[----:B------:R-:W2:Y:S02]  /*5cfe0*/  LDL.LU R86, [R1+0x2bb8] ;  /* 0x002bb80001567983 */ /* 0x000ea40000300800 */
[----:B------:R-:W2:Y:S01]  /*5cff0*/  LDL.LU R87, [R1+0x2bbc] ;  /* 0x002bbc0001577983 */ /* 0x000ea20000300800 */
[----:B------:R-:W4:Y:S01]  /*5d000*/  LDL.LU R88, [R1+0x2c00] ;  /* 0x002c000001587983 */ /* 0x000f220000300800 */
[----:B------:R-:W4:Y:S02]  /*5d010*/  LDL.LU R89, [R1+0x2c04] ;  /* 0x002c040001597983 */ /* 0x000f240000300800 */
[----:B------:R-:W4:Y:S02]  /*5d020*/  LDL.LU R90, [R1+0x2c08] ;  /* 0x002c0800015a7983 */ /* 0x000f240000300800 */
[----:B------:R-:W4:Y:S01]  /*5d030*/  LDL.LU R91, [R1+0x2c0c] ;  /* 0x002c0c00015b7983 */ /* 0x000f220000300800 */
[----:B------:R-:W2:Y:S01]  /*5d040*/  LDL.LU R96, [R1+0x2c90] ;  /* 0x002c900001607983 */ /* 0x000ea20000300800 */
[----:B------:R-:W2:Y:S02]  /*5d050*/  LDL.LU R97, [R1+0x2c94] ;  /* 0x002c940001617983 */ /* 0x000ea40000300800 */
[----:B------:R-:W2:Y:S02]  /*5d060*/  LDL.LU R98, [R1+0x2c98] ;  /* 0x002c980001627983 */ /* 0x000ea40000300800 */
[----:B------:R-:W2:Y:S01]  /*5d070*/  LDL.LU R99, [R1+0x2c9c] ;  /* 0x002c9c0001637983 */ /* 0x000ea20000300800 */
        /* <DEDUP_REMOVED lines=60> */
[----:B------:R-:W3:Y:S01]  /*5d440*/  LDL.LU R156, [R1+0x14c0] ;  /* 0x0014c000019c7983 */ /* 0x000ee20000300800 */
[----:B------:R-:W3:Y:S02]  /*5d450*/  LDL.LU R157, [R1+0x14c4] ;  /* 0x0014c400019d7983 */ /* 0x000ee40000300800 */
[----:B------:R-:W3:Y:S02]  /*5d460*/  LDL.LU R158, [R1+0x14c8] ;  /* 0x0014c800019e7983 */ /* 0x000ee40000300800 */
[----:B------:R-:W3:Y:S01]  /*5d470*/  LDL.LU R159, [R1+0x14cc] ;  /* 0x0014cc00019f7983 */ /* 0x000ee20000300800 */
        /* <DEDUP_REMOVED lines=24> */
[----:B------:R-:W-:Y:S01]  /*5d600*/  STL.64 [R1+0x36d0], R14 ;  /* 0x0036d00e01007387 */ /* 0x000fe20000100a00 */
[----:B------:R2:W-:Y:S02]  /*5d610*/  STL.64 [R1+0x36c8], R12 ;  /* 0x0036c80c01007387 */ /* 0x0005e40000100a00 */
[----:B------:R-:W-:Y:S02]  /*5d620*/  STL.64 [R1+0x36c0], R10 ;  /* 0x0036c00a01007387 */ /* 0x000fe40000100a00 */
[----:B------:R1:W-:Y:S01]  /*5d630*/  STL.64 [R1+0x36b8], R8 ;  /* 0x0036b80801007387 */ /* 0x0003e20000100a00 */
[C---:B--2---:R-:W-:Y:S08]  /*5d640*/  HMMA.1688.F32.TF32 R12, R76.reuse, R10, R152 ;  /* 0x0000000a4c0c723c */ /* 0x044ff00000081098 */
[C---:B------:R-:W-:Y:S08]  /*5d650*/  HMMA.1688.F32.TF32 R16, R76.reuse, R6, R248 ;  /* 0x000000064c10723c */ /* 0x040ff000000810f8 */
[C---:B-1----:R-:W-:Y:S07]  /*5d660*/  HMMA.1688.F32.TF32 R8, R76.reuse, R210, R216 ;  /* 0x000000d24c08723c */ /* 0x042fee00000810d8 */
[----:B------:R-:W-:Y:S01]  /*5d670*/  STL.64 [R1+0x4a0], R12 ;  /* 0x0004a00c01007387 */ /* 0x000fe20000100a00 */
[----:B------:R3:W-:Y:S02]  /*5d680*/  STL.64 [R1+0x4a8], R14 ;  /* 0x0004a80e01007387 */ /* 0x0007e40000100a00 */
[C---:B---3--:R-:W-:Y:S05]  /*5d690*/  HMMA.1688.F32.TF32 R12, R76.reuse, R214, R156 ;  /* 0x000000d64c0c723c */ /* 0x048fea000008109c */
[----:B------:R-:W-:Y:S01]  /*5d6a0*/  STL.64 [R1+0x670], R16 ;  /* 0x0006701001007387 */ /* 0x000fe20000100a00 */
[----:B------:R1:W-:Y:S02]  /*5d6b0*/  STL.64 [R1+0x678], R18 ;  /* 0x0006781201007387 */ /* 0x0003e40000100a00 */
[C---:B-1----:R-:W-:Y:S11]  /*5d6c0*/  HMMA.1688.F32.TF32 R16, R76.reuse, R206, R228 ;  /* 0x000000ce4c10723c */ /* 0x042ff600000810e4 */
[----:B------:R-:W-:Y:S04]  /*5d6d0*/  @!UPT UIADD3 URZ, URZ, URZ, URZ ;  /* 0x0000003f3f3ff290 */ /* 0x000fe8000fffe03f */
[----:B------:R-:W-:Y:S01]  /*5d6e0*/  STL.64 [R1+0x10f0], R12 ;  /* 0x0010f00c01007387 */ /* 0x000fe20000100a00 */
[----:B------:R1:W-:Y:S02]  /*5d6f0*/  STL.64 [R1+0x10f8], R14 ;  /* 0x0010f80e01007387 */ /* 0x0003e40000100a00 */
[----:B------:R-:W-:Y:S02]  /*5d700*/  STL.64 [R1+0x1150], R8 ;  /* 0x0011500801007387 */ /* 0x000fe40000100a00 */
[----:B------:R2:W-:Y:S01]  /*5d710*/  STL.64 [R1+0x1158], R10 ;  /* 0x0011580a01007387 */ /* 0x0005e20000100a00 */
[C---:B-1----:R-:W-:Y:S08]  /*5d720*/  HMMA.1688.F32.TF32 R12, R76.reuse, R202, R220 ;  /* 0x000000ca4c0c723c */ /* 0x042ff000000810dc */
[C---:B--2---:R-:W-:Y:S01]  /*5d730*/  HMMA.1688.F32.TF32 R8, R76.reuse, R198, R232 ;  /* 0x000000c64c08723c */ /* 0x044fe200000810e8 */
[----:B------:R-:W-:Y:S01]  /*5d740*/  STL.64 [R1+0x1180], R16 ;  /* 0x0011801001007387 */ /* 0x000fe20000100a00 */
[----:B------:R1:W-:Y:S06]  /*5d750*/  STL.64 [R1+0x1188], R18 ;  /* 0x0011881201007387 */ /* 0x0003ec0000100a00 */
[C---:B-1----:R-:W-:Y:S07]  /*5d760*/  HMMA.1688.F32.TF32 R16, R76.reuse, R194, R224 ;  /* 0x000000c24c10723c */ /* 0x042fee00000810e0 */
[----:B------:R-:W-:Y:S01]  /*5d770*/  STL.64 [R1+0x1200], R12 ;  /* 0x0012000c01007387 */ /* 0x000fe20000100a00 */
[----:B------:R1:W-:Y:S07]  /*5d780*/  STL.64 [R1+0x1208], R14 ;  /* 0x0012080e01007387 */ /* 0x0003ee0000100a00 */
        /* <DEDUP_REMOVED lines=21> */
[----:B--2---:R-:W-:Y:S01]  /*5d8e0*/  HMMA.1688.F32.TF32 R8, R76, R162, R120 ;  /* 0x000000a24c08723c */ /* 0x004fe20000081078 */
[----:B------:R-:W-:Y:S01]  /*5d8f0*/  STL.64 [R1+0x1580], R16 ;  /* 0x0015801001007387 */ /* 0x000fe20000100a00 */
[----:B------:R1:W-:Y:S06]  /*5d900*/  STL.64 [R1+0x1588], R18 ;  /* 0x0015881201007387 */ /* 0x0003ec0000100a00 */
[C---:B------:R-:W-:Y:S08]  /*5d910*/  HMMA.1688.F32.TF32 R228, R80.reuse, R66, R108 ;  /* 0x0000004250e4723c */ /* 0x040ff0000008106c */
[----:B------:R-:W-:Y:S01]  /*5d920*/  HMMA.1688.F32.TF32 R232, R80, R70, R112 ;  /* 0x0000004650e8723c */ /* 0x000fe20000081070 */
[----:B------:R-:W-:-:S02]  /*5d930*/  IMAD.MOV.U32 R130, RZ, RZ, R65 ;  /* 0x000000ffff827224 */ /* 0x000fc400078e0041 */
[----:B------:R-:W-:Y:S02]  /*5d940*/  IMAD.MOV.U32 R124, RZ, RZ, R49 ;  /* 0x000000ffff7c7224 */ /* 0x000fe400078e0031 */
[----:B------:R-:W-:Y:S02]  /*5d950*/  IMAD.MOV.U32 R125, RZ, RZ, R61 ;  /* 0x000000ffff7d7224 */ /* 0x000fe400078e003d */
[----:B------:R-:W-:Y:S02]  /*5d960*/  IMAD.MOV.U32 R126, RZ, RZ, R44 ;  /* 0x000000ffff7e7224 */ /* 0x000fe400078e002c */
[----:B------:R-:W-:Y:S02]  /*5d970*/  IMAD.MOV.U32 R127, RZ, RZ, R45 ;  /* 0x000000ffff7f7224 */ /* 0x000fe400078e002d */
[----:B------:R-:W-:Y:S01]  /*5d980*/  IMAD.MOV.U32 R131, RZ, RZ, R64 ;  /* 0x000000ffff837224 */ /* 0x000fe200078e0040 */
[----:B------:R-:W-:Y:S04]  /*5d990*/  LDS R78, [R3+0xe780] ;  /* 0x00e78000034e7984 */ /* 0x000fe80000000800 */
[----:B------:R-:W-:Y:S04]  /*5d9a0*/  LDS R76, [R3+0xc780] ;  /* 0x00c78000034c7984 */ /* 0x000fe80000000800 */
[----:B------:R-:W-:Y:S01]  /*5d9b0*/  LDS R79, [R240+0xe780] ;  /* 0x00e78000f04f7984 */ /* 0x000fe20000000800 */
[C---:B-1----:R-:W-:Y:S03]  /*5d9c0*/  HMMA.1688.F32.TF32 R16, R80.reuse, R62, R104 ;  /* 0x0000003e5010723c */ /* 0x042fe60000081068 */
[----:B------:R-:W1:Y:S04]  /*5d9d0*/  LDS R77, [R240+0xc780] ;  /* 0x00c78000f04d7984 */ /* 0x000e680000000800 */
[----:B------:R-:W-:Y:S01]  /*5d9e0*/  STL.64 [R1+0x1670], R12 ;  /* 0x0016700c01007387 */ /* 0x000fe20000100a00 */
[----:B------:R2:W-:Y:S02]  /*5d9f0*/  STL.64 [R1+0x1678], R14 ;  /* 0x0016780e01007387 */ /* 0x0005e40000100a00 */
[----:B------:R-:W-:Y:S02]  /*5da00*/  STL.64 [R1+0x1660], R8 ;  /* 0x0016600801007387 */ /* 0x000fe40000100a00 */
[----:B------:R3:W-:Y:S01]  /*5da10*/  STL.64 [R1+0x1668], R10 ;  /* 0x0016680a01007387 */ /* 0x0007e20000100a00 */
[C---:B--2---:R-:W-:Y:S08]  /*5da20*/  HMMA.1688.F32.TF32 R12, R80.reuse, R58, R100 ;  /* 0x0000003a500c723c */ /* 0x044ff00000081064 */
[----:B---3--:R-:W-:Y:S02]  /*5da30*/  HMMA.1688.F32.TF32 R8, R80, R54, R96 ;  /* 0x000000365008723c */ /* 0x008fe40000081060 */
[----:B------:R-:W-:Y:S01]  /*5da40*/  STL.64 [R1+0x80], R16 ;  /* 0x0000801001007387 */ /* 0x000fe20000100a00 */
[----:B------:R2:W-:Y:S02]  /*5da50*/  STL.64 [R1+0x88], R18 ;  /* 0x0000881201007387 */ /* 0x0005e40000100a00 */
[----:B------:R-:W-:-:S02]  /*5da60*/  IMAD.MOV.U32 R120, RZ, RZ, R60 ;  /* 0x000000ffff787224 */ /* 0x000fc400078e003c */
[----:B------:R-:W-:Y:S01]  /*5da70*/  IMAD.MOV.U32 R121, RZ, RZ, R48 ;  /* 0x000000ffff797224 */ /* 0x000fe200078e0030 */
[C---:B--2---:R-:W-:Y:S07]  /*5da80*/  HMMA.1688.F32.TF32 R16, R80.reuse, R50, R92 ;  /* 0x000000325010723c */ /* 0x044fee000008105c */
[----:B------:R-:W-:Y:S01]  /*5da90*/  STL.64 [R1+0x70], R12 ;  /* 0x0000700c01007387 */ /* 0x000fe20000100a00 */
[----:B------:R4:W-:Y:S07]  /*5daa0*/  STL.64 [R1+0x78], R14 ;  /* 0x0000780e01007387 */ /* 0x0009ee0000100a00 */
[----:B------:R-:W-:Y:S02]  /*5dab0*/  STL.64 [R1+0x140], R8 ;  /* 0x0001400801007387 */ /* 0x000fe40000100a00 */
[----:B------:R2:W-:Y:S01]  /*5dac0*/  STL.64 [R1+0x148], R10 ;  /* 0x0001480a01007387 */ /* 0x0005e20000100a00 */
[C---:B----4-:R-:W-:Y:S08]  /*5dad0*/  HMMA.1688.F32.TF32 R12, R80.reuse, R46, R88 ;  /* 0x0000002e500c723c */ /* 0x050ff00000081058 */
[----:B--2---:R-:W-:Y:S01]  /*5dae0*/  HMMA.1688.F32.TF32 R8, R80, R42, R84 ;  /* 0x0000002a5008723c */ /* 0x004fe20000081054 */
[----:B------:R-:W-:Y:S01]  /*5daf0*/  STL.64 [R1+0x130], R16 ;  /* 0x0001301001007387 */ /* 0x000fe20000100a00 */
[----:B------:R-:W-:Y:S02]  /*5db00*/  STL.64 [R1+0x138], R18 ;  /* 0x0001381201007387 */ /* 0x000fe40000100a00 */
[----:B------:R-:W2:Y:S02]  /*5db10*/  LDL.LU R88, [R1+0x2ce0] ;  /* 0x002ce00001587983 */ /* 0x000ea40000300800 */
[----:B------:R-:W-:-:S09]  /*5db20*/  IMAD.MOV.U32 R122, RZ, RZ, R72 ;  /* 0x000000ffff7a7224 */ /* 0x000fd200078e0048 */
[----:B------:R3:W-:Y:S01]  /*5db30*/  STL.64 [R1+0x1c0], R12 ;  /* 0x0001c00c01007387 */ /* 0x0007e20000100a00 */
[----:B------:R4:W-:Y:S07]  /*5db40*/  STL.64 [R1+0x1c8], R14 ;  /* 0x0001c80e01007387 */ /* 0x0009ee0000100a00 */
[----:B------:R1:W-:Y:S02]  /*5db50*/  STL.64 [R1+0x1b0], R8 ;  /* 0x0001b00801007387 */ /* 0x0003e40000100a00 */
[----:B------:R1:W-:Y:S01]  /*5db60*/  STL.64 [R1+0x1b8], R10 ;  /* 0x0001b80a01007387 */ /* 0x0003e20000100a00 */
        /* <DEDUP_REMOVED lines=25> */
[----:B------:R-:W4:Y:S02]  /*5dd00*/  LDL.LU R72, [R1+0x3794] ;  /* 0x0037940001487983 */ /* 0x000f240000300800 */
[----:B------:R-:W-:Y:S01]  /*5dd10*/  IMAD.MOV.U32 R123, RZ, RZ, R73 ;  /* 0x000000ffff7b7224 */ /* 0x000fe200078e0049 */
[C---:B------:R-:W-:Y:S01]  /*5dd20*/  HMMA.1688.F32.TF32 R144, R80.reuse, R74, R116 ;  /* 0x0000004a5090723c */ /* 0x040fe20000081074 */
[----:B------:R-:W4:Y:S01]  /*5dd30*/  LDL.LU R73, [R1+0x3790] ;  /* 0x0037900001497983 */ /* 0x000f220000300800 */
[----:B------:R-:W4:Y:S02]  /*5dd40*/  LDL.LU R49, [R1+0x378c] ;  /* 0x00378c0001317983 */ /* 0x000f240000300800 */
[----:B------:R-:W4:Y:S02]  /*5dd50*/  LDL.LU R61, [R1+0x3788] ;  /* 0x00378800013d7983 */ /* 0x000f240000300800 */
[----:B------:R-:W4:Y:S01]  /*5dd60*/  LDL.LU R44, [R1+0x3784] ;  /* 0x00378400012c7983 */ /* 0x000f220000300800 */
[----:B------:R-:W4:Y:S01]  /*5dd70*/  LDL.LU R45, [R1+0x3780] ;  /* 0x00378000012d7983 */ /* 0x000f220000300800 */
[----:B------:R-:W-:Y:S03]  /*5dd80*/  HMMA.1688.F32.TF32 R124, R80, R170, R124 ;  /* 0x000000aa507c723c */ /* 0x000fe6000008107c */
[----:B------:R-:W-:Y:S01]  /*5dd90*/  BAR.SYNC.DEFER_BLOCKING 0x0 ;  /* 0x0000000000007b1d */ /* 0x000fe20000010000 */
[----:B--2---:R-:W-:-:S02]  /*5dda0*/  IMAD.MOV.U32 R129, RZ, RZ, R60 ;  /* 0x000000ffff817224 */ /* 0x004fc400078e003c */
[----:B---3--:R-:W-:-:S03]  /*5ddb0*/  IMAD.MOV.U32 R128, RZ, RZ, R48 ;  /* 0x000000ffff807224 */ /* 0x008fc600078e0030 */
[----:B------:R-:W2:Y:S01]  /*5ddc0*/  LDL.LU R48, [R1+0x377c] ;  /* 0x00377c0001307983 */ /* 0x000ea20000300800 */
[----:B------:R-:W3:Y:S02]  /*5ddd0*/  LDL.LU R60, [R1+0x3778] ;  /* 0x00377800013c7983 */ /* 0x000ee40000300800 */
[----:B------:R-:W2:Y:S02]  /*5dde0*/  LDL.LU R65, [R1+0x3774] ;  /* 0x0037740001417983 */ /* 0x000ea40000300800 */
[----:B------:R-:W3:Y:S01]  /*5ddf0*/  LDL.LU R64, [R1+0x3770] ;  /* 0x0037700001407983 */ /* 0x000ee20000300800 */
[----:B------:R-:W3:Y:S01]  /*5de00*/  LDL.LU R136, [R1+0x1940] ;  /* 0x0019400001887983 */ /* 0x000ee20000300800 */
[----:B------:R-:W3:Y:S02]  /*5de10*/  LDL.LU R137, [R1+0x1944] ;  /* 0x0019440001897983 */ /* 0x000ee40000300800 */
[----:B----4-:R-:W-:Y:S02]  /*5de20*/  IMAD.MOV.U32 R138, RZ, RZ, R45 ;  /* 0x000000ffff8a7224 */ /* 0x010fe400078e002d */
[----:B------:R-:W-:Y:S01]  /*5de30*/  IMAD.MOV.U32 R139, RZ, RZ, R44 ;  /* 0x000000ffff8b7224 */ /* 0x000fe200078e002c */
[----:B------:R-:W4:Y:S01]  /*5de40*/  LDL.LU R45, [R1+0x376c] ;  /* 0x00376c00012d7983 */ /* 0x000f220000300800 */
[----:B------:R-:W4:Y:S02]  /*5de50*/  LDL.LU R44, [R1+0x3768] ;  /* 0x00376800012c7983 */ /* 0x000f240000300800 */
[----:B--2---:R-:W-:-:S02]  /*5de60*/  IMAD.MOV.U32 R140, RZ, RZ, R65 ;  /* 0x000000ffff8c7224 */ /* 0x004fc400078e0041 */
[----:B---3--:R-:W-:Y:S01]  /*5de70*/  IMAD.MOV.U32 R141, RZ, RZ, R64 ;  /* 0x000000ffff8d7224 */ /* 0x008fe200078e0040 */
[----:B------:R-:W2:Y:S01]  /*5de80*/  LDL.LU R65, [R1+0x3764] ;  /* 0x0037640001417983 */ /* 0x000ea20000300800 */
[----:B------:R-:W3:Y:S02]  /*5de90*/  LDL.LU R64, [R1+0x3760] ;  /* 0x0037600001407983 */ /* 0x000ee40000300800 */
[----:B------:R-:W-:Y:S02]  /*5dea0*/  IMAD.MOV.U32 R142, RZ, RZ, R60 ;  /* 0x000000ffff8e7224 */ /* 0x000fe400078e003c */
[----:B------:R-:W-:Y:S01]  /*5deb0*/  IMAD.MOV.U32 R143, RZ, RZ, R48 ;  /* 0x000000ffff8f7224 */ /* 0x000fe200078e0030 */
[----:B------:R-:W2:Y:S01]  /*5dec0*/  LDL.LU R60, [R1+0x375c] ;  /* 0x00375c00013c7983 */ /* 0x000ea20000300800 */
[----:B------:R-:W2:Y:S02]  /*5ded0*/  LDL.LU R48, [R1+0x3758] ;  /* 0x0037580001307983 */ /* 0x000ea40000300800 */
[----:B------:R-:W2:Y:S02]  /*5dee0*/  LDL.LU R148, [R1+0x1720] ;  /* 0x0017200001947983 */ /* 0x000ea40000300800 */
[----:B------:R-:W2:Y:S02]  /*5def0*/  LDL.LU R149, [R1+0x1724] ;  /* 0x0017240001957983 */ /* 0x000ea40000300800 */
[----:B----4-:R-:W-:-:S02]  /*5df00*/  IMAD.MOV.U32 R150, RZ, RZ, R44 ;  /* 0x000000ffff967224 */ /* 0x010fc400078e002c */
[----:B------:R-:W-:Y:S01]  /*5df10*/  IMAD.MOV.U32 R151, RZ, RZ, R45 ;  /* 0x000000ffff977224 */ /* 0x000fe200078e002d */
[----:B------:R-:W4:Y:S01]  /*5df20*/  LDL.LU R44, [R1+0x3754] ;  /* 0x00375400012c7983 */ /* 0x000f220000300800 */
[----:B------:R-:W2:Y:S02]  /*5df30*/  LDL.LU R45, [R1+0x3750] ;  /* 0x00375000012d7983 */ /* 0x000ea40000300800 */
[----:B------:R-:W3:Y:S02]  /*5df40*/  LDL.LU R220, [R1+0x1960] ;  /* 0x0019600001dc7983 */ /* 0x000ee40000300800 */
[----:B------:R-:W3:Y:S01]  /*5df50*/  LDL.LU R221, [R1+0x1964] ;  /* 0x0019640001dd7983 */ /* 0x000ee20000300800 */
[----:B------:R-:W3:Y:S01]  /*5df60*/  LDL.LU R222, [R1+0x1968] ;  /* 0x0019680001de7983 */ /* 0x000ee20000300800 */
[----:B------:R-:W3:Y:S02]  /*5df70*/  LDL.LU R223, [R1+0x196c] ;  /* 0x00196c0001df7983 */ /* 0x000ee40000300800 */
[----:B------:R-:W3:Y:S02]  /*5df80*/  LDL.LU R216, [R1+0x1980] ;  /* 0x0019800001d87983 */ /* 0x000ee40000300800 */
[----:B------:R-:W3:Y:S02]  /*5df90*/  LDL.LU R217, [R1+0x1984] ;  /* 0x0019840001d97983 */ /* 0x000ee40000300800 */
[----:B----4-:R-:W-:-:S02]  /*5dfa0*/  IMAD.MOV.U32 R219, RZ, RZ, R44 ;  /* 0x000000ffffdb7224 */ /* 0x010fc400078e002c */
[----:B--2---:R-:W-:Y:S02]  /*5dfb0*/  IMAD.MOV.U32 R218, RZ, RZ, R45 ;  /* 0x000000ffffda7224 */ /* 0x004fe400078e002d */
[----:B------:R-:W2:Y:S01]  /*5dfc0*/  LDL.LU R45, [R1+0x374c] ;  /* 0x00374c00012d7983 */ /* 0x000ea20000300800 */
[----:B------:R-:W4:Y:S02]  /*5dfd0*/  LDL.LU R44, [R1+0x3748] ;  /* 0x00374800012c7983 */ /* 0x000f240000300800 */
[----:B------:R-:W4:Y:S02]  /*5dfe0*/  LDL.LU R156, [R1+0x1a90] ;  /* 0x001a9000019c7983 */ /* 0x000f240000300800 */
[----:B------:R-:W4:Y:S01]  /*5dff0*/  LDL.LU R157, [R1+0x1a94] ;  /* 0x001a9400019d7983 */ /* 0x000f220000300800 */
        /* <DEDUP_REMOVED lines=38> */
[----:B-1----:R-:W4:Y:S02]  /*5e260*/  LDL.LU R8, [R1+0x27a0] ;  /* 0x0027a00001087983 */ /* 0x002f240000300800 */
[----:B------:R-:W4:Y:S01]  /*5e270*/  LDL.LU R9, [R1+0x27a4] ;  /* 0x0027a40001097983 */ /* 0x000f220000300800 */
[----:B------:R-:W4:Y:S01]  /*5e280*/  LDL.LU R10, [R1+0x27a8] ;  /* 0x0027a800010a7983 */ /* 0x000f220000300800 */
[----:B------:R-:W4:Y:S02]  /*5e290*/  LDL.LU R11, [R1+0x27ac] ;  /* 0x0027ac00010b7983 */ /* 0x000f240000300800 */
[----:B------:R-:W4:Y:S02]  /*5e2a0*/  LDL.LU R248, [R1+0x1aa0] ;  /* 0x001aa00001f87983 */ /* 0x000f240000300800 */
[----:B------:R-:W4:Y:S02]  /*5e2b0*/  LDL.LU R249, [R1+0x1aa4] ;  /* 0x001aa40001f97983 */ /* 0x000f240000300800 */
[----:B------:R-:W-:-:S02]  /*5e2c0*/  IMAD.MOV.U32 R224, RZ, RZ, R48 ;  /* 0x000000ffffe07224 */ /* 0x000fc400078e0030 */
[----:B------:R-:W-:Y:S02]  /*5e2d0*/  IMAD.MOV.U32 R225, RZ, RZ, R60 ;  /* 0x000000ffffe17224 */ /* 0x000fe400078e003c */
[----:B---3--:R-:W-:Y:S02]  /*5e2e0*/  IMAD.MOV.U32 R226, RZ, RZ, R64 ;  /* 0x000000ffffe27224 */ /* 0x008fe400078e0040 */
[----:B------:R-:W-:Y:S02]  /*5e2f0*/  IMAD.MOV.U32 R227, RZ, RZ, R65 ;  /* 0x000000ffffe37224 */ /* 0x000fe400078e0041 */
[----:B------:R-:W-:Y:S02]  /*5e300*/  IMAD.MOV.U32 R132, RZ, RZ, R61 ;  /* 0x000000ffff847224 */ /* 0x000fe400078e003d */
[----:B------:R-:W-:Y:S02]  /*5e310*/  IMAD.MOV.U32 R133, RZ, RZ, R49 ;  /* 0x000000ffff857224 */ /* 0x000fe400078e0031 */
[----:B--2---:R-:W-:-:S02]  /*5e320*/  IMAD.MOV.U32 R251, RZ, RZ, R45 ;  /* 0x000000fffffb7224 */ /* 0x004fc400078e002d */
[----:B----4-:R-:W-:Y:S02]  /*5e330*/  IMAD.MOV.U32 R250, RZ, RZ, R44 ;  /* 0x000000fffffa7224 */ /* 0x010fe400078e002c */
[----:B------:R-:W2:Y:S01]  /*5e340*/  LDL.LU R44, [R1+0x3744] ;  /* 0x00374400012c7983 */ /* 0x000ea20000300800 */
[----:B------:R-:W3:Y:S02]  /*5e350*/  LDL.LU R45, [R1+0x3740] ;  /* 0x00374000012d7983 */ /* 0x000ee40000300800 */
[----:B------:R-:W4:Y:S02]  /*5e360*/  LDL.LU R48, [R1+0x373c] ;  /* 0x00373c0001307983 */ /* 0x000f240000300800 */
[----:B------:R-:W2:Y:S01]  /*5e370*/  LDL.LU R60, [R1+0x3738] ;  /* 0x00373800013c7983 */ /* 0x000ea20000300800 */
[----:B------:R-:W2:Y:S01]  /*5e380*/  LDL.LU R64, [R1+0x3734] ;  /* 0x0037340001407983 */ /* 0x000ea20000300800 */
[----:B------:R-:W2:Y:S02]  /*5e390*/  LDL.LU R65, [R1+0x3730] ;  /* 0x0037300001417983 */ /* 0x000ea40000300800 */
[----:B------:R-:W2:Y:S02]  /*5e3a0*/  LDL.LU R61, [R1+0x372c] ;  /* 0x00372c00013d7983 */ /* 0x000ea40000300800 */
[----:B------:R-:W2:Y:S01]  /*5e3b0*/  LDL.LU R49, [R1+0x3728] ;  /* 0x0037280001317983 */ /* 0x000ea20000300800 */
[C---:B------:R-:W-:Y:S11]  /*5e3c0*/  HMMA.1688.F32.TF32 R32, R80.reuse, R38, R32 ;  /* 0x000000265020723c */ /* 0x040ff60000081020 */
[----:B------:R-:W-:Y:S11]  /*5e3d0*/  @!UPT UIADD3 URZ, URZ, URZ, URZ ;  /* 0x0000003f3f3ff290 */ /* 0x000ff6000fffe03f */
[----:B------:R-:W-:Y:S01]  /*5e3e0*/  @!UPT UIADD3 URZ, URZ, URZ, URZ ;  /* 0x0000003f3f3ff290 */ /* 0x000fe2000fffe03f */
[----:B------:R-:W-:Y:S01]  /*5e3f0*/  STL.64 [R1+0x240], R32 ;  /* 0x0002402001007387 */ /* 0x000fe20000100a00 */
[----:B------:R1:W-:Y:S03]  /*5e400*/  STL.64 [R1+0x248], R34 ;  /* 0x0002482201007387 */ /* 0x0003e60000100a00 */
[----:B-1----:R-:W2:Y:S01]  /*5e410*/  LDL.LU.64 R34, [R1+0x3720] ;  /* 0x0037200001227983 */ /* 0x002ea20000300a00 */
[----:B------:R-:W3:Y:S01]  /*5e420*/  LDL.LU.64 R32, [R1+0x3718] ;  /* 0x0037180001207983 */ /* 0x000ee20000300a00 */
[C---:B--2---:R-:W-:Y:S11]  /*5e430*/  HMMA.1688.F32.TF32 R28, R80.reuse, R34, R28 ;  /* 0x00000022501c723c */ /* 0x044ff6000008101c */
        /* <DEDUP_REMOVED lines=40> */
[C---:B------:R-:W-:Y:S08]  /*5e6c0*/  HMMA.1688.F32.TF32 R244, R80.reuse, R6, R244 ;  /* 0x0000000650f4723c */ /* 0x040ff000000810f4 */
[C---:B------:R-:W-:Y:S01]  /*5e6d0*/  HMMA.1688.F32.TF32 R152, R80.reuse, R214, R152 ;  /* 0x000000d65098723c */ /* 0x040fe20000081098 */
[----:B------:R-:W3:Y:S07]  /*5e6e0*/  LDL.LU.64 R8, [R1+0x36b8] ;  /* 0x0036b80001087983 */ /* 0x000eee0000300a00 */
[----:B------:R-:W-:Y:S01]  /*5e6f0*/  HMMA.1688.F32.TF32 R216, R80, R202, R216 ;  /* 0x000000ca50d8723c */ /* 0x000fe200000810d8 */
[----:B------:R-:W-:-:S02]  /*5e700*/  IMAD.MOV.U32 R134, RZ, RZ, R73 ;  /* 0x000000ffff867224 */ /* 0x000fc400078e0049 */
[----:B------:R-:W-:-:S05]  /*5e710*/  IMAD.MOV.U32 R135, RZ, RZ, R72 ;  /* 0x000000ffff877224 */ /* 0x000fca00078e0048 */
[C---:B------:R-:W-:Y:S08]  /*5e720*/  HMMA.1688.F32.TF32 R148, R80.reuse, R190, R148 ;  /* 0x000000be5094723c */ /* 0x040ff00000081094 */
[C---:B------:R-:W-:Y:S08]  /*5e730*/  HMMA.1688.F32.TF32 R140, R80.reuse, R186, R140 ;  /* 0x000000ba508c723c */ /* 0x040ff0000008108c */
[C---:B------:R-:W-:Y:S08]  /*5e740*/  HMMA.1688.F32.TF32 R136, R80.reuse, R182, R136 ;  /* 0x000000b65088723c */ /* 0x040ff00000081088 */
[----:B------:R-:W-:Y:S01]  /*5e750*/  HMMA.1688.F32.TF32 R132, R80, R178, R132 ;  /* 0x000000b25084723c */ /* 0x000fe20000081084 */
[----:B------:R-:W-:-:S02]  /*5e760*/  IMAD.MOV.U32 R116, RZ, RZ, R57 ;  /* 0x000000ffff747224 */ /* 0x000fc400078e0039 */
[----:B------:R-:W-:Y:S02]  /*5e770*/  IMAD.MOV.U32 R117, RZ, RZ, R56 ;  /* 0x000000ffff757224 */ /* 0x000fe400078e0038 */
[----:B------:R-:W-:Y:S02]  /*5e780*/  IMAD.MOV.U32 R118, RZ, RZ, R53 ;  /* 0x000000ffff767224 */ /* 0x000fe400078e0035 */
[----:B------:R-:W-:Y:S01]  /*5e790*/  IMAD.MOV.U32 R119, RZ, RZ, R52 ;  /* 0x000000ffff777224 */ /* 0x000fe200078e0034 */
[C---:B------:R-:W-:Y:S08]  /*5e7a0*/  HMMA.1688.F32.TF32 R128, R80.reuse, R174, R128 ;  /* 0x000000ae5080723c */ /* 0x040ff00000081080 */
[----:B------:R-:W-:Y:S01]  /*5e7b0*/  HMMA.1688.F32.TF32 R120, R80, R166, R120 ;  /* 0x000000a65078723c */ /* 0x000fe20000081078 */
[----:B------:R-:W-:-:S02]  /*5e7c0*/  IMAD.MOV.U32 R100, RZ, RZ, R65 ;  /* 0x000000ffff647224 */ /* 0x000fc400078e0041 */
[----:B------:R-:W-:Y:S02]  /*5e7d0*/  IMAD.MOV.U32 R101, RZ, RZ, R64 ;  /* 0x000000ffff657224 */ /* 0x000fe400078e0040 */
[----:B------:R-:W-:Y:S02]  /*5e7e0*/  IMAD.MOV.U32 R102, RZ, RZ, R61 ;  /* 0x000000ffff667224 */ /* 0x000fe400078e003d */
[----:B------:R-:W-:Y:S01]  /*5e7f0*/  IMAD.MOV.U32 R103, RZ, RZ, R60 ;  /* 0x000000ffff677224 */ /* 0x000fe200078e003c */
[C---:B------:R-:W-:Y:S08]  /*5e800*/  HMMA.1688.F32.TF32 R72, R76.reuse, R74, R112 ;  /* 0x0000004a4c48723c */ /* 0x040ff00000081070 */
[----:B------:R-:W-:Y:S07]  /*5e810*/  HMMA.1688.F32.TF32 R60, R76, R62, R100 ;  /* 0x0000003e4c3c723c */ /* 0x000fee0000081064 */
[----:B------:R-:W-:-:S02]  /*5e820*/  IMAD.MOV.U32 R100, RZ, RZ, R212 ;  /* 0x000000ffff647224 */ /* 0x000fc400078e00d4 */
[----:B------:R-:W-:Y:S02]  /*5e830*/  IMAD.MOV.U32 R101, RZ, RZ, R213 ;  /* 0x000000ffff657224 */ /* 0x000fe400078e00d5 */
[----:B------:R-:W-:Y:S02]  /*5e840*/  IMAD.MOV.U32 R112, RZ, RZ, R241 ;  /* 0x000000ffff707224 */ /* 0x000fe400078e00f1 */
[----:B------:R-:W-:Y:S01]  /*5e850*/  IMAD.MOV.U32 R113, RZ, RZ, R68 ;  /* 0x000000ffff717224 */ /* 0x000fe200078e0044 */
[C---:B--2---:R-:W-:Y:S11]  /*5e860*/  HMMA.1688.F32.TF32 R236, R80.reuse, R10, R236 ;  /* 0x0000000a50ec723c */ /* 0x044ff600000810ec */
[----:B------:R-:W-:Y:S11]  /*5e870*/  @!UPT UIADD3 URZ, URZ, URZ, URZ ;  /* 0x0000003f3f3ff290 */ /* 0x000ff6000fffe03f */
[----:B------:R-:W-:Y:S01]  /*5e880*/  @!UPT UIADD3 URZ, URZ, URZ, URZ ;  /* 0x0000003f3f3ff290 */ /* 0x000fe2000fffe03f */
[----:B------:R-:W-:Y:S01]  /*5e890*/  STL.64 [R1+0x450], R236 ;  /* 0x000450ec01007387 */ /* 0x000fe20000100a00 */
[----:B------:R1:W-:Y:S03]  /*5e8a0*/  STL.64 [R1+0x458], R238 ;  /* 0x000458ee01007387 */ /* 0x0003e60000100a00 */
[----:B-1----:R1:W5:Y:S01]  /*5e8b0*/  LDL.LU.64 R238, [R1+0x36b0] ;  /* 0x0036b00001ee7983 */ /* 0x0023620000300a00 */
[----:B------:R1:W5:Y:S02]  /*5e8c0*/  LDL.LU.64 R236, [R1+0x36a8] ;  /* 0x0036a80001ec7983 */ /* 0x0003640000300a00 */
[----:B------:R-:W-:Y:S02]  /*5e8d0*/  STL.64 [R1+0x440], R244 ;  /* 0x000440f401007387 */ /* 0x000fe40000100a00 */
[----:B------:R2:W-:Y:S01]  /*5e8e0*/  STL.64 [R1+0x448], R246 ;  /* 0x000448f601007387 */ /* 0x0005e20000100a00 */
[----:B------:R-:W-:Y:S01]  /*5e8f0*/  STL.64 [R1+0x16a0], R152 ;  /* 0x0016a09801007387 */ /* 0x000fe20000100a00 */
[----:B------:R1:W-:Y:S01]  /*5e900*/  STL.64 [R1+0x16a8], R154 ;  /* 0x0016a89a01007387 */ /* 0x0003e20000100a00 */
[C---:B--2---:R-:W-:Y:S08]  /*5e910*/  HMMA.1688.F32.TF32 R244, R80.reuse, R210, R248 ;  /* 0x000000d250f4723c */ /* 0x044ff000000810f8 */
[C---:B-1----:R-:W-:Y:S08]  /*5e920*/  HMMA.1688.F32.TF32 R152, R80.reuse, R206, R156 ;  /* 0x000000ce5098723c */ /* 0x042ff0000008109c */
[C---:B------:R-:W-:Y:S07]  /*5e930*/  HMMA.1688.F32.TF32 R156, R80.reuse, R198, R220 ;  /* 0x000000c6509c723c */ /* 0x040fee00000810dc */
[----:B------:R-:W-:Y:S01]  /*5e940*/  STL.64 [R1+0x16c0], R244 ;  /* 0x0016c0f401007387 */ /* 0x000fe20000100a00 */
[----:B------:R-:W-:Y:S07]  /*5e950*/  STL.64 [R1+0x16c8], R246 ;  /* 0x0016c8f601007387 */ /* 0x000fee0000100a00 */
[----:B------:R-:W-:Y:S02]  /*5e960*/  STL.64 [R1+0x16d0], R152 ;  /* 0x0016d09801007387 */ /* 0x000fe40000100a00 */
[----:B------:R1:W-:Y:S02]  /*5e970*/  STL.64 [R1+0x16d8], R154 ;  /* 0x0016d89a01007387 */ /* 0x0003e40000100a00 */
[C---:B-1----:R-:W-:Y:S08]  /*5e980*/  HMMA.1688.F32.TF32 R152, R80.reuse, R194, R224 ;  /* 0x000000c25098723c */ /* 0x042ff000000810e0 */
[----:B------:R-:W-:Y:S01]  /*5e990*/  HMMA.1688.F32.TF32 R80, R80, R162, R116 ;  /* 0x000000a25050723c */ /* 0x000fe20000081074 */
[----:B------:R-:W-:Y:S01]  /*5e9a0*/  STL.64 [R1+0x16e0], R216 ;  /* 0x0016e0d801007387 */ /* 0x000fe20000100a00 */
[----:B------:R-:W-:Y:S02]  /*5e9b0*/  STL.64 [R1+0x16e8], R218 ;  /* 0x0016e8da01007387 */ /* 0x000fe40000100a00 */
[----:B------:R-:W-:Y:S02]  /*5e9c0*/  STL.64 [R1+0x16f0], R156 ;  /* 0x0016f09c01007387 */ /* 0x000fe40000100a00 */
[----:B------:R-:W-:Y:S09]  /*5e9d0*/  STL.64 [R1+0x16f8], R158 ;  /* 0x0016f89e01007387 */ /* 0x000ff20000100a00 */
[----:B------:R-:W-:Y:S01]  /*5e9e0*/  STL.64 [R1+0x1710], R152 ;  /* 0x0017109801007387 */ /* 0x000fe20000100a00 */
[----:B------:R-:W-:Y:S02]  /*5e9f0*/  STL.64 [R1+0x1718], R154 ;  /* 0x0017189a01007387 */ /* 0x000fe40000100a00 */
[----:B------:R-:W-:Y:S02]  /*5ea00*/  STL.64 [R1+0x1720], R148 ;  /* 0x0017209401007387 */ /* 0x000fe40000100a00 */
[----:B------:R-:W-:Y:S01]  /*5ea10*/  STL.64 [R1+0x1728], R150 ;  /* 0x0017289601007387 */ /* 0x000fe20000100a00 */
[----:B------:R-:W-:Y:S01]  /*5ea20*/  STL.64 [R1+0x1750], R140 ;  /* 0x0017508c01007387 */ /* 0x000fe20000100a00 */
[----:B------:R-:W-:Y:S02]  /*5ea30*/  STL.64 [R1+0x1758], R142 ;  /* 0x0017588e01007387 */ /* 0x000fe40000100a00 */
[----:B------:R-:W-:Y:S02]  /*5ea40*/  STL.64 [R1+0x1760], R136 ;  /* 0x0017608801007387 */ /* 0x000fe40000100a00 */
[----:B------:R-:W-:Y:S01]  /*5ea50*/  STL.64 [R1+0x1768], R138 ;  /* 0x0017688a01007387 */ /* 0x000fe20000100a00 */
[----:B------:R-:W-:Y:S01]  /*5ea60*/  STL.64 [R1+0x1770], R132 ;  /* 0x0017708401007387 */ /* 0x000fe20000100a00 */
[----:B------:R-:W-:Y:S02]  /*5ea70*/  STL.64 [R1+0x1778], R134 ;  /* 0x0017788601007387 */ /* 0x000fe40000100a00 */
[----:B------:R1:W-:Y:S02]  /*5ea80*/  STL.64 [R1+0x1780], R128 ;  /* 0x0017808001007387 */ /* 0x0003e40000100a00 */
[----:B------:R-:W-:Y:S01]  /*5ea90*/  STL.64 [R1+0x1788], R130 ;  /* 0x0017888201007387 */ /* 0x000fe20000100a00 */
[----:B------:R-:W-:Y:S01]  /*5eaa0*/  STL.64 [R1+0x1790], R124 ;  /* 0x0017907c01007387 */ /* 0x000fe20000100a00 */
[----:B------:R-:W-:Y:S02]  /*5eab0*/  STL.64 [R1+0x1798], R126 ;  /* 0x0017987e01007387 */ /* 0x000fe40000100a00 */
[----:B------:R-:W-:Y:S02]  /*5eac0*/  STL.64 [R1+0x17b0], R120 ;  /* 0x0017b07801007387 */ /* 0x000fe40000100a00 */
[----:B------:R-:W-:Y:S01]  /*5ead0*/  STL.64 [R1+0x17b8], R122 ;  /* 0x0017b87a01007387 */ /* 0x000fe20000100a00 */
[----:B------:R2:W-:Y:S01]  /*5eae0*/  STL.64 [R1+0x17a0], R80 ;  /* 0x0017a05001007387 */ /* 0x0005e20000100a00 */
[----:B------:R2:W-:Y:S02]  /*5eaf0*/  STL.64 [R1+0x17a8], R82 ;  /* 0x0017a85201007387 */ /* 0x0005e40000100a00 */
[----:B------:R-:W2:Y:S02]  /*5eb00*/  LDL.LU R212, [R1+0x36a4] ;  /* 0x0036a40001d47983 */ /* 0x000ea40000300800 */
[----:B------:R-:W2:Y:S01]  /*5eb10*/  LDL.LU R213, [R1+0x36a0] ;  /* 0x0036a00001d57983 */ /* 0x000ea20000300800 */
[----:B------:R-:W2:Y:S01]  /*5eb20*/  LDL.LU R241, [R1+0x369c] ;  /* 0x00369c0001f17983 */ /* 0x000ea20000300800 */
[----:B------:R-:W2:Y:S02]  /*5eb30*/  LDL.LU R68, [R1+0x3698] ;  /* 0x0036980001447983 */ /* 0x000ea40000300800 */
[----:B------:R-:W-:-:S02]  /*5eb40*/  IMAD.MOV.U32 R116, RZ, RZ, R242 ;  /* 0x000000ffff747224 */ /* 0x000fc400078e00f2 */
[----:B------:R-:W-:Y:S01]  /*5eb50*/  IMAD.MOV.U32 R117, RZ, RZ, R243 ;  /* 0x000000ffff757224 */ /* 0x000fe200078e00f3 */
[----:B------:R-:W3:Y:S01]  /*5eb60*/  LDL.LU R242, [R1+0x3694] ;  /* 0x0036940001f27983 */ /* 0x000ee20000300800 */
[----:B------:R-:W3:Y:S02]  /*5eb70*/  LDL.LU R243, [R1+0x3690] ;  /* 0x0036900001f37983 */ /* 0x000ee40000300800 */
[----:B-1----:R-:W-:Y:S02]  /*5eb80*/  IMAD.MOV.U32 R128, RZ, RZ, R252 ;  /* 0x000000ffff807224 */ /* 0x002fe400078e00fc */
[----:B------:R-:W-:Y:S01]  /*5eb90*/  IMAD.MOV.U32 R129, RZ, RZ, R0 ;  /* 0x000000ffff817224 */ /* 0x000fe200078e0000 */
[----:B------:R-:W3:Y:S01]  /*5eba0*/  LDL.LU R252, [R1+0x368c] ;  /* 0x00368c0001fc7983 */ /* 0x000ee20000300800 */
[----:B------:R-:W3:Y:S02]  /*5ebb0*/  LDL.LU R0, [R1+0x3688] ;  /* 0x0036880001007983 */ /* 0x000ee40000300800 */
[----:B------:R-:W-:-:S02]  /*5ebc0*/  IMAD.MOV.U32 R132, RZ, RZ, R2 ;  /* 0x000000ffff847224 */ /* 0x000fc400078e0002 */
[----:B------:R-:W-:Y:S01]  /*5ebd0*/  IMAD.MOV.U32 R133, RZ, RZ, R69 ;  /* 0x000000ffff857224 */ /* 0x000fe200078e0045 */
[----:B------:R-:W4:Y:S01]  /*5ebe0*/  LDL.LU R2, [R1+0x3684] ;  /* 0x0036840001027983 */ /* 0x000f220000300800 */
[----:B------:R-:W4:Y:S02]  /*5ebf0*/  LDL.LU R69, [R1+0x3680] ;  /* 0x0036800001457983 */ /* 0x000f240000300800 */
[----:B--2---:R-:W-:Y:S02]  /*5ec00*/  IMAD.MOV.U32 R136, RZ, RZ, R68 ;  /* 0x000000ffff887224 */ /* 0x004fe400078e0044 */
[----:B------:R-:W2:Y:S01]  /*5ec10*/  LDL.LU R68, [R1+0x367c] ;  /* 0x00367c0001447983 */ /* 0x000ea20000300800 */
[----:B---3--:R-:W-:-:S03]  /*5ec20*/  IMAD.MOV.U32 R80, RZ, RZ, R0 ;  /* 0x000000ffff507224 */ /* 0x008fc600078e0000 */
[----:B------:R-:W3:Y:S01]  /*5ec30*/  LDL.LU R0, [R1+0x3678] ;  /* 0x0036780001007983 */ /* 0x000ee20000300800 */
[----:B------:R-:W2:Y:S02]  /*5ec40*/  LDL.LU R81, [R1+0x2844] ;  /* 0x0028440001517983 */ /* 0x000ea40000300800 */
[----:B------:R-:W2:Y:S01]  /*5ec50*/  LDL.LU R82, [R1+0x2848] ;  /* 0x0028480001527983 */ /* 0x000ea20000300800 */
[----:B------:R-:W-:Y:S01]  /*5ec60*/  HMMA.1688.F32.TF32 R148, R76, R70, R108 ;  /* 0x000000464c94723c */ /* 0x000fe2000008106c */
[----:B------:R-:W2:Y:S01]  /*5ec70*/  LDL.LU R83, [R1+0x284c] ;  /* 0x00284c0001537983 */ /* 0x000ea20000300800 */
[----:B------:R-:W2:Y:S05]  /*5ec80*/  LDL.LU R70, [R1+0x29a8] ;  /* 0x0029a80001467983 */ /* 0x000eaa0000300800 */
[----:B---3--:R-:W-:-:S02]  /*5ec90*/  IMAD.MOV.U32 R71, RZ, RZ, R0 ;  /* 0x000000ffff477224 */ /* 0x008fc400078e0000 */
        /* <DEDUP_REMOVED lines=27> */
[----:B------:R-:W3:Y:S02]  /*5ee50*/  LDL.LU R226, [R1+0x2a28] ;  /* 0x002a280001e27983 */ /* 0x000ee40000300800 */
[----:B------:R-:W-:-:S02]  /*5ee60*/  IMAD.MOV.U32 R84, RZ, RZ, R49 ;  /* 0x000000ffff547224 */ /* 0x000fc400078e0031 */
[----:B----4-:R-:W-:Y:S02]  /*5ee70*/  IMAD.MOV.U32 R85, RZ, RZ, R48 ;  /* 0x000000ffff557224 */ /* 0x010fe400078e0030 */
[----:B------:R-:W-:Y:S02]  /*5ee80*/  IMAD.MOV.U32 R86, RZ, RZ, R45 ;  /* 0x000000ffff567224 */ /* 0x000fe400078e002d */
[----:B------:R-:W-:Y:S02]  /*5ee90*/  IMAD.MOV.U32 R87, RZ, RZ, R44 ;  /* 0x000000ffff577224 */ /* 0x000fe400078e002c */
[----:B------:R-:W-:Y:S02]  /*5eea0*/  IMAD.MOV.U32 R137, RZ, RZ, R241 ;  /* 0x000000ffff897224 */ /* 0x000fe400078e00f1 */
[----:B------:R-:W-:Y:S02]  /*5eeb0*/  IMAD.MOV.U32 R138, RZ, RZ, R213 ;  /* 0x000000ffff8a7224 */ /* 0x000fe400078e00d5 */
[----:B------:R-:W-:-:S02]  /*5eec0*/  IMAD.MOV.U32 R139, RZ, RZ, R212 ;  /* 0x000000ffff8b7224 */ /* 0x000fc400078e00d4 */
[----:B------:R-:W-:Y:S02]  /*5eed0*/  IMAD.MOV.U32 R134, RZ, RZ, R209 ;  /* 0x000000ffff867224 */ /* 0x000fe400078e00d1 */
[----:B------:R-:W-:Y:S01]  /*5eee0*/  IMAD.MOV.U32 R135, RZ, RZ, R208 ;  /* 0x000000ffff877224 */ /* 0x000fe200078e00d0 */
[C---:B------:R-:W-:Y:S08]  /*5eef0*/  HMMA.1688.F32.TF32 R44, R76.reuse, R46, R84 ;  /* 0x0000002e4c2c723c */ /* 0x040ff00000081054 */
[----:B------:R-:W-:Y:S01]  /*5ef00*/  HMMA.1688.F32.TF32 R136, R76, R214, R136 ;  /* 0x000000d64c88723c */ /* 0x000fe20000081088 */
[----:B------:R-:W-:-:S02]  /*5ef10*/  IMAD.MOV.U32 R140, RZ, RZ, R2 ;  /* 0x000000ffff8c7224 */ /* 0x000fc400078e0002 */
[----:B------:R-:W-:Y:S02]  /*5ef20*/  IMAD.MOV.U32 R141, RZ, RZ, R252 ;  /* 0x000000ffff8d7224 */ /* 0x000fe400078e00fc */
[----:B------:R-:W-:Y:S02]  /*5ef30*/  IMAD.MOV.U32 R84, RZ, RZ, R9 ;  /* 0x000000ffff547224 */ /* 0x000fe400078e0009 */
[----:B------:R-:W-:Y:S02]  /*5ef40*/  IMAD.MOV.U32 R85, RZ, RZ, R8 ;  /* 0x000000ffff557224 */ /* 0x000fe400078e0008 */
[C---:B--2---:R-:W-:Y:S08]  /*5ef50*/  HMMA.1688.F32.TF32 R8, R76.reuse, R10, R80 ;  /* 0x0000000a4c08723c */ /* 0x044ff00000081050 */
[----:B------:R-:W-:Y:S01]  /*5ef60*/  HMMA.1688.F32.TF32 R80, R76, R210, R132 ;  /* 0x000000d24c50723c */ /* 0x000fe20000081084 */
        /* <DEDUP_REMOVED lines=9> */
[----:B------:R-:W-:Y:S01]  /*5f000*/  IMAD.MOV.U32 R111, RZ, RZ, R28 ;  /* 0x000000ffff6f7224 */ /* 0x000fe200078e001c */
[----:B------:R-:W-:Y:S01]  /*5f010*/  HMMA.1688.F32.TF32 R56, R76, R58, R96 ;  /* 0x0000003a4c38723c */ /* 0x000fe20000081060 */
[----:B------:R-:W-:Y:S02]  /*5f020*/  IMAD.MOV.U32 R130, RZ, RZ, R205 ;  /* 0x000000ffff827224 */ /* 0x000fe400078e00cd */
[----:B------:R-:W-:-:S05]  /*5f030*/  IMAD.MOV.U32 R131, RZ, RZ, R204 ;  /* 0x000000ffff837224 */ /* 0x000fca00078e00cc */
[C---:B------:R-:W-:Y:S01]  /*5f040*/  HMMA.1688.F32.TF32 R52, R76.reuse, R54, R92 ;  /* 0x000000364c34723c */ /* 0x040fe2000008105c */
[----:B------:R-:W-:Y:S02]  /*5f050*/  IMAD.MOV.U32 R96, RZ, RZ, R25 ;  /* 0x000000ffff607224 */ /* 0x000fe400078e0019 */
[----:B------:R-:W-:Y:S02]  /*5f060*/  IMAD.MOV.U32 R97, RZ, RZ, R24 ;  /* 0x000000ffff617224 */ /* 0x000fe400078e0018 */
[----:B------:R-:W-:Y:S02]  /*5f070*/  IMAD.MOV.U32 R98, RZ, RZ, R21 ;  /* 0x000000ffff627224 */ /* 0x000fe400078e0015 */
[----:B------:R-:W-:Y:S02]  /*5f080*/  IMAD.MOV.U32 R99, RZ, RZ, R20 ;  /* 0x000000ffff637224 */ /* 0x000fe400078e0014 */
[----:B------:R-:W-:Y:S02]  /*5f090*/  IMAD.MOV.U32 R92, RZ, RZ, R17 ;  /* 0x000000ffff5c7224 */ /* 0x000fe400078e0011 */
[----:B------:R-:W-:Y:S01]  /*5f0a0*/  IMAD.MOV.U32 R93, RZ, RZ, R16 ;  /* 0x000000ffff5d7224 */ /* 0x000fe200078e0010 */
[----:B------:R-:W-:Y:S01]  /*5f0b0*/  HMMA.1688.F32.TF32 R64, R76, R66, R104 ;  /* 0x000000424c40723c */ /* 0x000fe20000081068 */
[----:B------:R-:W-:-:S02]  /*5f0c0*/  IMAD.MOV.U32 R120, RZ, RZ, R201 ;  /* 0x000000ffff787224 */ /* 0x000fc400078e00c9 */
[----:B------:R-:W-:Y:S02]  /*5f0d0*/  IMAD.MOV.U32 R121, RZ, RZ, R200 ;  /* 0x000000ffff797224 */ /* 0x000fe400078e00c8 */
[----:B------:R-:W-:Y:S02]  /*5f0e0*/  IMAD.MOV.U32 R122, RZ, RZ, R197 ;  /* 0x000000ffff7a7224 */ /* 0x000fe400078e00c5 */
[----:B------:R-:W-:Y:S02]  /*5f0f0*/  IMAD.MOV.U32 R123, RZ, RZ, R196 ;  /* 0x000000ffff7b7224 */ /* 0x000fe400078e00c4 */
[----:B------:R-:W-:Y:S02]  /*5f100*/  IMAD.MOV.U32 R94, RZ, RZ, R13 ;  /* 0x000000ffff5e7224 */ /* 0x000fe400078e000d */
[----:B------:R-:W-:Y:S02]  /*5f110*/  IMAD.MOV.U32 R95, RZ, RZ, R12 ;  /* 0x000000ffff5f7224 */ /* 0x000fe400078e000c */
[----:B------:R-:W-:Y:S01]  /*5f120*/  IMAD.MOV.U32 R105, RZ, RZ, R184 ;  /* 0x000000ffff697224 */ /* 0x000fe200078e00b8 */
[C---:B------:R-:W-:Y:S08]  /*5f130*/  HMMA.1688.F32.TF32 R12, R76.reuse, R14, R68 ;  /* 0x0000000e4c0c723c */ /* 0x040ff00000081044 */
[C---:B------:R-:W-:Y:S08]  /*5f140*/  HMMA.1688.F32.TF32 R68, R76.reuse, R206, R128 ;  /* 0x000000ce4c44723c */ /* 0x040ff00000081080 */
[----:B------:R-:W-:Y:S01]  /*5f150*/  HMMA.1688.F32.TF32 R124, R76, R202, R124 ;  /* 0x000000ca4c7c723c */ /* 0x000fe2000008107c */
[----:B------:R-:W-:-:S02]  /*5f160*/  IMAD.MOV.U32 R118, RZ, RZ, R193 ;  /* 0x000000ffff767224 */ /* 0x000fc400078e00c1 */
[----:B------:R-:W-:Y:S02]  /*5f170*/  IMAD.MOV.U32 R119, RZ, RZ, R192 ;  /* 0x000000ffff777224 */ /* 0x000fe400078e00c0 */
[----:B------:R-:W-:Y:S02]  /*5f180*/  IMAD.MOV.U32 R114, RZ, RZ, R189 ;  /* 0x000000ffff727224 */ /* 0x000fe400078e00bd */
[----:B------:R-:W-:-:S07]  /*5f190*/  IMAD.MOV.U32 R115, RZ, RZ, R188 ;  /* 0x000000ffff737224 */ /* 0x000fce00078e00bc */
[C---:B------:R-:W-:Y:S01]  /*5f1a0*/  HMMA.1688.F32.TF32 R112, R76.reuse, R190, R112 ;  /* 0x000000be4c70723c */ /* 0x040fe20000081070 */
[----:B------:R-:W-:Y:S02]  /*5f1b0*/  IMAD.MOV.U32 R104, RZ, RZ, R185 ;  /* 0x000000ffff687224 */ /* 0x000fe400078e00b9 */
[----:B------:R-:W-:Y:S02]  /*5f1c0*/  IMAD.MOV.U32 R106, RZ, RZ, R181 ;  /* 0x000000ffff6a7224 */ /* 0x000fe400078e00b5 */
[----:B------:R-:W-:Y:S02]  /*5f1d0*/  IMAD.MOV.U32 R107, RZ, RZ, R180 ;  /* 0x000000ffff6b7224 */ /* 0x000fe400078e00b4 */
[----:B------:R-:W-:Y:S02]  /*5f1e0*/  IMAD.MOV.U32 R102, RZ, RZ, R177 ;  /* 0x000000ffff667224 */ /* 0x000fe400078e00b1 */
[----:B------:R-:W-:Y:S01]  /*5f1f0*/  IMAD.MOV.U32 R103, RZ, RZ, R176 ;  /* 0x000000ffff677224 */ /* 0x000fe200078e00b0 */
[C---:B------:R-:W-:Y:S08]  /*5f200*/  HMMA.1688.F32.TF32 R96, R76.reuse, R174, R96 ;  /* 0x000000ae4c60723c */ /* 0x040ff00000081060 */
[----:B------:R-:W-:Y:S01]  /*5f210*/  HMMA.1688.F32.TF32 R48, R76, R50, R88 ;  /* 0x000000324c30723c */ /* 0x000fe20000081058 */
[----:B------:R-:W-:-:S02]  /*5f220*/  IMAD.MOV.U32 R86, RZ, RZ, R5 ;  /* 0x000000ffff567224 */ /* 0x000fc400078e0005 */
[----:B------:R-:W-:-:S04]  /*5f230*/  IMAD.MOV.U32 R87, RZ, RZ, R4 ;  /* 0x000000ffff577224 */ /* 0x000fc800078e0004 */
[----:B------:R-:W-:Y:S02]  /*5f240*/  IMAD.MOV.U32 R88, RZ, RZ, R169 ;  /* 0x000000ffff587224 */ /* 0x000fe400078e00a9 */
[----:B------:R-:W-:Y:S02]  /*5f250*/  IMAD.MOV.U32 R89, RZ, RZ, R168 ;  /* 0x000000ffff597224 */ /* 0x000fe400078e00a8 */
[----:B------:R-:W-:Y:S02]  /*5f260*/  IMAD.MOV.U32 R90, RZ, RZ, R165 ;  /* 0x000000ffff5a7224 */ /* 0x000fe400078e00a5 */
[----:B------:R-:W-:Y:S01]  /*5f270*/  IMAD.MOV.U32 R91, RZ, RZ, R164 ;  /* 0x000000ffff5b7224 */ /* 0x000fe200078e00a4 */
[C---:B------:R-:W-:Y:S01]  /*5f280*/  HMMA.1688.F32.TF32 R4, R76.reuse, R6, R140 ;  /* 0x000000064c04723c */ /* 0x040fe2000008108c */
[----:B---3--:R-:W-:Y:S02]  /*5f290*/  IMAD.MOV.U32 R227, RZ, RZ, R0 ;  /* 0x000000ffffe37224 */ /* 0x008fe400078e0000 */
[----:B------:R-:W2:Y:S01]  /*5f2a0*/  LDL.LU R0, [R1+0x3670] ;  /* 0x0036700001007983 */ /* 0x000ea20000300800 */
[----:B------:R-:W3:Y:S02]  /*5f2b0*/  LDL.LU R2, [R1+0x366c] ;  /* 0x00366c0001027983 */ /* 0x000ee40000300800 */
[----:B------:R1:W5:Y:S02]  /*5f2c0*/  LDL.LU R252, [R1+0x3668] ;  /* 0x0036680001fc7983 */ /* 0x0003640000300800 */
[----:B------:R1:W5:Y:S01]  /*5f2d0*/  LDL.LU R243, [R1+0x3664] ;  /* 0x0036640001f37983 */ /* 0x0003620000300800 */
[----:B------:R1:W5:Y:S01]  /*5f2e0*/  LDL.LU R242, [R1+0x3660] ;  /* 0x0036600001f27983 */ /* 0x0003620000300800 */
[C---:B------:R-:W-:Y:S08]  /*5f2f0*/  HMMA.1688.F32.TF32 R24, R76.reuse, R26, R216 ;  /* 0x0000001a4c18723c */ /* 0x040ff000000810d8 */
[C---:B------:R-:W-:Y:S08]  /*5f300*/  HMMA.1688.F32.TF32 R28, R76.reuse, R30, R156 ;  /* 0x0000001e4c1c723c */ /* 0x040ff0000008109c */
[C---:B------:R-:W-:Y:S08]  /*5f310*/  HMMA.1688.F32.TF32 R36, R76.reuse, R38, R152 ;  /* 0x000000264c24723c */ /* 0x040ff00000081098 */
[C---:B------:R-:W-:Y:S01]  /*5f320*/  HMMA.1688.F32.TF32 R40, R76.reuse, R42, R244 ;  /* 0x0000002a4c28723c */ /* 0x040fe200000810f4 */
[----:B------:R1:W5:Y:S01]  /*5f330*/  LDL.LU.64 R246, [R1+0x3658] ;  /* 0x0036580001f67983 */ /* 0x0003620000300a00 */
[----:B------:R1:W5:Y:S02]  /*5f340*/  LDL.LU.64 R244, [R1+0x3650] ;  /* 0x0036500001f47983 */ /* 0x0003640000300a00 */
[----:B------:R1:W5:Y:S02]  /*5f350*/  LDL.LU.64 R154, [R1+0x3648] ;  /* 0x00364800019a7983 */ /* 0x0003640000300a00 */
[----:B------:R1:W5:Y:S02]  /*5f360*/  LDL.LU.64 R152, [R1+0x3640] ;  /* 0x0036400001987983 */ /* 0x0003640000300a00 */
[C---:B------:R-:W-:Y:S01]  /*5f370*/  HMMA.1688.F32.TF32 R32, R76.reuse, R34, R248 ;  /* 0x000000224c20723c */ /* 0x040fe200000810f8 */
[----:B------:R1:W5:Y:S01]  /*5f380*/  LDL.LU.64 R250, [R1+0x3638] ;  /* 0x0036380001fa7983 */ /* 0x0003620000300a00 */
[----:B------:R1:W5:Y:S02]  /*5f390*/  LDL.LU.64 R248, [R1+0x3630] ;  /* 0x0036300001f87983 */ /* 0x0003640000300a00 */
[----:B------:R1:W5:Y:S02]  /*5f3a0*/  LDL.LU.64 R158, [R1+0x3628] ;  /* 0x00362800019e7983 */ /* 0x0003640000300a00 */
[----:B------:R1:W5:Y:S01]  /*5f3b0*/  LDL.LU.64 R156, [R1+0x3620] ;  /* 0x00362000019c7983 */ /* 0x0003620000300a00 */
[----:B------:R1:W5:Y:S01]  /*5f3c0*/  LDL.LU.64 R218, [R1+0x3618] ;  /* 0x0036180001da7983 */ /* 0x0003620000300a00 */
[----:B------:R1:W5:Y:S01]  /*5f3d0*/  LDL.LU.64 R216, [R1+0x3610] ;  /* 0x0036100001d87983 */ /* 0x0003620000300a00 */
[C---:B------:R-:W-:Y:S01]  /*5f3e0*/  HMMA.1688.F32.TF32 R20, R76.reuse, R22, R220 ;  /* 0x000000164c14723c */ /* 0x040fe200000810dc */
[----:B------:R1:W5:Y:S01]  /*5f3f0*/  LDL.LU.64 R222, [R1+0x3608] ;  /* 0x0036080001de7983 */ /* 0x0003620000300a00 */
[----:B------:R1:W5:Y:S06]  /*5f400*/  LDL.LU.64 R220, [R1+0x3600] ;  /* 0x0036000001dc7983 */ /* 0x00036c0000300a00 */
[C---:B------:R-:W-:Y:S01]  /*5f410*/  HMMA.1688.F32.TF32 R16, R76.reuse, R18, R224 ;  /* 0x000000124c10723c */ /* 0x040fe200000810e0 */
[----:B------:R1:W5:Y:S02]  /*5f420*/  LDL.LU.64 R226, [R1+0x35f8] ;  /* 0x0035f80001e27983 */ /* 0x0003640000300a00 */
[----:B------:R1:W5:Y:S01]  /*5f430*/  LDL.LU.64 R224, [R1+0x35f0] ;  /* 0x0035f00001e07983 */ /* 0x0003620000300a00 */
[----:B------:R-:W4:Y:S01]  /*5f440*/  LDL.LU R184, [R1+0x2dbc] ;  /* 0x002dbc0001b87983 */ /* 0x000f220000300800 */
[----:B------:R-:W-:Y:S02]  /*5f450*/  STL.64 [R1+0x11f0], R136 ;  /* 0x0011f08801007387 */ /* 0x000fe40000100a00 */
[----:B------:R-:W-:Y:S02]  /*5f460*/  STL.64 [R1+0x11f8], R138 ;  /* 0x0011f88a01007387 */ /* 0x000fe40000100a00 */
[----:B------:R-:W-:Y:S01]  /*5f470*/  STL.64 [R1+0x11e0], R80 ;  /* 0x0011e05001007387 */ /* 0x000fe20000100a00 */
[----:B------:R1:W-:Y:S02]  /*5f480*/  STL.64 [R1+0x11e8], R82 ;  /* 0x0011e85201007387 */ /* 0x0003e40000100a00 */
[C---:B-1----:R-:W-:Y:S02]  /*5f490*/  HMMA.1688.F32.TF32 R80, R76.reuse, R198, R120 ;  /* 0x000000c64c50723c */ /* 0x042fe40000081078 */
[----:B------:R-:W-:Y:S01]  /*5f4a0*/  STL.64 [R1+0x1530], R68 ;  /* 0x0015304401007387 */ /* 0x000fe20000100a00 */
[----:B------:R1:W-:Y:S02]  /*5f4b0*/  STL.64 [R1+0x1538], R70 ;  /* 0x0015384601007387 */ /* 0x0003e40000100a00 */
[----:B------:R-:W-:Y:S02]  /*5f4c0*/  STL.64 [R1+0x1520], R124 ;  /* 0x0015207c01007387 */ /* 0x000fe40000100a00 */
[----:B------:R-:W-:Y:S01]  /*5f4d0*/  STL.64 [R1+0x1528], R126 ;  /* 0x0015287e01007387 */ /* 0x000fe20000100a00 */
[C---:B-1----:R-:W-:Y:S11]  /*5f4e0*/  HMMA.1688.F32.TF32 R68, R76.reuse, R194, R116 ;  /* 0x000000c24c44723c */ /* 0x042ff60000081074 */
[----:B------:R-:W-:Y:S04]  /*5f4f0*/  @!UPT UIADD3 URZ, URZ, URZ, URZ ;  /* 0x0000003f3f3ff290 */ /* 0x000fe8000fffe03f */
[----:B------:R-:W-:Y:S01]  /*5f500*/  STL.64 [R1+0x1510], R80 ;  /* 0x0015105001007387 */ /* 0x000fe20000100a00 */
[----:B------:R1:W-:Y:S02]  /*5f510*/  STL.64 [R1+0x1518], R82 ;  /* 0x0015185201007387 */ /* 0x0003e40000100a00 */
[C---:B-1----:R-:W-:Y:S05]  /*5f520*/  HMMA.1688.F32.TF32 R80, R76.reuse, R186, R108 ;  /* 0x000000ba4c50723c */ /* 0x042fea000008106c */
[----:B------:R-:W-:Y:S01]  /*5f530*/  STL.64 [R1+0x1500], R68 ;  /* 0x0015004401007387 */ /* 0x000fe20000100a00 */
[----:B------:R1:W-:Y:S02]  /*5f540*/  STL.64 [R1+0x1508], R70 ;  /* 0x0015084601007387 */ /* 0x0003e40000100a00 */
[----:B------:R-:W-:Y:S02]  /*5f550*/  STL.64 [R1+0x14f0], R112 ;  /* 0x0014f07001007387 */ /* 0x000fe40000100a00 */
[----:B------:R-:W-:Y:S01]  /*5f560*/  STL.64 [R1+0x14f8], R114 ;  /* 0x0014f87201007387 */ /* 0x000fe20000100a00 */
[----:B------:R-:W2:Y:S01]  /*5f570*/  LDL.LU R3, [R1+0x18a8] ;  /* 0x0018a80001037983 */ /* 0x000ea20000300800 */
[C---:B-1----:R-:W-:Y:S11]  /*5f580*/  HMMA.1688.F32.TF32 R68, R76.reuse, R182, R104 ;  /* 0x000000b64c44723c */ /* 0x042ff60000081068 */
[----:B------:R-:W-:Y:S01]  /*5f590*/  STL.64 [R1+0x14e0], R80 ;  /* 0x0014e05001007387 */ /* 0x000fe20000100a00 */
[----:B------:R1:W-:Y:S02]  /*5f5a0*/  STL.64 [R1+0x14e8], R82 ;  /* 0x0014e85201007387 */ /* 0x0003e40000100a00 */
[C---:B-1----:R-:W-:Y:S09]  /*5f5b0*/  HMMA.1688.F32.TF32 R80, R76.reuse, R178, R100 ;  /* 0x000000b24c50723c */ /* 0x042ff20000081064 */
[----:B------:R-:W-:Y:S01]  /*5f5c0*/  STL.64 [R1+0x14d0], R68 ;  /* 0x0014d04401007387 */ /* 0x000fe20000100a00 */
[----:B------:R1:W-:Y:S03]  /*5f5d0*/  STL.64 [R1+0x14d8], R70 ;  /* 0x0014d84601007387 */ /* 0x0003e60000100a00 */
[----:B-1----:R-:W3:Y:S01]  /*5f5e0*/  LDL.LU R71, [R1+0x35b8] ;  /* 0x0035b80001477983 */ /* 0x002ee20000300800 */
[----:B------:R-:W3:Y:S09]  /*5f5f0*/  LDL.LU R70, [R1+0x35c0] ;  /* 0x0035c00001467983 */ /* 0x000ef20000300800 */
[----:B------:R-:W-:Y:S01]  /*5f600*/  STL.64 [R1+0x14c0], R80 ;  /* 0x0014c05001007387 */ /* 0x000fe20000100a00 */
[----:B------:R1:W-:Y:S02]  /*5f610*/  STL.64 [R1+0x14c8], R82 ;  /* 0x0014c85201007387 */ /* 0x0003e40000100a00 */
[C---:B-1----:R-:W-:Y:S01]  /*5f620*/  HMMA.1688.F32.TF32 R80, R76.reuse, R170, R92 ;  /* 0x000000aa4c50723c */ /* 0x042fe2000008105c */
[----:B------:R-:W-:Y:S01]  /*5f630*/  STL.64 [R1+0x14b0], R96 ;  /* 0x0014b06001007387 */ /* 0x000fe20000100a00 */
[----:B------:R-:W-:Y:S11]  /*5f640*/  STL.64 [R1+0x14b8], R98 ;  /* 0x0014b86201007387 */ /* 0x000ff60000100a00 */
[----:B------:R-:W-:Y:S10]  /*5f650*/  @!UPT UIADD3 URZ, URZ, URZ, URZ ;  /* 0x0000003f3f3ff290 */ /* 0x000ff4000fffe03f */
[----:B------:R-:W-:Y:S01]  /*5f660*/  STL.64 [R1+0x14a0], R80 ;  /* 0x0014a05001007387 */ /* 0x000fe20000100a00 */
[----:B------:R1:W-:Y:S02]  /*5f670*/  STL.64 [R1+0x14a8], R82 ;  /* 0x0014a85201007387 */ /* 0x0003e40000100a00 */
[C---:B-1----:R-:W-:Y:S08]  /*5f680*/  HMMA.1688.F32.TF32 R80, R76.reuse, R166, R88 ;  /* 0x000000a64c50723c */ /* 0x042ff00000081058 */
[----:B------:R-:W-:Y:S11]  /*5f690*/  HMMA.1688.F32.TF32 R76, R76, R162, R84 ;  /* 0x000000a24c4c723c */ /* 0x000ff60000081054 */
[----:B------:R-:W-:Y:S04]  /*5f6a0*/  @!UPT UIADD3 URZ, URZ, URZ, URZ ;  /* 0x0000003f3f3ff290 */ /* 0x000fe8000fffe03f */
[----:B------:R-:W-:Y:S01]  /*5f6b0*/  STL.64 [R1+0x1490], R80 ;  /* 0x0014905001007387 */ /* 0x000fe20000100a00 */
[----:B------:R1:W-:Y:S07]  /*5f6c0*/  STL.64 [R1+0x1498], R82 ;  /* 0x0014985201007387 */ /* 0x0003ee0000100a00 */
[----:B------:R1:W-:Y:S02]  /*5f6d0*/  STL.64 [R1+0x1480], R76 ;  /* 0x0014804c01007387 */ /* 0x0003e40000100a00 */
[----:B------:R2:W-:Y:S01]  /*5f6e0*/  STL.64 [R1+0x1488], R78 ;  /* 0x0014884e01007387 */ /* 0x0005e20000100a00 */
[----:B------:R-:W3:Y:S01]  /*5f6f0*/  LDL.LU R87, [R1+0x35bc] ;  /* 0x0035bc0001577983 */ /* 0x000ee20000300800 */
[----:B------:R-:W3:Y:S02]  /*5f700*/  LDL.LU R85, [R1+0x35b4] ;  /* 0x0035b40001557983 */ /* 0x000ee40000300800 */
[----:B------:R-:W3:Y:S02]  /*5f710*/  LDL.LU R88, [R1+0x35b0] ;  /* 0x0035b00001587983 */ /* 0x000ee40000300800 */
[----:B------:R-:W3:Y:S01]  /*5f720*/  LDL.LU R86, [R1+0x35a8] ;  /* 0x0035a80001567983 */ /* 0x000ee20000300800 */
[----:B------:R-:W3:Y:S04]  /*5f730*/  LDL.LU R84, [R1+0x35a0] ;  /* 0x0035a00001547983 */ /* 0x000ee80000300800 */
[----:B-1----:R-:W3:Y:S01]  /*5f740*/  LDL.LU R83, [R1+0x35ac] ;  /* 0x0035ac0001537983 */ /* 0x002ee20000300800 */
[----:B------:R-:W3:Y:S02]  /*5f750*/  LDL.LU R77, [R1+0x3580] ;  /* 0x00358000014d7983 */ /* 0x000ee40000300800 */
[----:B------:R-:W3:Y:S02]  /*5f760*/  LDL.LU R76, [R1+0x358c] ;  /* 0x00358c00014c7983 */ /* 0x000ee40000300800 */
[----:B------:R-:W-:-:S02]  /*5f770*/  IMAD.MOV.U32 R69, RZ, RZ, 0x1f ;  /* 0x0000001fff457424 */ /* 0x000fc400078e00ff */
[----:B------:R-:W-:-:S03]  /*5f780*/  IMAD.MOV.U32 R68, RZ, RZ, c[0x0][0x180] ;  /* 0x00006000ff447624 */ /* 0x000fc600078e00ff */
[----:B------:R-:W-:Y:S01]  /*5f790*/  IADD3 R241, R69, c[0x0][0x180], RZ ;  /* 0x0000600045f17a10 */ /* 0x000fe20007ffe0ff */
[----:B------:R-:W1:Y:S03]  /*5f7a0*/  S2R R213, SR_TID.X ;  /* 0x0000000000d57919 */ /* 0x000e660000002100 */
[----:B------:R-:W-:Y:S02]  /*5f7b0*/  SHF.R.S32.HI R69, RZ, 0x1f, R241 ;  /* 0x0000001fff457819 */ /* 0x000fe400000114f1 */
[----:B------:R-:W-:Y:S01]  /*5f7c0*/  IADD3 R68, R68, -0x60, RZ ;  /* 0xffffffa044447810 */ /* 0x000fe20007ffe0ff */
[----:B------:R-:W-:Y:S01]  /*5f7d0*/  IMAD.MOV.U32 R80, RZ, RZ, c[0x0][0x188] ;  /* 0x00006200ff507624 */ /* 0x000fe200078e00ff */
[----:B------:R-:W-:-:S03]  /*5f7e0*/  LEA.HI R69, R69, R241, RZ, 0x5 ;  /* 0x000000f145457211 */ /* 0x000fc600078f28ff */
[----:B------:R-:W-:Y:S01]  /*5f7f0*/  IMAD.SHL.U32 R80, R80, 0x20, RZ ;  /* 0x0000002050507824 */ /* 0x000fe200078e00ff */
[----:B------:R-:W-:-:S03]  /*5f800*/  SHF.R.S32.HI R69, RZ, 0x5, R69 ;  /* 0x00000005ff457819 */ /* 0x000fc60000011445 */
[----:B------:R-:W-:Y:S01]  /*5f810*/  IMAD.SHL.U32 R80, R80, 0x4, RZ ;  /* 0x0000000450507824 */ /* 0x000fe200078e00ff */
[----:B------:R-:W-:Y:S02]  /*5f820*/  IADD3 R69, R69, -0x3, RZ ;  /* 0xfffffffd45457810 */ /* 0x000fe40007ffe0ff */
[----:B-1----:R-:W-:-:S05]  /*5f830*/  LOP3.LUT R241, R213, 0x7f, RZ, 0xc0, !PT ;  /* 0x0000007fd5f17812 */ /* 0x002fca00078ec0ff */
[----:B------:R-:W-:Y:S02]  /*5f840*/  IMAD.SHL.U32 R185, R241, 0x4, RZ ;  /* 0x00000004f1b97824 */ /* 0x000fe400078e00ff */
[C---:B----4-:R-:W-:Y:S01]  /*5f850*/  IMAD R68, R184.reuse, -0x20, R68 ;  /* 0xffffffe0b8447824 */ /* 0x050fe200078e0244 */
[----:B------:R-:W-:-:S04]  /*5f860*/  ISETP.GE.AND P0, PT, R184, R69, PT ;  /* 0x00000045b800720c */ /* 0x000fc80003f06270 */
[----:B------:R-:W-:-:S04]  /*5f870*/  ISETP.GT.AND P1, PT, R68, RZ, PT ;  /* 0x000000ff4400720c */ /* 0x000fc80003f24270 */
[----:B------:R-:W-:-:S04]  /*5f880*/  SEL R69, RZ, 0x4, !P1 ;  /* 0x00000004ff457807 */ /* 0x000fc80004800000 */
[----:B------:R-:W-:-:S04]  /*5f890*/  SEL R69, R69, RZ, !P0 ;  /* 0x000000ff45457207 */ /* 0x000fc80004000000 */
[----:B------:R-:W-:Y:S02]  /*5f8a0*/  ISETP.NE.U32.AND P1, PT, R69, RZ, PT ;  /* 0x000000ff4500720c */ /* 0x000fe40003f25070 */
[----:B--2---:R-:W-:-:S04]  /*5f8b0*/  IADD3 R3, R3, 0x1, RZ ;  /* 0x0000000103037810 */ /* 0x004fc80007ffe0ff */
[----:B------:R-:W-:-:S04]  /*5f8c0*/  ISETP.GT.AND P2, PT, R3, 0x2, PT ;  /* 0x000000020300780c */ /* 0x000fc80003f44270 */
[----:B------:R-:W-:-:S05]  /*5f8d0*/  SEL R183, R3, RZ, !P2 ;  /* 0x000000ff03b77207 */ /* 0x000fca0005000000 */
[----:B------:R-:W-:Y:S01]  /*5f8e0*/  IMAD R3, R183, 0x10000, R185 ;  /* 0x00010000b7037824 */ /* 0x000fe200078e02b9 */
[----:B---3--:R-:W-:-:S05]  /*5f8f0*/  IADD3 R70, P3, R70, R80, RZ ;  /* 0x0000005046467210 */ /* 0x008fca0007f7e0ff */
[----:B------:R-:W-:Y:S01]  /*5f900*/  IMAD.X R71, R71, 0x1, R0, P3 ;  /* 0x0000000147477824 */ /* 0x000fe200018e0600 */
[----:B------:R1:W-:Y:S01]  /*5f910*/  STL [R1+0x35c0], R70 ;  /* 0x0035c04601007387 */ /* 0x0003e20000100800 */
[----:B------:R-:W-:Y:S03]  /*5f920*/  STL [R1+0x18a8], R183 ;  /* 0x0018a8b701007387 */ /* 0x000fe60000100800 */
[----:B------:R2:W-:Y:S01]  /*5f930*/  STL [R1+0x35b8], R71 ;  /* 0x0035b84701007387 */ /* 0x0005e20000100800 */
[----:B------:R-:W3:Y:S02]  /*5f940*/  LDL.LU R82, [R1+0x3488] ;  /* 0x0034880001527983 */ /* 0x000ee40000300800 */
[----:B------:R-:W4:Y:S02]  /*5f950*/  LDL.LU R81, [R1+0x3494] ;  /* 0x0034940001517983 */ /* 0x000f240000300800 */
[----:B------:R-:W3:Y:S01]  /*5f960*/  LDL.LU R79, [R1+0x3480] ;  /* 0x00348000014f7983 */ /* 0x000ee20000300800 */
[----:B------:R-:W3:Y:S04]  /*5f970*/  LDL.LU R78, [R1+0x348c] ;  /* 0x00348c00014e7983 */ /* 0x000ee80000300800 */
[----:B------:R-:W-:Y:S01]  /*5f980*/  @!PT LDS RZ, [RZ] ;  /* 0x00000000fffff984 */ /* 0x000fe20000000800 */
[----:B------:R-:W-:Y:S01]  /*5f990*/  @!PT LDS RZ, [RZ] ;  /* 0x00000000fffff984 */ /* 0x000fe20000000800 */
[----:B------:R-:W-:Y:S01]  /*5f9a0*/  @!PT LDS RZ, [RZ] ;  /* 0x00000000fffff984 */ /* 0x000fe20000000800 */
[----:B------:R1:W-:Y:S01]  /*5f9b0*/  LDGSTS.E [R3], [R70.64], P1 ;  /* 0x0000000046037fae */ /* 0x0003e20008921844 */
[----:B------:R-:W-:-:S02]  /*5f9c0*/  IADD3 R87, P2, R87, R80, RZ ;  /* 0x0000005057577210 */ /* 0x000fc40007f5e0ff */
[----:B------:R-:W-:-:S03]  /*5f9d0*/  IADD3 R85, P3, R85, R80, RZ ;  /* 0x0000005055557210 */ /* 0x000fc60007f7e0ff */
[--C-:B------:R-:W-:Y:S02]  /*5f9e0*/  IMAD.X R88, R88, 0x1, R0.reuse, P2 ;  /* 0x0000000158587824 */ /* 0x100fe400010e0600 */
[----:B------:R-:W-:Y:S01]  /*5f9f0*/  IMAD.X R86, R86, 0x1, R0, P3 ;  /* 0x0000000156567824 */ /* 0x000fe200018e0600 */
[----:B------:R-:W-:Y:S01]  /*5fa00*/  STL [R1+0x35bc], R87 ;  /* 0x0035bc5701007387 */ /* 0x000fe20000100800 */
[----:B-1----:R-:W-:Y:S02]  /*5fa10*/  IMAD.MOV.U32 R70, RZ, RZ, R87 ;  /* 0x000000ffff467224 */ /* 0x002fe400078e0057 */
[----:B--2---:R-:W-:Y:S01]  /*5fa20*/  IMAD.MOV.U32 R71, RZ, RZ, R88 ;  /* 0x000000ffff477224 */ /* 0x004fe200078e0058 */
[----:B------:R1:W-:Y:S04]  /*5fa30*/  STL [R1+0x35b0], R88 ;  /* 0x0035b05801007387 */ /* 0x0003e80000100800 */
[----:B------:R-:W-:Y:S01]  /*5fa40*/  STL [R1+0x35b4], R85 ;  /* 0x0035b45501007387 */ /* 0x000fe20000100800 */
[----:B------:R2:W-:Y:S03]  /*5fa50*/  STL [R1+0x35a8], R86 ;  /* 0x0035a85601007387 */ /* 0x0005e60000100800 */
[----:B------:R2:W-:Y:S01]  /*5fa60*/  LDGSTS.E [R3+0x200], [R70.64], P1 ;  /* 0x0020000046037fae */ /* 0x0005e20008921844 */
[----:B------:R-:W-:-:S02]  /*5fa70*/  IADD3 R83, P3, R83, R80, RZ ;  /* 0x0000005053537210 */ /* 0x000fc40007f7e0ff */
[----:B------:R-:W-:Y:S01]  /*5fa80*/  IADD3 R76, P4, R76, R80, RZ ;  /* 0x000000504c4c7210 */ /* 0x000fe20007f9e0ff */
[----:B-1----:R-:W3:Y:S01]  /*5fa90*/  LDL.LU R88, [R1+0x3478] ;  /* 0x0034780001587983 */ /* 0x002ee20000300800 */
[----:B------:R-:W3:Y:S02]  /*5faa0*/  LDL.LU R87, [R1+0x3484] ;  /* 0x0034840001577983 */ /* 0x000ee40000300800 */
[----:B--2---:R-:W-:Y:S02]  /*5fab0*/  IMAD.MOV.U32 R71, RZ, RZ, R86 ;  /* 0x000000ffff477224 */ /* 0x004fe400078e0056 */
[----:B------:R-:W-:Y:S01]  /*5fac0*/  IMAD.MOV.U32 R70, RZ, RZ, R85 ;  /* 0x000000ffff467224 */ /* 0x000fe200078e0055 */
[----:B------:R-:W3:Y:S01]  /*5fad0*/  LDL.LU R86, [R1+0x3560] ;  /* 0x0035600001567983 */ /* 0x000ee20000300800 */
[----:B------:R-:W3:Y:S02]  /*5fae0*/  LDL.LU R85, [R1+0x356c] ;  /* 0x00356c0001557983 */ /* 0x000ee40000300800 */
[----:B------:R-:W-:-:S02]  /*5faf0*/  IMAD.X R84, R84, 0x1, R0, P3 ;  /* 0x0000000154547824 */ /* 0x000fc400018e0600 */
[----:B------:R-:W-:Y:S01]  /*5fb00*/  IMAD.X R77, R77, 0x1, R0, P4 ;  /* 0x000000014d4d7824 */ /* 0x000fe200020e0600 */
[----:B------:R1:W-:Y:S04]  /*5fb10*/  LDGSTS.E [R3+0x400], [R70.64], P1 ;  /* 0x0040000046037fae */ /* 0x0003e80008921844 */
[----:B------:R-:W-:Y:S01]  /*5fb20*/  STL [R1+0x35ac], R83 ;  /* 0x0035ac5301007387 */ /* 0x000fe20000100800 */
[----:B------:R1:W-:Y:S02]  /*5fb30*/  STL [R1+0x35a0], R84 ;  /* 0x0035a05401007387 */ /* 0x0003e40000100800 */
[----:B------:R-:W-:Y:S02]  /*5fb40*/  STL [R1+0x358c], R76 ;  /* 0x00358c4c01007387 */ /* 0x000fe40000100800 */
[----:B------:R1:W-:Y:S02]  /*5fb50*/  STL [R1+0x3580], R77 ;  /* 0x0035804d01007387 */ /* 0x0003e40000100800 */
[----:B-1----:R-:W-:-:S02]  /*5fb60*/  IMAD.MOV.U32 R70, RZ, RZ, R83 ;  /* 0x000000ffff467224 */ /* 0x002fc400078e0053 */
[----:B------:R-:W-:Y:S02]  /*5fb70*/  IMAD.MOV.U32 R71, RZ, RZ, R84 ;  /* 0x000000ffff477224 */ /* 0x000fe400078e0054 */
[----:B------:R-:W3:Y:S04]  /*5fb80*/  LDL.LU R84, [R1+0x3428] ;  /* 0x0034280001547983 */ /* 0x000ee80000300800 */
[----:B------:R1:W-:Y:S01]  /*5fb90*/  LDGSTS.E [R3+0x600], [R70.64], P1 ;  /* 0x0060000046037fae */ /* 0x0003e20008921844 */
[----:B------:R-:W3:Y:S02]  /*5fba0*/  LDL.LU R83, [R1+0x3434] ;  /* 0x0034340001537983 */ /* 0x000ee40000300800 */
[----:B-1----:R-:W-:Y:S02]  /*5fbb0*/  IMAD.MOV.U32 R71, RZ, RZ, R77 ;  /* 0x000000ffff477224 */ /* 0x002fe400078e004d */
[----:B------:R-:W-:Y:S01]  /*5fbc0*/  IMAD.MOV.U32 R70, RZ, RZ, R76 ;  /* 0x000000ffff467224 */ /* 0x000fe200078e004c */
[----:B------:R-:W3:Y:S01]  /*5fbd0*/  LDL.LU R77, [R1+0x3420] ;  /* 0x00342000014d7983 */ /* 0x000ee20000300800 */
[----:B------:R-:W3:Y:S01]  /*5fbe0*/  LDL.LU R76, [R1+0x342c] ;  /* 0x00342c00014c7983 */ /* 0x000ee20000300800 */
[----:B------:R-:W-:-:S04]  /*5fbf0*/  ISETP.GT.AND P2, PT, R68, 0x4, PT ;  /* 0x000000044400780c */ /* 0x000fc80003f44270 */
[----:B------:R-:W-:-:S04]  /*5fc00*/  SEL R69, RZ, 0x4, !P2 ;  /* 0x00000004ff457807 */ /* 0x000fc80005000000 */
[----:B------:R-:W-:-:S04]  /*5fc10*/  SEL R69, R69, RZ, !P0 ;  /* 0x000000ff45457207 */ /* 0x000fc80004000000 */
[----:B------:R-:W-:Y:S11]  /*5fc20*/  ISETP.NE.U32.AND P2, PT, R69, RZ, PT ;  /* 0x000000ff4500720c */ /* 0x000ff60003f45070 */
[----:B------:R-:W-:Y:S02]  /*5fc30*/  @!UPT UIADD3 URZ, URZ, URZ, URZ ;  /* 0x0000003f3f3ff290 */ /* 0x000fe4000fffe03f */
[----:B------:R1:W-:Y:S01]  /*5fc40*/  LDGSTS.E [R3+0x2000], [R70.64], P2 ;  /* 0x0200000046037fae */ /* 0x0003e20009121844 */
[-C--:B----4-:R-:W-:Y:S02]  /*5fc50*/  IADD3 R81, P1, R81, R80.reuse, RZ ;  /* 0x0000005051517210 */ /* 0x090fe40007f3e0ff */
[----:B---3--:R-:W-:-:S03]  /*5fc60*/  IADD3 R78, P3, R78, R80, RZ ;  /* 0x000000504e4e7210 */ /* 0x008fc60007f7e0ff */
[--C-:B------:R-:W-:Y:S02]  /*5fc70*/  IMAD.X R82, R82, 0x1, R0.reuse, P1 ;  /* 0x0000000152527824 */ /* 0x100fe400008e0600 */
[----:B------:R-:W-:Y:S01]  /*5fc80*/  IMAD.X R79, R79, 0x1, R0, P3 ;  /* 0x000000014f4f7824 */ /* 0x000fe200018e0600 */
[----:B------:R-:W-:Y:S01]  /*5fc90*/  STL [R1+0x3494], R81 ;  /* 0x0034945101007387 */ /* 0x000fe20000100800 */
[----:B-1----:R-:W-:Y:S02]  /*5fca0*/  IMAD.MOV.U32 R70, RZ, RZ, R81 ;  /* 0x000000ffff467224 */ /* 0x002fe400078e0051 */
[----:B------:R-:W-:Y:S02]  /*5fcb0*/  IMAD.MOV.U32 R71, RZ, RZ, R82 ;  /* 0x000000ffff477224 */ /* 0x000fe400078e0052 */
[----:B------:R1:W-:Y:S01]  /*5fcc0*/  STL [R1+0x3488], R82 ;  /* 0x0034885201007387 */ /* 0x0003e20000100800 */
[----:B------:R-:W-:Y:S01]  /*5fcd0*/  STL [R1+0x348c], R78 ;  /* 0x00348c4e01007387 */ /* 0x000fe20000100800 */
[----:B------:R3:W-:Y:S03]  /*5fce0*/  STL [R1+0x3480], R79 ;  /* 0x0034804f01007387 */ /* 0x0007e60000100800 */
[----:B------:R4:W-:Y:S01]  /*5fcf0*/  LDGSTS.E [R3+0x2200], [R70.64], P2 ;  /* 0x0220000046037fae */ /* 0x0009e20009121844 */
[----:B------:R-:W-:-:S03]  /*5fd00*/  ISETP.GT.AND P1, PT, R68, 0x8, PT ;  /* 0x000000084400780c */ /* 0x000fc60003f24270 */
[----:B-1----:R-:W2:Y:S01]  /*5fd10*/  LDL.LU R82, [R1+0x3418] ;  /* 0x0034180001527983 */ /* 0x002ea20000300800 */
[----:B------:R-:W2:Y:S01]  /*5fd20*/  LDL.LU R81, [R1+0x3424] ;  /* 0x0034240001517983 */ /* 0x000ea20000300800 */
[----:B------:R-:W-:Y:S01]  /*5fd30*/  SEL R69, RZ, 0x4, !P1 ;  /* 0x00000004ff457807 */ /* 0x000fe20004800000 */
[----:B----4-:R-:W-:Y:S02]  /*5fd40*/  IMAD.MOV.U32 R71, RZ, RZ, R79 ;  /* 0x000000ffff477224 */ /* 0x010fe400078e004f */
[----:B------:R-:W-:Y:S01]  /*5fd50*/  IMAD.MOV.U32 R70, RZ, RZ, R78 ;  /* 0x000000ffff467224 */ /* 0x000fe200078e004e */
[----:B---3--:R-:W3:Y:S01]  /*5fd60*/  LDL.LU R79, [R1+0x3548] ;  /* 0x00354800014f7983 */ /* 0x008ee20000300800 */
[----:B------:R-:W4:Y:S01]  /*5fd70*/  LDL.LU R78, [R1+0x3554] ;  /* 0x00355400014e7983 */ /* 0x000f220000300800 */
[----:B------:R-:W-:Y:S02]  /*5fd80*/  SEL R69, R69, RZ, !P0 ;  /* 0x000000ff45457207 */ /* 0x000fe40004000000 */
[----:B------:R1:W-:Y:S02]  /*5fd90*/  LDGSTS.E [R3+0x2400], [R70.64], P2 ;  /* 0x0240000046037fae */ /* 0x0003e40009121844 */
[----:B------:R-:W-:-:S02]  /*5fda0*/  ISETP.NE.U32.AND P1, PT, R69, RZ, PT ;  /* 0x000000ff4500720c */ /* 0x000fc40003f25070 */
[----:B------:R-:W-:-:S05]  /*5fdb0*/  IADD3 R87, P3, R87, R80, RZ ;  /* 0x0000005057577210 */ /* 0x000fca0007f7e0ff */
[----:B------:R-:W-:Y:S01]  /*5fdc0*/  IMAD.X R88, R88, 0x1, R0, P3 ;  /* 0x0000000158587824 */ /* 0x000fe200018e0600 */
[-C--:B------:R-:W-:Y:S01]  /*5fdd0*/  IADD3 R85, P4, R85, R80.reuse, RZ ;  /* 0x0000005055557210 */ /* 0x080fe20007f9e0ff */
[----:B-1----:R-:W-:Y:S02]  /*5fde0*/  IMAD.MOV.U32 R70, RZ, RZ, R87 ;  /* 0x000000ffff467224 */ /* 0x002fe400078e0057 */
[----:B------:R-:W-:Y:S01]  /*5fdf0*/  IMAD.MOV.U32 R71, RZ, RZ, R88 ;  /* 0x000000ffff477224 */ /* 0x000fe200078e0058 */
[----:B------:R-:W-:Y:S01]  /*5fe00*/  STL [R1+0x3484], R87 ;  /* 0x0034845701007387 */ /* 0x000fe20000100800 */
[----:B------:R-:W-:Y:S02]  /*5fe10*/  IMAD.X R86, R86, 0x1, R0, P4 ;  /* 0x0000000156567824 */ /* 0x000fe400020e0600 */
[----:B------:R1:W-:Y:S01]  /*5fe20*/  STL [R1+0x3478], R88 ;  /* 0x0034785801007387 */ /* 0x0003e20000100800 */
[----:B------:R-:W-:Y:S02]  /*5fe30*/  STL [R1+0x356c], R85 ;  /* 0x00356c5501007387 */ /* 0x000fe40000100800 */
[----:B------:R1:W-:Y:S02]  /*5fe40*/  STL [R1+0x3560], R86 ;  /* 0x0035605601007387 */ /* 0x0003e40000100800 */
[----:B------:R1:W-:Y:S04]  /*5fe50*/  LDGSTS.E [R3+0x2600], [R70.64], P2 ;  /* 0x0260000046037fae */ /* 0x0003e80009121844 */
[----:B-1----:R-:W3:Y:S01]  /*5fe60*/  LDL.LU R88, [R1+0x33e0] ;  /* 0x0033e00001587983 */ /* 0x002ee20000300800 */
[----:B------:R-:W3:Y:S01]  /*5fe70*/  LDL.LU R87, [R1+0x33ec] ;  /* 0x0033ec0001577983 */ /* 0x000ee20000300800 */
[----:B------:R-:W-:Y:S01]  /*5fe80*/  IADD3 R83, P2, R83, R80, RZ ;  /* 0x0000005053537210 */ /* 0x000fe20007f5e0ff */
[----:B------:R-:W-:-:S02]  /*5fe90*/  IMAD.MOV.U32 R71, RZ, RZ, R86 ;  /* 0x000000ffff477224 */ /* 0x000fc400078e0056 */
[----:B------:R-:W-:Y:S01]  /*5fea0*/  IMAD.MOV.U32 R70, RZ, RZ, R85 ;  /* 0x000000ffff467224 */ /* 0x000fe200078e0055 */
[----:B------:R-:W3:Y:S01]  /*5feb0*/  LDL.LU R86, [R1+0x33d8] ;  /* 0x0033d80001567983 */ /* 0x000ee20000300800 */
[----:B------:R-:W3:Y:S02]  /*5fec0*/  LDL.LU R85, [R1+0x33e4] ;  /* 0x0033e40001557983 */ /* 0x000ee40000300800 */
[----:B------:R-:W-:Y:S01]  /*5fed0*/  IMAD.X R84, R84, 0x1, R0, P2 ;  /* 0x0000000154547824 */ /* 0x000fe200010e0600 */
[----:B------:R1:W-:Y:S01]  /*5fee0*/  LDGSTS.E [R3+0x4000], [R70.64], P1 ;  /* 0x0400000046037fae */ /* 0x0003e20008921844 */
[----:B------:R-:W-:-:S03]  /*5fef0*/  IADD3 R76, P3, R76, R80, RZ ;  /* 0x000000504c4c7210 */ /* 0x000fc60007f7e0ff */
[----:B------:R-:W-:Y:S01]  /*5ff00*/  STL [R1+0x3434], R83 ;  /* 0x0034345301007387 */ /* 0x000fe20000100800 */
[----:B------:R1:W-:Y:S02]  /*5ff10*/  STL [R1+0x3428], R84 ;  /* 0x0034285401007387 */ /* 0x0003e40000100800 */
[----:B------:R-:W-:Y:S02]  /*5ff20*/  IMAD.X R77, R77, 0x1, R0, P3 ;  /* 0x000000014d4d7824 */ /* 0x000fe400018e0600 */
[----:B-1----:R-:W-:Y:S02]  /*5ff30*/  IMAD.MOV.U32 R70, RZ, RZ, R83 ;  /* 0x000000ffff467224 */ /* 0x002fe400078e0053 */
[----:B------:R-:W-:Y:S01]  /*5ff40*/  IMAD.MOV.U32 R71, RZ, RZ, R84 ;  /* 0x000000ffff477224 */ /* 0x000fe200078e0054 */
[----:B------:R-:W-:Y:S01]  /*5ff50*/  STL [R1+0x342c], R76 ;  /* 0x00342c4c01007387 */ /* 0x000fe20000100800 */
[----:B------:R1:W-:Y:S03]  /*5ff60*/  STL [R1+0x3420], R77 ;  /* 0x0034204d01007387 */ /* 0x0003e60000100800 */
[----:B------:R1:W-:Y:S04]  /*5ff70*/  LDGSTS.E [R3+0x4200], [R70.64], P1 ;  /* 0x0420000046037fae */ /* 0x0003e80008921844 */
[----:B------:R-:W3:Y:S01]  /*5ff80*/  LDL.LU R84, [R1+0x33d0] ;  /* 0x0033d00001547983 */ /* 0x000ee20000300800 */
[----:B------:R-:W3:Y:S02]  /*5ff90*/  LDL.LU R83, [R1+0x33dc] ;  /* 0x0033dc0001537983 */ /* 0x000ee40000300800 */
[----:B-1----:R-:W-:-:S02]  /*5ffa0*/  IMAD.MOV.U32 R71, RZ, RZ, R77 ;  /* 0x000000ffff477224 */ /* 0x002fc400078e004d */
[----:B------:R-:W-:Y:S01]  /*5ffb0*/  IMAD.MOV.U32 R70, RZ, RZ, R76 ;  /* 0x000000ffff467224 */ /* 0x000fe200078e004c */
[----:B------:R-:W3:Y:S01]  /*5ffc0*/  LDL.LU R77, [R1+0x3530] ;  /* 0x00353000014d7983 */ /* 0x000ee20000300800 */
[----:B------:R-:W3:Y:S01]  /*5ffd0*/  LDL.LU R76, [R1+0x353c] ;  /* 0x00353c00014c7983 */ /* 0x000ee20000300800 */
[----:B------:R-:W-:Y:S02]  /*5ffe0*/  ISETP.GT.AND P2, PT, R68, 0xc, PT ;  /* 0x0000000c4400780c */ /* 0x000fe40003f44270 */
[----:B------:R1:W-:Y:S02]  /*5fff0*/  LDGSTS.E [R3+0x4400], [R70.64], P1 ;  /* 0x0440000046037fae */ /* 0x0003e40008921844 */
[----:B------:R-:W-:-:S04]  /*60000*/  SEL R69, RZ, 0x4, !P2 ;  /* 0x00000004ff457807 */ /* 0x000fc80005000000 */
[----:B------:R-:W-:-:S04]  /*60010*/  SEL R69, R69, RZ, !P0 ;  /* 0x000000ff45457207 */ /* 0x000fc80004000000 */
[----:B------:R-:W-:Y:S02]  /*60020*/  ISETP.NE.U32.AND P2, PT, R69, RZ, PT ;  /* 0x000000ff4500720c */ /* 0x000fe40003f45070 */
[----:B--2---:R-:W-:-:S05]  /*60030*/  IADD3 R81, P3, R81, R80, RZ ;  /* 0x0000005051517210 */ /* 0x004fca0007f7e0ff */
[----:B------:R-:W-:Y:S01]  /*60040*/  IMAD.X R82, R82, 0x1, R0, P3 ;  /* 0x0000000152527824 */ /* 0x000fe200018e0600 */
[----:B----4-:R-:W-:Y:S01]  /*60050*/  IADD3 R78, P4, R78, R80, RZ ;  /* 0x000000504e4e7210 */ /* 0x010fe20007f9e0ff */
[----:B-1----:R-:W-:Y:S02]  /*60060*/  IMAD.MOV.U32 R70, RZ, RZ, R81 ;  /* 0x000000ffff467224 */ /* 0x002fe400078e0051 */
[----:B------:R-:W-:Y:S01]  /*60070*/  IMAD.MOV.U32 R71, RZ, RZ, R82 ;  /* 0x000000ffff477224 */ /* 0x000fe200078e0052 */
[----:B------:R-:W-:Y:S01]  /*60080*/  STL [R1+0x3424], R81 ;  /* 0x0034245101007387 */ /* 0x000fe20000100800 */
[----:B---3--:R-:W-:-:S03]  /*60090*/  IMAD.X R79, R79, 0x1, R0, P4 ;  /* 0x000000014f4f7824 */ /* 0x008fc600020e0600 */
[----:B------:R1:W-:Y:S04]  /*600a0*/  STL [R1+0x3418], R82 ;  /* 0x0034185201007387 */ /* 0x0003e80000100800 */
[----:B------:R-:W-:Y:S01]  /*600b0*/  STL [R1+0x3554], R78 ;  /* 0x0035544e01007387 */ /* 0x000fe20000100800 */
[----:B------:R2:W-:Y:S03]  /*600c0*/  STL [R1+0x3548], R79 ;  /* 0x0035484f01007387 */ /* 0x0005e60000100800 */
[----:B------:R3:W-:Y:S04]  /*600d0*/  LDGSTS.E [R3+0x4600], [R70.64], P1 ;  /* 0x0460000046037fae */ /* 0x0007e80008921844 */
[----:B-1----:R-:W4:Y:S01]  /*600e0*/  LDL.LU R82, [R1+0x3398] ;  /* 0x0033980001527983 */ /* 0x002f220000300800 */
[----:B------:R-:W4:Y:S02]  /*600f0*/  LDL.LU R81, [R1+0x33a4] ;  /* 0x0033a40001517983 */ /* 0x000f240000300800 */
[----:B---3--:R-:W-:-:S02]  /*60100*/  IMAD.MOV.U32 R71, RZ, RZ, R79 ;  /* 0x000000ffff477224 */ /* 0x008fc400078e004f */
[----:B------:R-:W-:Y:S01]  /*60110*/  IMAD.MOV.U32 R70, RZ, RZ, R78 ;  /* 0x000000ffff467224 */ /* 0x000fe200078e004e */
[----:B--2---:R-:W2:Y:S01]  /*60120*/  LDL.LU R79, [R1+0x3390] ;  /* 0x00339000014f7983 */ /* 0x004ea20000300800 */
[----:B------:R-:W3:Y:S03]  /*60130*/  LDL.LU R78, [R1+0x339c] ;  /* 0x00339c00014e7983 */ /* 0x000ee60000300800 */
[----:B------:R1:W-:Y:S01]  /*60140*/  LDGSTS.E [R3+0x6000], [R70.64], P2 ;  /* 0x0600000046037fae */ /* 0x0003e20009121844 */
[-C--:B------:R-:W-:Y:S02]  /*60150*/  IADD3 R87, P1, R87, R80.reuse, RZ ;  /* 0x0000005057577210 */ /* 0x080fe40007f3e0ff */
[----:B------:R-:W-:-:S03]  /*60160*/  IADD3 R85, P3, R85, R80, RZ ;  /* 0x0000005055557210 */ /* 0x000fc60007f7e0ff */
[--C-:B------:R-:W-:Y:S01]  /*60170*/  IMAD.X R88, R88, 0x1, R0.reuse, P1 ;  /* 0x0000000158587824 */ /* 0x100fe200008e0600 */
[----:B------:R-:W-:Y:S01]  /*60180*/  STL [R1+0x33ec], R87 ;  /* 0x0033ec5701007387 */ /* 0x000fe20000100800 */
[----:B------:R-:W-:-:S03]  /*60190*/  IMAD.X R86, R86, 0x1, R0, P3 ;  /* 0x0000000156567824 */ /* 0x000fc600018e0600 */
[----:B------:R1:W-:Y:S01]  /*601a0*/  STL [R1+0x33e0], R88 ;  /* 0x0033e05801007387 */ /* 0x0003e20000100800 */
[----:B------:R-:W-:Y:S02]  /*601b0*/  STL [R1+0x33e4], R85 ;  /* 0x0033e45501007387 */ /* 0x000fe40000100800 */
[----:B-1----:R-:W-:Y:S02]  /*601c0*/  IMAD.MOV.U32 R71, RZ, RZ, R88 ;  /* 0x000000ffff477224 */ /* 0x002fe400078e0058 */
[----:B------:R-:W-:Y:S01]  /*601d0*/  IMAD.MOV.U32 R70, RZ, RZ, R87 ;  /* 0x000000ffff467224 */ /* 0x000fe200078e0057 */
[----:B------:R1:W-:Y:S04]  /*601e0*/  STL [R1+0x33d8], R86 ;  /* 0x0033d85601007387 */ /* 0x0003e80000100800 */
[----:B------:R1:W-:Y:S04]  /*601f0*/  LDGSTS.E [R3+0x6200], [R70.64], P2 ;  /* 0x0620000046037fae */ /* 0x0003e80009121844 */
[----:B------:R-:W2:Y:S01]  /*60200*/  LDL.LU R88, [R1+0x3388] ;  /* 0x0033880001587983 */ /* 0x000ea20000300800 */
[----:B------:R-:W2:Y:S01]  /*60210*/  LDL.LU R87, [R1+0x3394] ;  /* 0x0033940001577983 */ /* 0x000ea20000300800 */
[----:B------:R-:W-:Y:S01]  /*60220*/  IADD3 R83, P3, R83, R80, RZ ;  /* 0x0000005053537210 */ /* 0x000fe20007f7e0ff */
[----:B-1----:R-:W-:-:S02]  /*60230*/  IMAD.MOV.U32 R70, RZ, RZ, R85 ;  /* 0x000000ffff467224 */ /* 0x002fc400078e0055 */
[----:B------:R-:W-:Y:S02]  /*60240*/  IMAD.MOV.U32 R71, RZ, RZ, R86 ;  /* 0x000000ffff477224 */ /* 0x000fe400078e0056 */
[--C-:B------:R-:W-:Y:S01]  /*60250*/  IMAD.X R84, R84, 0x1, R0.reuse, P3 ;  /* 0x0000000154547824 */ /* 0x100fe200018e0600 */
[----:B------:R-:W2:Y:S01]  /*60260*/  LDL.LU R86, [R1+0x3518] ;  /* 0x0035180001567983 */ /* 0x000ea20000300800 */
[----:B------:R-:W2:Y:S01]  /*60270*/  LDL.LU R85, [R1+0x3524] ;  /* 0x0035240001557983 */ /* 0x000ea20000300800 */
[----:B------:R-:W-:Y:S02]  /*60280*/  IADD3 R76, P4, R76, R80, RZ ;  /* 0x000000504c4c7210 */ /* 0x000fe40007f9e0ff */
[----:B------:R-:W-:Y:S04]  /*60290*/  STL [R1+0x33dc], R83 ;  /* 0x0033dc5301007387 */ /* 0x000fe80000100800 */
[----:B------:R1:W-:Y:S01]  /*602a0*/  LDGSTS.E [R3+0x6400], [R70.64], P2 ;  /* 0x0640000046037fae */ /* 0x0003e20009121844 */
[----:B------:R-:W-:-:S03]  /*602b0*/  IMAD.X R77, R77, 0x1, R0, P4 ;  /* 0x000000014d4d7824 */ /* 0x000fc600020e0600 */
[----:B------:R1:W-:Y:S01]  /*602c0*/  STL [R1+0x33d0], R84 ;  /* 0x0033d05401007387 */ /* 0x0003e20000100800 */
[----:B------:R-:W-:Y:S03]  /*602d0*/  STL [R1+0x353c], R76 ;  /* 0x00353c4c01007387 */ /* 0x000fe60000100800 */
[----:B------:R1:W-:Y:S02]  /*602e0*/  STL [R1+0x3530], R77 ;  /* 0x0035304d01007387 */ /* 0x0003e40000100800 */
[----:B-1----:R-:W-:Y:S02]  /*602f0*/  IMAD.MOV.U32 R70, RZ, RZ, R83 ;  /* 0x000000ffff467224 */ /* 0x002fe400078e0053 */
[----:B------:R-:W-:Y:S02]  /*60300*/  IMAD.MOV.U32 R71, RZ, RZ, R84 ;  /* 0x000000ffff477224 */ /* 0x000fe400078e0054 */
[----:B------:R-:W2:Y:S01]  /*60310*/  LDL.LU R84, [R1+0x3350] ;  /* 0x0033500001547983 */ /* 0x000ea20000300800 */
[----:B------:R-:W2:Y:S03]  /*60320*/  LDL.LU R83, [R1+0x335c] ;  /* 0x00335c0001537983 */ /* 0x000ea60000300800 */
[----:B------:R1:W-:Y:S02]  /*60330*/  LDGSTS.E [R3+0x6600], [R70.64], P2 ;  /* 0x0660000046037fae */ /* 0x0003e40009121844 */
[----:B-1----:R-:W-:-:S02]  /*60340*/  IMAD.MOV.U32 R71, RZ, RZ, R77 ;  /* 0x000000ffff477224 */ /* 0x002fc400078e004d */
[----:B------:R-:W-:Y:S01]  /*60350*/  IMAD.MOV.U32 R70, RZ, RZ, R76 ;  /* 0x000000ffff467224 */ /* 0x000fe200078e004c */
[----:B------:R-:W2:Y:S01]  /*60360*/  LDL.LU R77, [R1+0x3348] ;  /* 0x00334800014d7983 */ /* 0x000ea20000300800 */
[----:B------:R-:W2:Y:S01]  /*60370*/  LDL.LU R76, [R1+0x3354] ;  /* 0x00335400014c7983 */ /* 0x000ea20000300800 */
        /* <DEDUP_REMOVED lines=8> */
[--C-:B------:R-:W-:Y:S01]  /*60400*/  IMAD.X R82, R82, 0x1, R0.reuse, P2 ;  /* 0x0000000152527824 */ /* 0x100fe200010e0600 */
[----:B------:R-:W-:Y:S01]  /*60410*/  STL [R1+0x33a4], R81 ;  /* 0x0033a45101007387 */ /* 0x000fe20000100800 */
[----:B-1----:R-:W-:Y:S02]  /*60420*/  IMAD.MOV.U32 R70, RZ, RZ, R81 ;  /* 0x000000ffff467224 */ /* 0x002fe400078e0051 */
[----:B--2---:R-:W-:Y:S02]  /*60430*/  IMAD.X R79, R79, 0x1, R0, P3 ;  /* 0x000000014f4f7824 */ /* 0x004fe400018e0600 */
[----:B------:R-:W-:Y:S01]  /*60440*/  IMAD.MOV.U32 R71, RZ, RZ, R82 ;  /* 0x000000ffff477224 */ /* 0x000fe200078e0052 */
[----:B------:R1:W-:Y:S01]  /*60450*/  STL [R1+0x3398], R82 ;  /* 0x0033985201007387 */ /* 0x0003e20000100800 */
[----:B------:R-:W-:Y:S02]  /*60460*/  STL [R1+0x339c], R78 ;  /* 0x00339c4e01007387 */ /* 0x000fe40000100800 */
[----:B------:R2:W-:Y:S01]  /*60470*/  STL [R1+0x3390], R79 ;  /* 0x0033904f01007387 */ /* 0x0005e20000100800 */
[----:B------:R-:W-:Y:S01]  /*60480*/  ISETP.GT.AND P2, PT, R68, 0x14, PT ;  /* 0x000000144400780c */ /* 0x000fe20003f44270 */
[----:B------:R3:W-:Y:S04]  /*60490*/  LDGSTS.E [R3+0x8200], [R70.64], P1 ;  /* 0x0820000046037fae */ /* 0x0007e80008921844 */
[----:B-1----:R-:W4:Y:S01]  /*604a0*/  LDL.LU R82, [R1+0x3340] ;  /* 0x0033400001527983 */ /* 0x002f220000300800 */
[----:B------:R-:W4:Y:S01]  /*604b0*/  LDL.LU R81, [R1+0x334c] ;  /* 0x00334c0001517983 */ /* 0x000f220000300800 */
[----:B------:R-:W-:Y:S01]  /*604c0*/  SEL R69, RZ, 0x4, !P2 ;  /* 0x00000004ff457807 */ /* 0x000fe20005000000 */
[----:B---3--:R-:W-:-:S02]  /*604d0*/  IMAD.MOV.U32 R71, RZ, RZ, R79 ;  /* 0x000000ffff477224 */ /* 0x008fc400078e004f */
[----:B------:R-:W-:Y:S01]  /*604e0*/  IMAD.MOV.U32 R70, RZ, RZ, R78 ;  /* 0x000000ffff467224 */ /* 0x000fe200078e004e */
[----:B--2---:R-:W2:Y:S01]  /*604f0*/  LDL.LU R79, [R1+0x3500] ;  /* 0x00350000014f7983 */ /* 0x004ea20000300800 */
[----:B------:R-:W3:Y:S01]  /*60500*/  LDL.LU R78, [R1+0x350c] ;  /* 0x00350c00014e7983 */ /* 0x000ee20000300800 */
[----:B------:R-:W-:Y:S02]  /*60510*/  SEL R69, R69, RZ, !P0 ;  /* 0x000000ff45457207 */ /* 0x000fe40004000000 */
[----:B------:R1:W-:Y:S02]  /*60520*/  LDGSTS.E [R3+0x8400], [R70.64], P1 ;  /* 0x0840000046037fae */ /* 0x0003e40008921844 */
[----:B------:R-:W-:Y:S02]  /*60530*/  ISETP.NE.U32.AND P2, PT, R69, RZ, PT ;  /* 0x000000ff4500720c */ /* 0x000fe40003f45070 */
[----:B------:R-:W-:-:S05]  /*60540*/  IADD3 R87, P3, R87, R80, RZ ;  /* 0x0000005057577210 */ /* 0x000fca0007f7e0ff */
[----:B------:R-:W-:Y:S02]  /*60550*/  IMAD.X R88, R88, 0x1, R0, P3 ;  /* 0x0000000158587824 */ /* 0x000fe400018e0600 */
[----:B-1----:R-:W-:Y:S02]  /*60560*/  IMAD.MOV.U32 R70, RZ, RZ, R87 ;  /* 0x000000ffff467224 */ /* 0x002fe400078e0057 */
[----:B------:R-:W-:Y:S01]  /*60570*/  IMAD.MOV.U32 R71, RZ, RZ, R88 ;  /* 0x000000ffff477224 */ /* 0x000fe200078e0058 */
[----:B------:R-:W-:-:S04]  /*60580*/  IADD3 R85, P4, R85, R80, RZ ;  /* 0x0000005055557210 */ /* 0x000fc80007f9e0ff */
[----:B------:R1:W-:Y:S04]  /*60590*/  LDGSTS.E [R3+0x8600], [R70.64], P1 ;  /* 0x0860000046037fae */ /* 0x0003e80008921844 */
[----:B------:R-:W-:Y:S01]  /*605a0*/  STL [R1+0x3394], R87 ;  /* 0x0033945701007387 */ /* 0x000fe20000100800 */
[----:B------:R-:W-:-:S03]  /*605b0*/  IMAD.X R86, R86, 0x1, R0, P4 ;  /* 0x0000000156567824 */ /* 0x000fc600020e0600 */
[----:B------:R1:W-:Y:S01]  /*605c0*/  STL [R1+0x3388], R88 ;  /* 0x0033885801007387 */ /* 0x0003e20000100800 */
[----:B------:R-:W-:Y:S03]  /*605d0*/  STL [R1+0x3524], R85 ;  /* 0x0035245501007387 */ /* 0x000fe60000100800 */
[----:B------:R-:W-:Y:S01]  /*605e0*/  STL [R1+0x3518], R86 ;  /* 0x0035185601007387 */ /* 0x000fe20000100800 */
[----:B------:R-:W2:Y:S02]  /*605f0*/  LDL.LU R90, [R1+0x3308] ;  /* 0x00330800015a7983 */ /* 0x000ea40000300800 */
[----:B------:R-:W2:Y:S02]  /*60600*/  LDL.LU R89, [R1+0x3314] ;  /* 0x0033140001597983 */ /* 0x000ea40000300800 */
[----:B-1----:R-:W-:Y:S02]  /*60610*/  IMAD.MOV.U32 R70, RZ, RZ, R85 ;  /* 0x000000ffff467224 */ /* 0x002fe400078e0055 */
[----:B------:R-:W-:Y:S01]  /*60620*/  IMAD.MOV.U32 R71, RZ, RZ, R86 ;  /* 0x000000ffff477224 */ /* 0x000fe200078e0056 */
[----:B------:R-:W2:Y:S04]  /*60630*/  LDL.LU R88, [R1+0x3300] ;  /* 0x0033000001587983 */ /* 0x000ea80000300800 */
[----:B------:R1:W-:Y:S01]  /*60640*/  LDGSTS.E [R3+0xa000], [R70.64], P2 ;  /* 0x0a00000046037fae */ /* 0x0003e20009121844 */
[----:B------:R-:W2:Y:S01]  /*60650*/  LDL.LU R87, [R1+0x330c] ;  /* 0x00330c0001577983 */ /* 0x000ea20000300800 */
[----:B------:R-:W-:-:S05]  /*60660*/  IADD3 R83, P1, R83, R80, RZ ;  /* 0x0000005053537210 */ /* 0x000fca0007f3e0ff */
[----:B------:R-:W-:Y:S02]  /*60670*/  IMAD.X R84, R84, 0x1, R0, P1 ;  /* 0x0000000154547824 */ /* 0x000fe400008e0600 */
[----:B-1----:R-:W-:Y:S02]  /*60680*/  IMAD.MOV.U32 R70, RZ, RZ, R83 ;  /* 0x000000ffff467224 */ /* 0x002fe400078e0053 */
[----:B------:R-:W-:Y:S01]  /*60690*/  IMAD.MOV.U32 R71, RZ, RZ, R84 ;  /* 0x000000ffff477224 */ /* 0x000fe200078e0054 */
[----:B------:R-:W-:Y:S01]  /*606a0*/  IADD3 R76, P3, R76, R80, RZ ;  /* 0x000000504c4c7210 */ /* 0x000fe20007f7e0ff */
[----:B------:R-:W-:Y:S01]  /*606b0*/  STL [R1+0x335c], R83 ;  /* 0x00335c5301007387 */ /* 0x000fe20000100800 */
[----:B------:R-:W-:Y:S03]  /*606c0*/  STL [R1+0x3350], R84 ;  /* 0x0033505401007387 */ /* 0x000fe60000100800 */
[----:B------:R1:W-:Y:S01]  /*606d0*/  LDGSTS.E [R3+0xa200], [R70.64], P2 ;  /* 0x0a20000046037fae */ /* 0x0003e20009121844 */
[----:B------:R-:W-:-:S03]  /*606e0*/  IMAD.X R77, R77, 0x1, R0, P3 ;  /* 0x000000014d4d7824 */ /* 0x000fc600018e0600 */
[----:B------:R-:W-:Y:S04]  /*606f0*/  STL [R1+0x3354], R76 ;  /* 0x0033544c01007387 */ /* 0x000fe80000100800 */
[----:B------:R1:W-:Y:S02]  /*60700*/  STL [R1+0x3348], R77 ;  /* 0x0033484d01007387 */ /* 0x0003e40000100800 */
[----:B-1----:R-:W-:Y:S02]  /*60710*/  IMAD.MOV.U32 R71, RZ, RZ, R77 ;  /* 0x000000ffff477224 */ /* 0x002fe400078e004d */
[----:B------:R-:W-:Y:S01]  /*60720*/  IMAD.MOV.U32 R70, RZ, RZ, R76 ;  /* 0x000000ffff467224 */ /* 0x000fe200078e004c */
[----:B------:R-:W2:Y:S01]  /*60730*/  LDL.LU R77, [R1+0x32f8] ;  /* 0x0032f800014d7983 */ /* 0x000ea20000300800 */
[----:B------:R-:W2:Y:S02]  /*60740*/  LDL.LU R76, [R1+0x3304] ;  /* 0x00330400014c7983 */ /* 0x000ea40000300800 */
[----:B------:R-:W2:Y:S02]  /*60750*/  LDL.LU R86, [R1+0x34f0] ;  /* 0x0034f00001567983 */ /* 0x000ea40000300800 */
[----:B------:R-:W2:Y:S01]  /*60760*/  LDL.LU R85, [R1+0x34fc] ;  /* 0x0034fc0001557983 */ /* 0x000ea20000300800 */
[----:B------:R-:W2:Y:S01]  /*60770*/  LDL.LU R84, [R1+0x32e0] ;  /* 0x0032e00001547983 */ /* 0x000ea20000300800 */
[----:B------:R-:W2:Y:S01]  /*60780*/  LDL.LU R83, [R1+0x32ec] ;  /* 0x0032ec0001537983 */ /* 0x000ea20000300800 */
[----:B------:R-:W-:-:S02]  /*60790*/  ISETP.GT.AND P1, PT, R68, 0x18, PT ;  /* 0x000000184400780c */ /* 0x000fc40003f24270 */
[----:B------:R1:W-:Y:S02]  /*607a0*/  LDGSTS.E [R3+0xa400], [R70.64], P2 ;  /* 0x0a40000046037fae */ /* 0x0003e40009121844 */
[----:B------:R-:W-:-:S04]  /*607b0*/  SEL R69, RZ, 0x4, !P1 ;  /* 0x00000004ff457807 */ /* 0x000fc80004800000 */
[----:B------:R-:W-:-:S04]  /*607c0*/  SEL R69, R69, RZ, !P0 ;  /* 0x000000ff45457207 */ /* 0x000fc80004000000 */
[----:B------:R-:W-:Y:S02]  /*607d0*/  ISETP.NE.U32.AND P1, PT, R69, RZ, PT ;  /* 0x000000ff4500720c */ /* 0x000fe40003f25070 */
[----:B----4-:R-:W-:-:S05]  /*607e0*/  IADD3 R81, P3, R81, R80, RZ ;  /* 0x0000005051517210 */ /* 0x010fca0007f7e0ff */
[----:B------:R-:W-:Y:S01]  /*607f0*/  IMAD.X R82, R82, 0x1, R0, P3 ;  /* 0x0000000152527824 */ /* 0x000fe200018e0600 */
[----:B---3--:R-:W-:Y:S01]  /*60800*/  IADD3 R78, P4, R78, R80, RZ ;  /* 0x000000504e4e7210 */ /* 0x008fe20007f9e0ff */
[----:B-1----:R-:W-:Y:S02]  /*60810*/  IMAD.MOV.U32 R70, RZ, RZ, R81 ;  /* 0x000000ffff467224 */ /* 0x002fe400078e0051 */
[----:B------:R-:W-:Y:S01]  /*60820*/  IMAD.MOV.U32 R71, RZ, RZ, R82 ;  /* 0x000000ffff477224 */ /* 0x000fe200078e0052 */
[----:B------:R-:W-:Y:S01]  /*60830*/  STL [R1+0x334c], R81 ;  /* 0x00334c5101007387 */ /* 0x000fe20000100800 */
[----:B--2---:R-:W-:-:S03]  /*60840*/  IMAD.X R79, R79, 0x1, R0, P4 ;  /* 0x000000014f4f7824 */ /* 0x004fc600020e0600 */
        /* <DEDUP_REMOVED lines=8> */
[----:B--2---:R-:W3:Y:S01]  /*608d0*/  LDL.LU R79, [R1+0x32d4] ;  /* 0x0032d400014f7983 */ /* 0x004ee20000300800 */
[----:B------:R-:W3:Y:S03]  /*608e0*/  LDL.LU R78, [R1+0x32dc] ;  /* 0x0032dc00014e7983 */ /* 0x000ee60000300800 */
[----:B------:R1:W-:Y:S01]  /*608f0*/  LDGSTS.E [R3+0xc000], [R70.64], P1 ;  /* 0x0c00000046037fae */ /* 0x0003e20008921844 */
[----:B------:R-:W-:-:S05]  /*60900*/  IADD3 R89, P2, R89, R80, RZ ;  /* 0x0000005059597210 */ /* 0x000fca0007f5e0ff */
[----:B------:R-:W-:Y:S01]  /*60910*/  IMAD.X R90, R90, 0x1, R0, P2 ;  /* 0x000000015a5a7824 */ /* 0x000fe200010e0600 */
[----:B------:R-:W-:Y:S01]  /*60920*/  IADD3 R87, P3, R87, R80, RZ ;  /* 0x0000005057577210 */ /* 0x000fe20007f7e0ff */
[----:B-1----:R-:W-:Y:S02]  /*60930*/  IMAD.MOV.U32 R70, RZ, RZ, R89 ;  /* 0x000000ffff467224 */ /* 0x002fe400078e0059 */
[----:B------:R-:W-:Y:S02]  /*60940*/  IMAD.MOV.U32 R71, RZ, RZ, R90 ;  /* 0x000000ffff477224 */ /* 0x000fe400078e005a */
[----:B------:R-:W-:Y:S01]  /*60950*/  IMAD.X R88, R88, 0x1, R0, P3 ;  /* 0x0000000158587824 */ /* 0x000fe200018e0600 */
[----:B------:R-:W-:Y:S04]  /*60960*/  STL [R1+0x3314], R89 ;  /* 0x0033145901007387 */ /* 0x000fe80000100800 */
[----:B------:R1:W-:Y:S01]  /*60970*/  LDGSTS.E [R3+0xc200], [R70.64], P1 ;  /* 0x0c20000046037fae */ /* 0x0003e20008921844 */
[----:B------:R-:W-:Y:S02]  /*60980*/  STL [R1+0x3308], R90 ;  /* 0x0033085a01007387 */ /* 0x000fe40000100800 */
[----:B------:R-:W-:Y:S02]  /*60990*/  STL [R1+0x330c], R87 ;  /* 0x00330c5701007387 */ /* 0x000fe40000100800 */
[----:B------:R-:W-:Y:S02]  /*609a0*/  STL [R1+0x3300], R88 ;  /* 0x0033005801007387 */ /* 0x000fe40000100800 */
[----:B-1----:R-:W-:-:S02]  /*609b0*/  IMAD.MOV.U32 R70, RZ, RZ, R87 ;  /* 0x000000ffff467224 */ /* 0x002fc400078e0057 */
[----:B------:R-:W-:-:S05]  /*609c0*/  IMAD.MOV.U32 R71, RZ, RZ, R88 ;  /* 0x000000ffff477224 */ /* 0x000fca00078e0058 */
[----:B------:R1:W-:Y:S01]  /*609d0*/  LDGSTS.E [R3+0xc400], [R70.64], P1 ;  /* 0x0c40000046037fae */ /* 0x0003e20008921844 */
[----:B------:R-:W-:-:S05]  /*609e0*/  IADD3 R76, P3, R76, R80, RZ ;  /* 0x000000504c4c7210 */ /* 0x000fca0007f7e0ff */
[----:B------:R-:W-:Y:S01]  /*609f0*/  IMAD.X R77, R77, 0x1, R0, P3 ;  /* 0x000000014d4d7824 */ /* 0x000fe200018e0600 */
[----:B------:R-:W-:Y:S01]  /*60a00*/  STL [R1+0x3304], R76 ;  /* 0x0033044c01007387 */ /* 0x000fe20000100800 */
[----:B-1----:R-:W-:Y:S02]  /*60a10*/  IMAD.MOV.U32 R70, RZ, RZ, R76 ;  /* 0x000000ffff467224 */ /* 0x002fe400078e004c */
[----:B------:R-:W-:Y:S01]  /*60a20*/  IMAD.MOV.U32 R71, RZ, RZ, R77 ;  /* 0x000000ffff477224 */ /* 0x000fe200078e004d */
[----:B------:R1:W-:Y:S01]  /*60a30*/  STL [R1+0x32f8], R77 ;  /* 0x0032f84d01007387 */ /* 0x0003e20000100800 */
[----:B------:R-:W-:-:S03]  /*60a40*/  ISETP.GT.AND P2, PT, R68, 0x1c, PT ;  /* 0x0000001c4400780c */ /* 0x000fc60003f44270 */
[----:B------:R1:W-:Y:S04]  /*60a50*/  LDGSTS.E [R3+0xc600], [R70.64], P1 ;  /* 0x0c60000046037fae */ /* 0x0003e80008921844 */
[----:B-1----:R-:W4:Y:S01]  /*60a60*/  LDL.LU R77, [R1+0x3598] ;  /* 0x00359800014d7983 */ /* 0x002f220000300800 */
[----:B------:R-:W4:Y:S01]  /*60a70*/  LDL.LU R76, [R1+0x35a4] ;  /* 0x0035a400014c7983 */ /* 0x000f220000300800 */
[----:B------:R-:W-:Y:S02]  /*60a80*/  SEL R69, RZ, 0x4, !P2 ;  /* 0x00000004ff457807 */ /* 0x000fe40005000000 */
[-C--:B------:R-:W-:Y:S02]  /*60a90*/  IADD3 R85, P1, R85, R80.reuse, RZ ;  /* 0x0000005055557210 */ /* 0x080fe40007f3e0ff */
[----:B------:R-:W-:-:S02]  /*60aa0*/  IADD3 R83, P3, R83, R80, RZ ;  /* 0x0000005053537210 */ /* 0x000fc40007f7e0ff */
[----:B------:R-:W-:Y:S01]  /*60ab0*/  SEL R69, R69, RZ, !P0 ;  /* 0x000000ff45457207 */ /* 0x000fe20004000000 */
[--C-:B------:R-:W-:Y:S02]  /*60ac0*/  IMAD.X R86, R86, 0x1, R0.reuse, P1 ;  /* 0x0000000156567824 */ /* 0x100fe400008e0600 */
[----:B------:R-:W-:Y:S01]  /*60ad0*/  IMAD.X R84, R84, 0x1, R0, P3 ;  /* 0x0000000154547824 */ /* 0x000fe200018e0600 */
[----:B------:R-:W-:Y:S01]  /*60ae0*/  ISETP.NE.U32.AND P2, PT, R69, RZ, PT ;  /* 0x000000ff4500720c */ /* 0x000fe20003f45070 */
[----:B------:R-:W-:Y:S01]  /*60af0*/  STL [R1+0x34fc], R85 ;  /* 0x0034fc5501007387 */ /* 0x000fe20000100800 */
[----:B------:R1:W-:Y:S02]  /*60b00*/  STL [R1+0x34f0], R86 ;  /* 0x0034f05601007387 */ /* 0x0003e40000100800 */
[----:B------:R-:W-:Y:S02]  /*60b10*/  IMAD.MOV.U32 R71, RZ, RZ, R86 ;  /* 0x000000ffff477224 */ /* 0x000fe400078e0056 */
[----:B------:R-:W-:Y:S02]  /*60b20*/  STL [R1+0x32ec], R83 ;  /* 0x0032ec5301007387 */ /* 0x000fe40000100800 */
[----:B------:R-:W-:Y:S01]  /*60b30*/  IMAD.MOV.U32 R70, RZ, RZ, R85 ;  /* 0x000000ffff467224 */ /* 0x000fe200078e0055 */
[----:B------:R-:W1:Y:S04]  /*60b40*/  S2R R212, SR_TID.X ;  /* 0x0000000000d47919 */ /* 0x000e680000002100 */
[----:B-1----:R-:W4:Y:S01]  /*60b50*/  LDL.LU R86, [R1+0x34d8] ;  /* 0x0034d80001567983 */ /* 0x002f220000300800 */
[----:B------:R1:W-:Y:S02]  /*60b60*/  STL [R1+0x32e0], R84 ;  /* 0x0032e05401007387 */ /* 0x0003e40000100800 */
[----:B------:R-:W4:Y:S02]  /*60b70*/  LDL.LU R69, [R1+0x34d4] ;  /* 0x0034d40001457983 */ /* 0x000f240000300800 */
[----:B------:R-:W4:Y:S01]  /*60b80*/  LDL.LU R87, [R1+0x34d0] ;  /* 0x0034d00001577983 */ /* 0x000f220000300800 */
[----:B------:R-:W4:Y:S04]  /*60b90*/  LDL.LU R85, [R1+0x34c8] ;  /* 0x0034c80001557983 */ /* 0x000f280000300800 */
[----:B------:R1:W-:Y:S02]  /*60ba0*/  LDGSTS.E [R3+0xe000], [R70.64], P2 ;  /* 0x0e00000046037fae */ /* 0x0003e40009121844 */
[----:B-1----:R-:W-:Y:S01]  /*60bb0*/  MOV R70, R83 ;  /* 0x0000005300467202 */ /* 0x002fe20000000f00 */
[----:B------:R-:W-:-:S05]  /*60bc0*/  IMAD.MOV.U32 R71, RZ, RZ, R84 ;  /* 0x000000ffff477224 */ /* 0x000fca00078e0054 */
[----:B------:R1:W-:Y:S01]  /*60bd0*/  LDGSTS.E [R3+0xe200], [R70.64], P2 ;  /* 0x0e20000046037fae */ /* 0x0003e20009121844 */
[----:B------:R-:W-:-:S05]  /*60be0*/  LOP3.LUT R212, R212, 0x7f, RZ, 0xc0, !PT ;  /* 0x0000007fd4d47812 */ /* 0x000fca00078ec0ff */
[----:B------:R-:W-:Y:S01]  /*60bf0*/  IMAD.SHL.U32 R212, R212, 0x4, RZ ;  /* 0x00000004d4d47824 */ /* 0x000fe200078e00ff */
[-C--:B----4-:R-:W-:Y:S02]  /*60c00*/  IADD3 R81, P1, R81, R80.reuse, RZ ;  /* 0x0000005051517210 */ /* 0x090fe40007f3e0ff */
[----:B---3--:R-:W-:-:S03]  /*60c10*/  IADD3 R78, P3, R78, R80, RZ ;  /* 0x000000504e4e7210 */ /* 0x008fc60007f7e0ff */
[--C-:B------:R-:W-:Y:S01]  /*60c20*/  IMAD.X R82, R82, 0x1, R0.reuse, P1 ;  /* 0x0000000152527824 */ /* 0x100fe200008e0600 */
[----:B------:R-:W-:Y:S01]  /*60c30*/  STL [R1+0x32e4], R81 ;  /* 0x0032e45101007387 */ /* 0x000fe20000100800 */
[----:B------:R-:W-:-:S03]  /*60c40*/  IMAD.X R79, R79, 0x1, R0, P3 ;  /* 0x000000014f4f7824 */ /* 0x000fc600018e0600 */
[----:B------:R3:W-:Y:S01]  /*60c50*/  STL [R1+0x32d8], R82 ;  /* 0x0032d85201007387 */ /* 0x0007e20000100800 */
[----:B------:R4:W-:Y:S02]  /*60c60*/  STL [R1+0x32dc], R78 ;  /* 0x0032dc4e01007387 */ /* 0x0009e40000100800 */
[----:B-1----:R-:W-:Y:S01]  /*60c70*/  IMAD.MOV.U32 R71, RZ, RZ, R82 ;  /* 0x000000ffff477224 */ /* 0x002fe200078e0052 */
[----:B------:R1:W-:Y:S01]  /*60c80*/  STL [R1+0x32d4], R79 ;  /* 0x0032d44f01007387 */ /* 0x0003e20000100800 */
[----:B------:R-:W2:Y:S02]  /*60c90*/  LDL.LU R84, [R1+0x34c0] ;  /* 0x0034c00001547983 */ /* 0x000ea40000300800 */
[----:B------:R-:W2:Y:S02]  /*60ca0*/  LDL.LU R83, [R1+0x34cc] ;  /* 0x0034cc0001537983 */ /* 0x000ea40000300800 */
[----:B------:R-:W-:Y:S01]  /*60cb0*/  IMAD.MOV.U32 R70, RZ, RZ, R81 ;  /* 0x000000ffff467224 */ /* 0x000fe200078e0051 */
[----:B---3--:R-:W3:Y:S01]  /*60cc0*/  LDL.LU R82, [R1+0x3578] ;  /* 0x0035780001527983 */ /* 0x008ee20000300800 */
[----:B------:R-:W3:Y:S03]  /*60cd0*/  LDL.LU R81, [R1+0x3584] ;  /* 0x0035840001517983 */ /* 0x000ee60000300800 */
[----:B------:R1:W-:Y:S01]  /*60ce0*/  LDGSTS.E [R3+0xe400], [R70.64], P2 ;  /* 0x0e40000046037fae */ /* 0x0003e20009121844 */
[----:B------:R-:W-:Y:S01]  /*60cf0*/  ISETP.GT.AND P1, PT, R68, 0x1, PT ;  /* 0x000000014400780c */ /* 0x000fe20003f24270 */
[----:B-1----:R-:W-:-:S02]  /*60d00*/  IMAD.MOV.U32 R70, RZ, RZ, R78 ;  /* 0x000000ffff467224 */ /* 0x002fc400078e004e */
[----:B------:R-:W-:-:S05]  /*60d10*/  IMAD.MOV.U32 R71, RZ, RZ, R79 ;  /* 0x000000ffff477224 */ /* 0x000fca00078e004f */
[----:B------:R1:W-:Y:S01]  /*60d20*/  LDGSTS.E [R3+0xe600], [R70.64], P2 ;  /* 0x0e60000046037fae */ /* 0x0003e20009121844 */
[----:B----4-:R-:W-:Y:S02]  /*60d30*/  LOP3.LUT R78, R212, 0x20, RZ, 0x3c, !PT ;  /* 0x00000020d44e7812 */ /* 0x010fe400078e3cff */
[----:B-1----:R-:W-:-:S04]  /*60d40*/  SEL R3, RZ, 0x4, !P1 ;  /* 0x00000004ff037807 */ /* 0x002fc80004800000 */
[----:B------:R-:W-:-:S04]  /*60d50*/  SEL R3, R3, RZ, !P0 ;  /* 0x000000ff03037207 */ /* 0x000fc80004000000 */
[----:B------:R-:W-:Y:S01]  /*60d60*/  ISETP.NE.U32.AND P1, PT, R3, RZ, PT ;  /* 0x000000ff0300720c */ /* 0x000fe20003f25070 */
[----:B------:R-:W-:Y:S01]  /*60d70*/  IMAD R3, R183, 0x10000, R78 ;  /* 0x00010000b7037824 */ /* 0x000fe200078e024e */
[----:B------:R-:W-:-:S05]  /*60d80*/  IADD3 R76, P2, R76, R80, RZ ;  /* 0x000000504c4c7210 */ /* 0x000fca0007f5e0ff */
[----:B------:R-:W-:Y:S01]  /*60d90*/  IMAD.X R77, R77, 0x1, R0, P2 ;  /* 0x000000014d4d7824 */ /* 0x000fe200010e0600 */
[----:B------:R-:W-:Y:S04]  /*60da0*/  STL [R1+0x35a4], R76 ;  /* 0x0035a44c01007387 */ /* 0x000fe80000100800 */
[----:B------:R1:W-:Y:S01]  /*60db0*/  STL [R1+0x3598], R77 ;  /* 0x0035984d01007387 */ /* 0x0003e20000100800 */
[----:B------:R-:W2:Y:S02]  /*60dc0*/  LDL.LU R79, [R1+0x3470] ;  /* 0x00347000014f7983 */ /* 0x000ea40000300800 */
[----:B------:R-:W2:Y:S02]  /*60dd0*/  LDL.LU R78, [R1+0x347c] ;  /* 0x00347c00014e7983 */ /* 0x000ea40000300800 */
[----:B------:R-:W-:-:S02]  /*60de0*/  IMAD.MOV.U32 R71, RZ, RZ, R77 ;  /* 0x000000ffff477224 */ /* 0x000fc400078e004d */
[----:B------:R-:W-:-:S05]  /*60df0*/  IMAD.MOV.U32 R70, RZ, RZ, R76 ;  /* 0x000000ffff467224 */ /* 0x000fca00078e004c */
[----:B------:R1:W-:Y:S04]  /*60e00*/  LDGSTS.E [R3+0x800], [R70.64], P1 ;  /* 0x0080000046037fae */ /* 0x0003e80008921844 */
[----:B-1----:R-:W2:Y:S01]  /*60e10*/  LDL.LU R77, [R1+0x3468] ;  /* 0x00346800014d7983 */ /* 0x002ea20000300800 */
[----:B------:R-:W2:Y:S01]  /*60e20*/  LDL.LU R76, [R1+0x3474] ;  /* 0x00347400014c7983 */ /* 0x000ea20000300800 */
[-C--:B------:R-:W-:Y:S02]  /*60e30*/  IADD3 R86, P2, R86, R80.reuse, RZ ;  /* 0x0000005056567210 */ /* 0x080fe40007f5e0ff */
[----:B------:R-:W-:-:S03]  /*60e40*/  IADD3 R69, P3, R69, R80, RZ ;  /* 0x0000005045457210 */ /* 0x000fc60007f7e0ff */
[--C-:B------:R-:W-:Y:S02]  /*60e50*/  IMAD.X R87, R87, 0x1, R0.reuse, P2 ;  /* 0x0000000157577824 */ /* 0x100fe400010e0600 */
[----:B------:R-:W-:Y:S01]  /*60e60*/  IMAD.X R85, R85, 0x1, R0, P3 ;  /* 0x0000000155557824 */ /* 0x000fe200018e0600 */
[----:B------:R-:W-:Y:S02]  /*60e70*/  STL [R1+0x34d8], R86 ;  /* 0x0034d85601007387 */ /* 0x000fe40000100800 */
[----:B------:R1:W-:Y:S02]  /*60e80*/  STL [R1+0x34d0], R87 ;  /* 0x0034d05701007387 */ /* 0x0003e40000100800 */
[----:B------:R-:W-:Y:S02]  /*60e90*/  IMAD.MOV.U32 R70, RZ, RZ, R86 ;  /* 0x000000ffff467224 */ /* 0x000fe400078e0056 */
[----:B------:R-:W-:Y:S01]  /*60ea0*/  IMAD.MOV.U32 R71, RZ, RZ, R87 ;  /* 0x000000ffff477224 */ /* 0x000fe200078e0057 */
[----:B------:R-:W-:Y:S01]  /*60eb0*/  STL [R1+0x34d4], R69 ;  /* 0x0034d44501007387 */ /* 0x000fe20000100800 */
[----:B------:R1:W-:Y:S02]  /*60ec0*/  STL [R1+0x34c8], R85 ;  /* 0x0034c85501007387 */ /* 0x0003e40000100800 */
[----:B------:R-:W2:Y:S01]  /*60ed0*/  LDL.LU R88, [R1+0x3460] ;  /* 0x0034600001587983 */ /* 0x000ea20000300800 */
[----:B------:R1:W-:Y:S04]  /*60ee0*/  LDGSTS.E [R3+0xa00], [R70.64], P1 ;  /* 0x00a0000046037fae */ /* 0x0003e80008921844 */
[----:B-1----:R-:W2:Y:S01]  /*60ef0*/  LDL.LU R87, [R1+0x346c] ;  /* 0x00346c0001577983 */ /* 0x002ea20000300800 */
[----:B------:R-:W2:Y:S02]  /*60f00*/  LDL.LU R86, [R1+0x3558] ;  /* 0x0035580001567983 */ /* 0x000ea40000300800 */
[----:B------:R-:W-:-:S02]  /*60f10*/  IMAD.MOV.U32 R71, RZ, RZ, R85 ;  /* 0x000000ffff477224 */ /* 0x000fc400078e0055 */
[----:B------:R-:W-:Y:S01]  /*60f20*/  IMAD.MOV.U32 R70, RZ, RZ, R69 ;  /* 0x000000ffff467224 */ /* 0x000fe200078e0045 */
[----:B------:R-:W2:Y:S04]  /*60f30*/  LDL.LU R85, [R1+0x3564] ;  /* 0x0035640001557983 */ /* 0x000ea80000300800 */
[----:B------:R1:W-:Y:S01]  /*60f40*/  LDGSTS.E [R3+0xc00], [R70.64], P1 ;  /* 0x00c0000046037fae */ /* 0x0003e20008921844 */
[----:B------:R-:W-:-:S04]  /*60f50*/  ISETP.GT.AND P2, PT, R68, 0x5, PT ;  /* 0x000000054400780c */ /* 0x000fc80003f44270 */
[----:B------:R-:W-:-:S04]  /*60f60*/  SEL R69, RZ, 0x4, !P2 ;  /* 0x00000004ff457807 */ /* 0x000fc80005000000 */
[----:B------:R-:W-:-:S04]  /*60f70*/  SEL R69, R69, RZ, !P0 ;  /* 0x000000ff45457207 */ /* 0x000fc80004000000 */
[----:B------:R-:W-:Y:S02]  /*60f80*/  ISETP.NE.U32.AND P2, PT, R69, RZ, PT ;  /* 0x000000ff4500720c */ /* 0x000fe40003f45070 */
[-C--:B--2---:R-:W-:Y:S02]  /*60f90*/  IADD3 R83, P3, R83, R80.reuse, RZ ;  /* 0x0000005053537210 */ /* 0x084fe40007f7e0ff */
[----:B---3--:R-:W-:-:S03]  /*60fa0*/  IADD3 R81, P4, R81, R80, RZ ;  /* 0x0000005051517210 */ /* 0x008fc60007f9e0ff */
[--C-:B------:R-:W-:Y:S01]  /*60fb0*/  IMAD.X R84, R84, 0x1, R0.reuse, P3 ;  /* 0x0000000154547824 */ /* 0x100fe200018e0600 */
[----:B------:R-:W-:Y:S01]  /*60fc0*/  STL [R1+0x34cc], R83 ;  /* 0x0034cc5301007387 */ /* 0x000fe20000100800 */
[----:B-1----:R-:W-:Y:S02]  /*60fd0*/  IMAD.MOV.U32 R70, RZ, RZ, R83 ;  /* 0x000000ffff467224 */ /* 0x002fe400078e0053 */
[----:B------:R-:W-:Y:S02]  /*60fe0*/  IMAD.X R82, R82, 0x1, R0, P4 ;  /* 0x0000000152527824 */ /* 0x000fe400020e0600 */
[----:B------:R-:W-:Y:S01]  /*60ff0*/  IMAD.MOV.U32 R71, RZ, RZ, R84 ;  /* 0x000000ffff477224 */ /* 0x000fe200078e0054 */
[----:B------:R1:W-:Y:S01]  /*61000*/  STL [R1+0x34c0], R84 ;  /* 0x0034c05401007387 */ /* 0x0003e20000100800 */
[----:B------:R-:W-:Y:S02]  /*61010*/  STL [R1+0x3584], R81 ;  /* 0x0035845101007387 */ /* 0x000fe40000100800 */
[----:B------:R2:W-:Y:S01]  /*61020*/  STL [R1+0x3578], R82 ;  /* 0x0035785201007387 */ /* 0x0005e20000100800 */
        /* <DEDUP_REMOVED lines=19> */
[----:B-1----:R-:W2:Y:S01]  /*61160*/  LDL.LU R79, [R1+0x3400] ;  /* 0x00340000014f7983 */ /* 0x002ea20000300800 */
[----:B------:R-:W2:Y:S02]  /*61170*/  LDL.LU R78, [R1+0x340c] ;  /* 0x00340c00014e7983 */ /* 0x000ea40000300800 */
[----:B------:R-:W-:-:S02]  /*61180*/  IMAD.MOV.U32 R71, RZ, RZ, R77 ;  /* 0x000000ffff477224 */ /* 0x000fc400078e004d */
[----:B------:R-:W-:Y:S01]  /*61190*/  IMAD.MOV.U32 R70, RZ, RZ, R76 ;  /* 0x000000ffff467224 */ /* 0x000fe200078e004c */
[----:B------:R-:W2:Y:S01]  /*611a0*/  LDL.LU R77, [R1+0x3540] ;  /* 0x00354000014d7983 */ /* 0x000ea20000300800 */
[----:B------:R-:W2:Y:S01]  /*611b0*/  LDL.LU R76, [R1+0x354c] ;  /* 0x00354c00014c7983 */ /* 0x000ea20000300800 */
[----:B------:R-:W-:Y:S02]  /*611c0*/  ISETP.GT.AND P1, PT, R68, 0x9, PT ;  /* 0x000000094400780c */ /* 0x000fe40003f24270 */
[-C--:B------:R-:W-:Y:S01]  /*611d0*/  IADD3 R87, P3, R87, R80.reuse, RZ ;  /* 0x0000005057577210 */ /* 0x080fe20007f7e0ff */
[----:B------:R1:W-:Y:S01]  /*611e0*/  LDGSTS.E [R3+0x2c00], [R70.64], P2 ;  /* 0x02c0000046037fae */ /* 0x0003e20009121844 */
[----:B------:R-:W-:Y:S02]  /*611f0*/  SEL R69, RZ, 0x4, !P1 ;  /* 0x00000004ff457807 */ /* 0x000fe40004800000 */
[----:B------:R-:W-:Y:S01]  /*61200*/  IADD3 R85, P4, R85, R80, RZ ;  /* 0x0000005055557210 */ /* 0x000fe20007f9e0ff */
[----:B------:R-:W-:Y:S01]  /*61210*/  IMAD.X R88, R88, 0x1, R0, P3 ;  /* 0x0000000158587824 */ /* 0x000fe200018e0600 */
[----:B------:R-:W-:-:S03]  /*61220*/  SEL R69, R69, RZ, !P0 ;  /* 0x000000ff45457207 */ /* 0x000fc60004000000 */
[----:B------:R-:W-:Y:S01]  /*61230*/  IMAD.X R86, R86, 0x1, R0, P4 ;  /* 0x0000000156567824 */ /* 0x000fe200020e0600 */
[----:B------:R-:W-:Y:S01]  /*61240*/  STL [R1+0x346c], R87 ;  /* 0x00346c5701007387 */ /* 0x000fe20000100800 */
[----:B------:R-:W-:Y:S01]  /*61250*/  ISETP.NE.U32.AND P1, PT, R69, RZ, PT ;  /* 0x000000ff4500720c */ /* 0x000fe20003f25070 */
[----:B-1----:R-:W-:Y:S02]  /*61260*/  IMAD.MOV.U32 R70, RZ, RZ, R87 ;  /* 0x000000ffff467224 */ /* 0x002fe400078e0057 */
[----:B------:R-:W-:Y:S01]  /*61270*/  IMAD.MOV.U32 R71, RZ, RZ, R88 ;  /* 0x000000ffff477224 */ /* 0x000fe200078e0058 */
[----:B------:R1:W-:Y:S01]  /*61280*/  STL [R1+0x3460], R88 ;  /* 0x0034605801007387 */ /* 0x0003e20000100800 */
[----:B------:R-:W-:Y:S02]  /*61290*/  STL [R1+0x3564], R85 ;  /* 0x0035645501007387 */ /* 0x000fe40000100800 */
[----:B------:R1:W-:Y:S01]  /*612a0*/  STL [R1+0x3558], R86 ;  /* 0x0035585601007387 */ /* 0x0003e20000100800 */
[----:B------:R1:W-:Y:S04]  /*612b0*/  LDGSTS.E [R3+0x2e00], [R70.64], P2 ;  /* 0x02e0000046037fae */ /* 0x0003e80009121844 */
[----:B-1----:R-:W2:Y:S01]  /*612c0*/  LDL.LU R88, [R1+0x33c8] ;  /* 0x0033c80001587983 */ /* 0x002ea20000300800 */
[----:B------:R-:W2:Y:S02]  /*612d0*/  LDL.LU R87, [R1+0x33d4] ;  /* 0x0033d40001577983 */ /* 0x000ea40000300800 */
[----:B------:R-:W-:-:S02]  /*612e0*/  IMAD.MOV.U32 R71, RZ, RZ, R86 ;  /* 0x000000ffff477224 */ /* 0x000fc400078e0056 */
[----:B------:R-:W-:Y:S01]  /*612f0*/  IMAD.MOV.U32 R70, RZ, RZ, R85 ;  /* 0x000000ffff467224 */ /* 0x000fe200078e0055 */
[----:B------:R-:W2:Y:S01]  /*61300*/  LDL.LU R86, [R1+0x33c0] ;  /* 0x0033c00001567983 */ /* 0x000ea20000300800 */
[----:B------:R-:W2:Y:S03]  /*61310*/  LDL.LU R85, [R1+0x33cc] ;  /* 0x0033cc0001557983 */ /* 0x000ea60000300800 */
[----:B------:R1:W-:Y:S01]  /*61320*/  LDGSTS.E [R3+0x4800], [R70.64], P1 ;  /* 0x0480000046037fae */ /* 0x0003e20008921844 */
[----:B----4-:R-:W-:-:S05]  /*61330*/  IADD3 R83, P2, R83, R80, RZ ;  /* 0x0000005053537210 */ /* 0x010fca0007f5e0ff */
[----:B------:R-:W-:Y:S01]  /*61340*/  IMAD.X R84, R84, 0x1, R0, P2 ;  /* 0x0000000154547824 */ /* 0x000fe200010e0600 */
[----:B---3--:R-:W-:Y:S01]  /*61350*/  IADD3 R81, P3, R81, R80, RZ ;  /* 0x0000005051517210 */ /* 0x008fe20007f7e0ff */
        /* <DEDUP_REMOVED lines=10> */
[----:B----4-:R-:W-:-:S02]  /*61400*/  IMAD.MOV.U32 R71, RZ, RZ, R82 ;  /* 0x000000ffff477224 */ /* 0x010fc400078e0052 */
[----:B------:R-:W-:Y:S01]  /*61410*/  IMAD.MOV.U32 R70, RZ, RZ, R81 ;  /* 0x000000ffff467224 */ /* 0x000fe200078e0051 */
[----:B---3--:R-:W4:Y:S01]  /*61420*/  LDL.LU R82, [R1+0x3528] ;  /* 0x0035280001527983 */ /* 0x008f220000300800 */
[----:B------:R-:W4:Y:S03]  /*61430*/  LDL.LU R81, [R1+0x3534] ;  /* 0x0035340001517983 */ /* 0x000f260000300800 */
[----:B------:R1:W-:Y:S01]  /*61440*/  LDGSTS.E [R3+0x4c00], [R70.64], P1 ;  /* 0x04c0000046037fae */ /* 0x0003e20008921844 */
[-C--:B--2---:R-:W-:Y:S02]  /*61450*/  IADD3 R78, P3, R78, R80.reuse, RZ ;  /* 0x000000504e4e7210 */ /* 0x084fe40007f7e0ff */
[----:B------:R-:W-:-:S03]  /*61460*/  IADD3 R76, P4, R76, R80, RZ ;  /* 0x000000504c4c7210 */ /* 0x000fc60007f9e0ff */
[----:B------:R-:W-:Y:S01]  /*61470*/  IMAD.X R79, R79, 0x1, R0, P3 ;  /* 0x000000014f4f7824 */ /* 0x000fe200018e0600 */
        /* <DEDUP_REMOVED lines=8> */
[----:B-1----:R-:W3:Y:S01]  /*61500*/  LDL.LU R79, [R1+0x3380] ;  /* 0x00338000014f7983 */ /* 0x002ee20000300800 */
[----:B------:R-:W3:Y:S02]  /*61510*/  LDL.LU R78, [R1+0x338c] ;  /* 0x00338c00014e7983 */ /* 0x000ee40000300800 */
[----:B--2---:R-:W-:-:S02]  /*61520*/  IMAD.MOV.U32 R71, RZ, RZ, R77 ;  /* 0x000000ffff477224 */ /* 0x004fc400078e004d */
[----:B------:R-:W-:Y:S01]  /*61530*/  IMAD.MOV.U32 R70, RZ, RZ, R76 ;  /* 0x000000ffff467224 */ /* 0x000fe200078e004c */
[----:B------:R-:W2:Y:S01]  /*61540*/  LDL.LU R77, [R1+0x3378] ;  /* 0x00337800014d7983 */ /* 0x000ea20000300800 */
[----:B------:R-:W2:Y:S01]  /*61550*/  LDL.LU R76, [R1+0x3384] ;  /* 0x00338400014c7983 */ /* 0x000ea20000300800 */
[----:B------:R-:W-:-:S04]  /*61560*/  ISETP.GT.AND P2, PT, R68, 0xd, PT ;  /* 0x0000000d4400780c */ /* 0x000fc80003f44270 */
[----:B------:R-:W-:-:S04]  /*61570*/  SEL R69, RZ, 0x4, !P2 ;  /* 0x00000004ff457807 */ /* 0x000fc80005000000 */
[----:B------:R-:W-:Y:S02]  /*61580*/  SEL R69, R69, RZ, !P0 ;  /* 0x000000ff45457207 */ /* 0x000fe40004000000 */
[-C--:B------:R-:W-:Y:S02]  /*61590*/  IADD3 R87, P1, R87, R80.reuse, RZ ;  /* 0x0000005057577210 */ /* 0x080fe40007f3e0ff */
[----:B------:R-:W-:Y:S02]  /*615a0*/  ISETP.NE.U32.AND P2, PT, R69, RZ, PT ;  /* 0x000000ff4500720c */ /* 0x000fe40003f45070 */
[----:B------:R-:W-:Y:S01]  /*615b0*/  IADD3 R85, P3, R85, R80, RZ ;  /* 0x0000005055557210 */ /* 0x000fe20007f7e0ff */
[--C-:B------:R-:W-:Y:S01]  /*615c0*/  IMAD.X R88, R88, 0x1, R0.reuse, P1 ;  /* 0x0000000158587824 */ /* 0x100fe200008e0600 */
[----:B------:R-:W-:Y:S03]  /*615d0*/  STL [R1+0x33d4], R87 ;  /* 0x0033d45701007387 */ /* 0x000fe60000100800 */
[----:B------:R-:W-:Y:S01]  /*615e0*/  IMAD.X R86, R86, 0x1, R0, P3 ;  /* 0x0000000156567824 */ /* 0x000fe200018e0600 */
[----:B------:R1:W-:Y:S01]  /*615f0*/  STL [R1+0x33c8], R88 ;  /* 0x0033c85801007387 */ /* 0x0003e20000100800 */
[----:B------:R-:W-:Y:S03]  /*61600*/  STL [R1+0x33cc], R85 ;  /* 0x0033cc5501007387 */ /* 0x000fe60000100800 */
[----:B------:R1:W-:Y:S04]  /*61610*/  STL [R1+0x33c0], R86 ;  /* 0x0033c05601007387 */ /* 0x0003e80000100800 */
[----:B------:R1:W-:Y:S02]  /*61620*/  LDGSTS.E [R3+0x6800], [R70.64], P2 ;  /* 0x0680000046037fae */ /* 0x0003e40009121844 */
[----:B-1----:R-:W-:-:S02]  /*61630*/  IMAD.MOV.U32 R71, RZ, RZ, R88 ;  /* 0x000000ffff477224 */ /* 0x002fc400078e0058 */
[----:B------:R-:W-:Y:S01]  /*61640*/  IMAD.MOV.U32 R70, RZ, RZ, R87 ;  /* 0x000000ffff467224 */ /* 0x000fe200078e0057 */
[----:B------:R-:W2:Y:S01]  /*61650*/  LDL.LU R88, [R1+0x3370] ;  /* 0x0033700001587983 */ /* 0x000ea20000300800 */
[----:B------:R-:W2:Y:S03]  /*61660*/  LDL.LU R87, [R1+0x337c] ;  /* 0x00337c0001577983 */ /* 0x000ea60000300800 */
[----:B------:R1:W-:Y:S01]  /*61670*/  LDGSTS.E [R3+0x6a00], [R70.64], P2 ;  /* 0x06a0000046037fae */ /* 0x0003e20009121844 */
[----:B------:R-:W-:Y:S01]  /*61680*/  ISETP.GT.AND P1, PT, R68, 0x11, PT ;  /* 0x000000114400780c */ /* 0x000fe20003f24270 */
[----:B-1----:R-:W-:Y:S02]  /*61690*/  IMAD.MOV.U32 R70, RZ, RZ, R85 ;  /* 0x000000ffff467224 */ /* 0x002fe400078e0055 */
[----:B------:R-:W-:Y:S02]  /*616a0*/  IMAD.MOV.U32 R71, RZ, RZ, R86 ;  /* 0x000000ffff477224 */ /* 0x000fe400078e0056 */
[----:B------:R-:W2:Y:S01]  /*616b0*/  LDL.LU R86, [R1+0x3510] ;  /* 0x0035100001567983 */ /* 0x000ea20000300800 */
[----:B------:R-:W2:Y:S03]  /*616c0*/  LDL.LU R85, [R1+0x351c] ;  /* 0x00351c0001557983 */ /* 0x000ea60000300800 */
[----:B------:R1:W-:Y:S01]  /*616d0*/  LDGSTS.E [R3+0x6c00], [R70.64], P2 ;  /* 0x06c0000046037fae */ /* 0x0003e20009121844 */
[----:B------:R-:W-:-:S04]  /*616e0*/  SEL R69, RZ, 0x4, !P1 ;  /* 0x00000004ff457807 */ /* 0x000fc80004800000 */
[----:B------:R-:W-:-:S04]  /*616f0*/  SEL R69, R69, RZ, !P0 ;  /* 0x000000ff45457207 */ /* 0x000fc80004000000 */
[----:B------:R-:W-:Y:S02]  /*61700*/  ISETP.NE.U32.AND P1, PT, R69, RZ, PT ;  /* 0x000000ff4500720c */ /* 0x000fe40003f25070 */
[-C--:B------:R-:W-:Y:S02]  /*61710*/  IADD3 R83, P3, R83, R80.reuse, RZ ;  /* 0x0000005053537210 */ /* 0x080fe40007f7e0ff */
[----:B----4-:R-:W-:-:S03]  /*61720*/  IADD3 R81, P4, R81, R80, RZ ;  /* 0x0000005051517210 */ /* 0x010fc60007f9e0ff */
[--C-:B------:R-:W-:Y:S01]  /*61730*/  IMAD.X R84, R84, 0x1, R0.reuse, P3 ;  /* 0x0000000154547824 */ /* 0x100fe200018e0600 */
[----:B------:R-:W-:Y:S01]  /*61740*/  STL [R1+0x33c4], R83 ;  /* 0x0033c45301007387 */ /* 0x000fe20000100800 */
[----:B------:R-:W-:-:S03]  /*61750*/  IMAD.X R82, R82, 0x1, R0, P4 ;  /* 0x0000000152527824 */ /* 0x000fc600020e0600 */
[----:B------:R4:W-:Y:S01]  /*61760*/  STL [R1+0x33b8], R84 ;  /* 0x0033b85401007387 */ /* 0x0009e20000100800 */
[----:B-1----:R-:W-:Y:S02]  /*61770*/  IMAD.MOV.U32 R70, RZ, RZ, R83 ;  /* 0x000000ffff467224 */ /* 0x002fe400078e0053 */
[----:B------:R-:W-:Y:S02]  /*61780*/  IMAD.MOV.U32 R71, RZ, RZ, R84 ;  /* 0x000000ffff477224 */ /* 0x000fe400078e0054 */
[----:B------:R-:W-:Y:S01]  /*61790*/  STL [R1+0x3534], R81 ;  /* 0x0035345101007387 */ /* 0x000fe20000100800 */
[----:B------:R1:W-:Y:S04]  /*617a0*/  STL [R1+0x3528], R82 ;  /* 0x0035285201007387 */ /* 0x0003e80000100800 */
[----:B------:R1:W-:Y:S04]  /*617b0*/  LDGSTS.E [R3+0x6e00], [R70.64], P2 ;  /* 0x06e0000046037fae */ /* 0x0003e80009121844 */
[----:B----4-:R-:W4:Y:S01]  /*617c0*/  LDL.LU R84, [R1+0x3338] ;  /* 0x0033380001547983 */ /* 0x010f220000300800 */
[----:B------:R-:W4:Y:S02]  /*617d0*/  LDL.LU R83, [R1+0x3344] ;  /* 0x0033440001537983 */ /* 0x000f240000300800 */
[----:B-1----:R-:W-:-:S02]  /*617e0*/  IMAD.MOV.U32 R71, RZ, RZ, R82 ;  /* 0x000000ffff477224 */ /* 0x002fc400078e0052 */
[----:B------:R-:W-:Y:S01]  /*617f0*/  IMAD.MOV.U32 R70, RZ, RZ, R81 ;  /* 0x000000ffff467224 */ /* 0x000fe200078e0051 */
[----:B------:R-:W4:Y:S01]  /*61800*/  LDL.LU R82, [R1+0x3330] ;  /* 0x0033300001527983 */ /* 0x000f220000300800 */
[----:B------:R-:W4:Y:S03]  /*61810*/  LDL.LU R81, [R1+0x333c] ;  /* 0x00333c0001517983 */ /* 0x000f260000300800 */
[----:B------:R1:W-:Y:S01]  /*61820*/  LDGSTS.E [R3+0x8800], [R70.64], P1 ;  /* 0x0880000046037fae */ /* 0x0003e20008921844 */
[----:B---3--:R-:W-:-:S05]  /*61830*/  IADD3 R78, P2, R78, R80, RZ ;  /* 0x000000504e4e7210 */ /* 0x008fca0007f5e0ff */
[----:B------:R-:W-:Y:S01]  /*61840*/  IMAD.X R79, R79, 0x1, R0, P2 ;  /* 0x000000014f4f7824 */ /* 0x000fe200010e0600 */
[----:B--2---:R-:W-:Y:S01]  /*61850*/  IADD3 R76, P3, R76, R80, RZ ;  /* 0x000000504c4c7210 */ /* 0x004fe20007f7e0ff */
        /* <DEDUP_REMOVED lines=8> */
[----:B-1----:R-:W4:Y:S01]  /*618e0*/  LDL.LU R79, [R1+0x3328] ;  /* 0x00332800014f7983 */ /* 0x002f220000300800 */
[----:B------:R-:W4:Y:S02]  /*618f0*/  LDL.LU R78, [R1+0x3334] ;  /* 0x00333400014e7983 */ /* 0x000f240000300800 */
[----:B---3--:R-:W-:-:S02]  /*61900*/  IMAD.MOV.U32 R71, RZ, RZ, R77 ;  /* 0x000000ffff477224 */ /* 0x008fc400078e004d */
[----:B------:R-:W-:Y:S01]  /*61910*/  IMAD.MOV.U32 R70, RZ, RZ, R76 ;  /* 0x000000ffff467224 */ /* 0x000fe200078e004c */
[----:B--2---:R-:W2:Y:S01]  /*61920*/  LDL.LU R77, [R1+0x34f8] ;  /* 0x0034f800014d7983 */ /* 0x004ea20000300800 */
[----:B------:R-:W3:Y:S01]  /*61930*/  LDL.LU R76, [R1+0x3504] ;  /* 0x00350400014c7983 */ /* 0x000ee20000300800 */
[----:B------:R-:W-:Y:S02]  /*61940*/  ISETP.GT.AND P2, PT, R68, 0x15, PT ;  /* 0x000000154400780c */ /* 0x000fe40003f44270 */
[----:B------:R1:W-:Y:S02]  /*61950*/  LDGSTS.E [R3+0x8c00], [R70.64], P1 ;  /* 0x08c0000046037fae */ /* 0x0003e40008921844 */
[----:B------:R-:W-:-:S04]  /*61960*/  SEL R69, RZ, 0x4, !P2 ;  /* 0x00000004ff457807 */ /* 0x000fc80005000000 */
[----:B------:R-:W-:Y:S02]  /*61970*/  SEL R69, R69, RZ, !P0 ;  /* 0x000000ff45457207 */ /* 0x000fe40004000000 */
[----:B------:R-:W-:-:S05]  /*61980*/  IADD3 R87, P3, R87, R80, RZ ;  /* 0x0000005057577210 */ /* 0x000fca0007f7e0ff */
[----:B------:R-:W-:Y:S02]  /*61990*/  IMAD.X R88, R88, 0x1, R0, P3 ;  /* 0x0000000158587824 */ /* 0x000fe400018e0600 */
[----:B-1----:R-:W-:Y:S01]  /*619a0*/  IMAD.MOV.U32 R70, RZ, RZ, R87 ;  /* 0x000000ffff467224 */ /* 0x002fe200078e0057 */
[----:B------:R-:W-:Y:S01]  /*619b0*/  ISETP.NE.U32.AND P2, PT, R69, RZ, PT ;  /* 0x000000ff4500720c */ /* 0x000fe20003f45070 */
[----:B------:R-:W-:Y:S01]  /*619c0*/  IMAD.MOV.U32 R71, RZ, RZ, R88 ;  /* 0x000000ffff477224 */ /* 0x000fe200078e0058 */
[----:B------:R-:W-:Y:S01]  /*619d0*/  STL [R1+0x337c], R87 ;  /* 0x00337c5701007387 */ /* 0x000fe20000100800 */
[----:B------:R1:W-:Y:S03]  /*619e0*/  STL [R1+0x3370], R88 ;  /* 0x0033705801007387 */ /* 0x0003e60000100800 */
[----:B------:R1:W-:Y:S01]  /*619f0*/  LDGSTS.E [R3+0x8e00], [R70.64], P1 ;  /* 0x08e0000046037fae */ /* 0x0003e20008921844 */
[----:B------:R-:W-:-:S05]  /*61a00*/  IADD3 R85, P4, R85, R80, RZ ;  /* 0x0000005055557210 */ /* 0x000fca0007f9e0ff */
[----:B------:R-:W-:Y:S01]  /*61a10*/  IMAD.X R86, R86, 0x1, R0, P4 ;  /* 0x0000000156567824 */ /* 0x000fe200020e0600 */
[----:B------:R-:W-:Y:S01]  /*61a20*/  STL [R1+0x351c], R85 ;  /* 0x00351c5501007387 */ /* 0x000fe20000100800 */
[----:B-1----:R-:W-:Y:S02]  /*61a30*/  IMAD.MOV.U32 R70, RZ, RZ, R85 ;  /* 0x000000ffff467224 */ /* 0x002fe400078e0055 */
[----:B------:R-:W-:Y:S01]  /*61a40*/  IMAD.MOV.U32 R71, RZ, RZ, R86 ;  /* 0x000000ffff477224 */ /* 0x000fe200078e0056 */
[----:B------:R-:W-:Y:S01]  /*61a50*/  STL [R1+0x3510], R86 ;  /* 0x0035105601007387 */ /* 0x000fe20000100800 */
[----:B------:R-:W2:Y:S02]  /*61a60*/  LDL.LU R90, [R1+0x32f0] ;  /* 0x0032f000015a7983 */ /* 0x000ea40000300800 */
[----:B------:R-:W2:Y:S02]  /*61a70*/  LDL.LU R89, [R1+0x32fc] ;  /* 0x0032fc0001597983 */ /* 0x000ea40000300800 */
[----:B------:R-:W2:Y:S01]  /*61a80*/  LDL.LU R88, [R1+0x32e8] ;  /* 0x0032e80001587983 */ /* 0x000ea20000300800 */
[----:B------:R1:W-:Y:S04]  /*61a90*/  LDGSTS.E [R3+0xa800], [R70.64], P2 ;  /* 0x0a80000046037fae */ /* 0x0003e80009121844 */
[----:B------:R-:W2:Y:S01]  /*61aa0*/  LDL.LU R87, [R1+0x32f4] ;  /* 0x0032f40001577983 */ /* 0x000ea20000300800 */
[----:B----4-:R-:W-:-:S05]  /*61ab0*/  IADD3 R83, P1, R83, R80, RZ ;  /* 0x0000005053537210 */ /* 0x010fca0007f3e0ff */
[----:B------:R-:W-:Y:S01]  /*61ac0*/  IMAD.X R84, R84, 0x1, R0, P1 ;  /* 0x0000000154547824 */ /* 0x000fe200008e0600 */
[----:B------:R-:W-:Y:S01]  /*61ad0*/  IADD3 R81, P3, R81, R80, RZ ;  /* 0x0000005051517210 */ /* 0x000fe20007f7e0ff */
[----:B-1----:R-:W-:Y:S02]  /*61ae0*/  IMAD.MOV.U32 R70, RZ, RZ, R83 ;  /* 0x000000ffff467224 */ /* 0x002fe400078e0053 */
[----:B------:R-:W-:Y:S01]  /*61af0*/  IMAD.MOV.U32 R71, RZ, RZ, R84 ;  /* 0x000000ffff477224 */ /* 0x000fe200078e0054 */
[----:B------:R-:W-:Y:S01]  /*61b00*/  STL [R1+0x3344], R83 ;  /* 0x0033445301007387 */ /* 0x000fe20000100800 */
[----:B------:R-:W-:Y:S02]  /*61b10*/  IMAD.X R82, R82, 0x1, R0, P3 ;  /* 0x0000000152527824 */ /* 0x000fe400018e0600 */
[----:B------:R-:W-:Y:S01]  /*61b20*/  STL [R1+0x3338], R84 ;  /* 0x0033385401007387 */ /* 0x000fe20000100800 */
[----:B------:R-:W-:Y:S04]  /*61b30*/  STL [R1+0x333c], R81 ;  /* 0x00333c5101007387 */ /* 0x000fe80000100800 */
[----:B------:R1:W-:Y:S01]  /*61b40*/  LDGSTS.E [R3+0xaa00], [R70.64], P2 ;  /* 0x0aa0000046037fae */ /* 0x0003e20009121844 */
[----:B------:R4:W-:Y:S02]  /*61b50*/  STL [R1+0x3330], R82 ;  /* 0x0033305201007387 */ /* 0x0009e40000100800 */
[----:B-1----:R-:W-:-:S02]  /*61b60*/  IMAD.MOV.U32 R71, RZ, RZ, R82 ;  /* 0x000000ffff477224 */ /* 0x002fc400078e0052 */
[----:B------:R-:W-:Y:S01]  /*61b70*/  IMAD.MOV.U32 R70, RZ, RZ, R81 ;  /* 0x000000ffff467224 */ /* 0x000fe200078e0051 */
[----:B----4-:R-:W4:Y:S01]  /*61b80*/  LDL.LU R82, [R1+0x32c8] ;  /* 0x0032c80001527983 */ /* 0x010f220000300800 */
[----:B------:R-:W4:Y:S02]  /*61b90*/  LDL.LU R81, [R1+0x32d0] ;  /* 0x0032d00001517983 */ /* 0x000f240000300800 */
[----:B------:R-:W4:Y:S02]  /*61ba0*/  LDL.LU R86, [R1+0x34ec] ;  /* 0x0034ec0001567983 */ /* 0x000f240000300800 */
[----:B------:R-:W4:Y:S01]  /*61bb0*/  LDL.LU R85, [R1+0x34f4] ;  /* 0x0034f40001557983 */ /* 0x000f220000300800 */
[----:B------:R-:W4:Y:S01]  /*61bc0*/  LDL.LU R84, [R1+0x32c0] ;  /* 0x0032c00001547983 */ /* 0x000f220000300800 */
[----:B------:R-:W4:Y:S03]  /*61bd0*/  LDL.LU R83, [R1+0x32cc] ;  /* 0x0032cc0001537983 */ /* 0x000f260000300800 */
[----:B------:R1:W-:Y:S01]  /*61be0*/  LDGSTS.E [R3+0xac00], [R70.64], P2 ;  /* 0x0ac0000046037fae */ /* 0x0003e20009121844 */
[----:B------:R-:W-:-:S02]  /*61bf0*/  IADD3 R78, P3, R78, R80, RZ ;  /* 0x000000504e4e7210 */ /* 0x000fc40007f7e0ff */
[----:B---3--:R-:W-:-:S03]  /*61c00*/  IADD3 R76, P4, R76, R80, RZ ;  /* 0x000000504c4c7210 */ /* 0x008fc60007f9e0ff */
[----:B------:R-:W-:Y:S01]  /*61c10*/  IMAD.X R79, R79, 0x1, R0, P3 ;  /* 0x000000014f4f7824 */ /* 0x000fe200018e0600 */
[----:B------:R-:W-:Y:S01]  /*61c20*/  STL [R1+0x3334], R78 ;  /* 0x0033344e01007387 */ /* 0x000fe20000100800 */
[----:B-1----:R-:W-:Y:S02]  /*61c30*/  IMAD.MOV.U32 R70, RZ, RZ, R78 ;  /* 0x000000ffff467224 */ /* 0x002fe400078e004e */
[----:B--2---:R-:W-:Y:S02]  /*61c40*/  IMAD.X R77, R77, 0x1, R0, P4 ;  /* 0x000000014d4d7824 */ /* 0x004fe400020e0600 */
        /* <DEDUP_REMOVED lines=10> */
[----:B------:R-:W3:Y:S01]  /*61cf0*/  LDL.LU R76, [R1+0x32bc] ;  /* 0x0032bc00014c7983 */ /* 0x000ee20000300800 */
[----:B------:R-:W-:-:S04]  /*61d00*/  ISETP.GT.AND P1, PT, R68, 0x19, PT ;  /* 0x000000194400780c */ /* 0x000fc80003f24270 */
[----:B------:R-:W-:-:S04]  /*61d10*/  SEL R69, RZ, 0x4, !P1 ;  /* 0x00000004ff457807 */ /* 0x000fc80004800000 */
[----:B------:R-:W-:-:S04]  /*61d20*/  SEL R69, R69, RZ, !P0 ;  /* 0x000000ff45457207 */ /* 0x000fc80004000000 */
[----:B------:R-:W-:Y:S02]  /*61d30*/  ISETP.NE.U32.AND P1, PT, R69, RZ, PT ;  /* 0x000000ff4500720c */ /* 0x000fe40003f25070 */
[-C--:B------:R-:W-:Y:S02]  /*61d40*/  IADD3 R89, P2, R89, R80.reuse, RZ ;  /* 0x0000005059597210 */ /* 0x080fe40007f5e0ff */
[----:B------:R-:W-:-:S03]  /*61d50*/  IADD3 R87, P3, R87, R80, RZ ;  /* 0x0000005057577210 */ /* 0x000fc60007f7e0ff */
[----:B------:R-:W-:-:S06]  /*61d60*/  IMAD.X R90, R90, 0x1, R0, P2 ;  /* 0x000000015a5a7824 */ /* 0x000fcc00010e0600 */
[----:B------:R1:W-:Y:S01]  /*61d70*/  LDGSTS.E [R3+0xc800], [R70.64], P1 ;  /* 0x0c80000046037fae */ /* 0x0003e20008921844 */
[----:B------:R-:W-:Y:S01]  /*61d80*/  IMAD.X R88, R88, 0x1, R0, P3 ;  /* 0x0000000158587824 */ /* 0x000fe200018e0600 */
[----:B------:R-:W-:Y:S01]  /*61d90*/  ISETP.GT.AND P2, PT, R68, 0x1d, PT ;  /* 0x0000001d4400780c */ /* 0x000fe20003f44270 */
[----:B-1----:R-:W-:Y:S02]  /*61da0*/  IMAD.MOV.U32 R70, RZ, RZ, R89 ;  /* 0x000000ffff467224 */ /* 0x002fe400078e0059 */
[----:B------:R-:W-:-:S05]  /*61db0*/  IMAD.MOV.U32 R71, RZ, RZ, R90 ;  /* 0x000000ffff477224 */ /* 0x000fca00078e005a */
[----:B------:R1:W-:Y:S04]  /*61dc0*/  LDGSTS.E [R3+0xca00], [R70.64], P1 ;  /* 0x0ca0000046037fae */ /* 0x0003e80008921844 */
[----:B------:R-:W-:Y:S01]  /*61dd0*/  STL [R1+0x32fc], R89 ;  /* 0x0032fc5901007387 */ /* 0x000fe20000100800 */
[----:B------:R-:W-:Y:S01]  /*61de0*/  SEL R69, RZ, 0x4, !P2 ;  /* 0x00000004ff457807 */ /* 0x000fe20005000000 */
[----:B------:R-:W-:Y:S02]  /*61df0*/  STL [R1+0x32f0], R90 ;  /* 0x0032f05a01007387 */ /* 0x000fe40000100800 */
[----:B------:R-:W-:Y:S02]  /*61e00*/  STL [R1+0x32f4], R87 ;  /* 0x0032f45701007387 */ /* 0x000fe40000100800 */
[----:B-1----:R-:W-:-:S02]  /*61e10*/  IMAD.MOV.U32 R70, RZ, RZ, R87 ;  /* 0x000000ffff467224 */ /* 0x002fc400078e0057 */
[----:B------:R-:W-:Y:S01]  /*61e20*/  IMAD.MOV.U32 R71, RZ, RZ, R88 ;  /* 0x000000ffff477224 */ /* 0x000fe200078e0058 */
[----:B------:R-:W-:Y:S04]  /*61e30*/  STL [R1+0x32e8], R88 ;  /* 0x0032e85801007387 */ /* 0x000fe80000100800 */
[----:B------:R1:W-:Y:S01]  /*61e40*/  LDGSTS.E [R3+0xcc00], [R70.64], P1 ;  /* 0x0cc0000046037fae */ /* 0x0003e20008921844 */
[----:B------:R-:W-:-:S04]  /*61e50*/  SEL R69, R69, RZ, !P0 ;  /* 0x000000ff45457207 */ /* 0x000fc80004000000 */
[----:B------:R-:W-:Y:S02]  /*61e60*/  ISETP.NE.U32.AND P2, PT, R69, RZ, PT ;  /* 0x000000ff4500720c */ /* 0x000fe40003f45070 */
[----:B----4-:R-:W-:-:S05]  /*61e70*/  IADD3 R81, P3, R81, R80, RZ ;  /* 0x0000005051517210 */ /* 0x010fca0007f7e0ff */
[----:B------:R-:W-:Y:S02]  /*61e80*/  IMAD.X R82, R82, 0x1, R0, P3 ;  /* 0x0000000152527824 */ /* 0x000fe400018e0600 */
[----:B-1----:R-:W-:Y:S02]  /*61e90*/  IMAD.MOV.U32 R70, RZ, RZ, R81 ;  /* 0x000000ffff467224 */ /* 0x002fe400078e0051 */
[----:B------:R-:W-:Y:S01]  /*61ea0*/  IMAD.MOV.U32 R71, RZ, RZ, R82 ;  /* 0x000000ffff477224 */ /* 0x000fe200078e0052 */
[----:B------:R-:W-:Y:S01]  /*61eb0*/  STL [R1+0x32d0], R81 ;  /* 0x0032d05101007387 */ /* 0x000fe20000100800 */
[----:B------:R1:W-:Y:S03]  /*61ec0*/  STL [R1+0x32c8], R82 ;  /* 0x0032c85201007387 */ /* 0x0003e60000100800 */
[----:B------:R4:W-:Y:S01]  /*61ed0*/  LDGSTS.E [R3+0xce00], [R70.64], P1 ;  /* 0x0ce0000046037fae */ /* 0x0009e20008921844 */
[----:B------:R-:W-:-:S02]  /*61ee0*/  IADD3 R85, P1, R85, R80, RZ ;  /* 0x0000005055557210 */ /* 0x000fc40007f3e0ff */
[----:B------:R-:W-:Y:S01]  /*61ef0*/  IADD3 R83, P3, R83, R80, RZ ;  /* 0x0000005053537210 */ /* 0x000fe20007f7e0ff */
[----:B-1----:R-:W2:Y:S01]  /*61f00*/  LDL.LU R82, [R1+0x3590] ;  /* 0x0035900001527983 */ /* 0x002ea20000300800 */
[----:B------:R-:W2:Y:S02]  /*61f10*/  LDL.LU R81, [R1+0x359c] ;  /* 0x00359c0001517983 */ /* 0x000ea40000300800 */
[--C-:B------:R-:W-:Y:S02]  /*61f20*/  IMAD.X R86, R86, 0x1, R0.reuse, P1 ;  /* 0x0000000156567824 */ /* 0x100fe400008e0600 */
[----:B------:R-:W-:Y:S01]  /*61f30*/  IMAD.X R84, R84, 0x1, R0, P3 ;  /* 0x0000000154547824 */ /* 0x000fe200018e0600 */
[----:B------:R-:W-:Y:S01]  /*61f40*/  STL [R1+0x34f4], R85 ;  /* 0x0034f45501007387 */ /* 0x000fe20000100800 */
[----:B----4-:R-:W-:Y:S02]  /*61f50*/  IMAD.MOV.U32 R70, RZ, RZ, R85 ;  /* 0x000000ffff467224 */ /* 0x010fe400078e0055 */
[----:B------:R-:W-:-:S02]  /*61f60*/  IMAD.MOV.U32 R71, RZ, RZ, R86 ;  /* 0x000000ffff477224 */ /* 0x000fc400078e0056 */
[----:B------:R1:W-:Y:S01]  /*61f70*/  STL [R1+0x34ec], R86 ;  /* 0x0034ec5601007387 */ /* 0x0003e20000100800 */
[----:B------:R-:W-:Y:S04]  /*61f80*/  STL [R1+0x32cc], R83 ;  /* 0x0032cc5301007387 */ /* 0x000fe80000100800 */
[----:B------:R4:W-:Y:S04]  /*61f90*/  LDGSTS.E [R3+0xe800], [R70.64], P2 ;  /* 0x0e80000046037fae */ /* 0x0009e80009121844 */
[----:B-1----:R-:W2:Y:S01]  /*61fa0*/  LDL.LU R86, [R1+0x34c4] ;  /* 0x0034c40001567983 */ /* 0x002ea20000300800 */
[----:B------:R-:W-:Y:S02]  /*61fb0*/  STL [R1+0x32c0], R84 ;  /* 0x0032c05401007387 */ /* 0x000fe40000100800 */
[----:B------:R-:W2:Y:S02]  /*61fc0*/  LDL.LU R69, [R1+0x34bc] ;  /* 0x0034bc0001457983 */ /* 0x000ea40000300800 */
[----:B------:R-:W2:Y:S02]  /*61fd0*/  LDL.LU R87, [R1+0x34b8] ;  /* 0x0034b80001577983 */ /* 0x000ea40000300800 */
[----:B----4-:R-:W-:-:S02]  /*61fe0*/  IMAD.MOV.U32 R70, RZ, RZ, R83 ;  /* 0x000000ffff467224 */ /* 0x010fc400078e0053 */
[----:B------:R-:W-:Y:S01]  /*61ff0*/  IMAD.MOV.U32 R71, RZ, RZ, R84 ;  /* 0x000000ffff477224 */ /* 0x000fe200078e0054 */
[----:B------:R-:W2:Y:S04]  /*62000*/  LDL.LU R85, [R1+0x34b0] ;  /* 0x0034b00001557983 */ /* 0x000ea80000300800 */
[----:B------:R1:W-:Y:S01]  /*62010*/  LDGSTS.E [R3+0xea00], [R70.64], P2 ;  /* 0x0ea0000046037fae */ /* 0x0003e20009121844 */
[----:B------:R-:W-:-:S05]  /*62020*/  IADD3 R78, P1, R78, R80, RZ ;  /* 0x000000504e4e7210 */ /* 0x000fca0007f3e0ff */
        /* <DEDUP_REMOVED lines=14> */
[----:B------:R-:W3:Y:S01]  /*62110*/  LDL.LU R77, [R1+0x3570] ;  /* 0x00357000014d7983 */ /* 0x000ee20000300800 */
[----:B------:R-:W3:Y:S03]  /*62120*/  LDL.LU R76, [R1+0x357c] ;  /* 0x00357c00014c7983 */ /* 0x000ee60000300800 */
[----:B------:R-:W1:Y:S01]  /*62130*/  S2R R212, SR_TID.X ;  /* 0x0000000000d47919 */ /* 0x000e620000002100 */
[----:B------:R-:W-:-:S03]  /*62140*/  ISETP.GT.AND P1, PT, R68, 0x2, PT ;  /* 0x000000024400780c */ /* 0x000fc60003f24270 */
[----:B------:R1:W-:Y:S02]  /*62150*/  LDGSTS.E [R3+0xee00], [R70.64], P2 ;  /* 0x0ee0000046037fae */ /* 0x0003e40009121844 */
[----:B-1----:R-:W-:Y:S02]  /*62160*/  SEL R3, RZ, 0x4, !P1 ;  /* 0x00000004ff037807 */ /* 0x002fe40004800000 */
[----:B------:R-:W-:Y:S02]  /*62170*/  LOP3.LUT R212, R212, 0x7f, RZ, 0xc0, !PT ;  /* 0x0000007fd4d47812 */ /* 0x000fe400078ec0ff */
[----:B------:R-:W-:-:S03]  /*62180*/  SEL R3, R3, RZ, !P0 ;  /* 0x000000ff03037207 */ /* 0x000fc60004000000 */
[----:B------:R-:W-:Y:S01]  /*62190*/  IMAD.SHL.U32 R212, R212, 0x4, RZ ;  /* 0x00000004d4d47824 */ /* 0x000fe200078e00ff */
[----:B------:R-:W-:-:S04]  /*621a0*/  ISETP.NE.U32.AND P1, PT, R3, RZ, PT ;  /* 0x000000ff0300720c */ /* 0x000fc80003f25070 */
[----:B------:R-:W-:-:S05]  /*621b0*/  LOP3.LUT R83, R212, 0x40, RZ, 0x3c, !PT ;  /* 0x00000040d4537812 */ /* 0x000fca00078e3cff */
[----:B------:R-:W-:Y:S01]  /*621c0*/  IMAD R3, R183, 0x10000, R83 ;  /* 0x00010000b7037824 */ /* 0x000fe200078e0253 */
[----:B--2---:R-:W-:-:S05]  /*621d0*/  IADD3 R81, P2, R81, R80, RZ ;  /* 0x0000005051517210 */ /* 0x004fca0007f5e0ff */
[----:B------:R-:W-:Y:S01]  /*621e0*/  IMAD.X R82, R82, 0x1, R0, P2 ;  /* 0x0000000152527824 */ /* 0x000fe200010e0600 */
[----:B------:R-:W-:Y:S01]  /*621f0*/  STL [R1+0x359c], R81 ;  /* 0x00359c5101007387 */ /* 0x000fe20000100800 */
[----:B------:R-:W-:-:S03]  /*62200*/  IMAD.MOV.U32 R70, RZ, RZ, R81 ;  /* 0x000000ffff467224 */ /* 0x000fc600078e0051 */
[----:B------:R1:W-:Y:S01]  /*62210*/  STL [R1+0x3590], R82 ;  /* 0x0035905201007387 */ /* 0x0003e20000100800 */
[----:B------:R-:W2:Y:S02]  /*62220*/  LDL.LU R84, [R1+0x3458] ;  /* 0x0034580001547983 */ /* 0x000ea40000300800 */
[----:B------:R-:W-:Y:S02]  /*62230*/  IMAD.MOV.U32 R71, RZ, RZ, R82 ;  /* 0x000000ffff477224 */ /* 0x000fe400078e0052 */
[----:B------:R-:W2:Y:S01]  /*62240*/  LDL.LU R83, [R1+0x3464] ;  /* 0x0034640001537983 */ /* 0x000ea20000300800 */
[-C--:B------:R-:W-:Y:S02]  /*62250*/  IADD3 R86, P2, R86, R80.reuse, RZ ;  /* 0x0000005056567210 */ /* 0x080fe40007f5e0ff */
[----:B------:R1:W-:Y:S04]  /*62260*/  LDGSTS.E [R3+0x1000], [R70.64], P1 ;  /* 0x0100000046037fae */ /* 0x0003e80008921844 */
[----:B-1----:R-:W2:Y:S01]  /*62270*/  LDL.LU R82, [R1+0x3450] ;  /* 0x0034500001527983 */ /* 0x002ea20000300800 */
[----:B------:R-:W2:Y:S01]  /*62280*/  LDL.LU R81, [R1+0x345c] ;  /* 0x00345c0001517983 */ /* 0x000ea20000300800 */
[----:B------:R-:W-:Y:S01]  /*62290*/  IADD3 R69, P3, R69, R80, RZ ;  /* 0x0000005045457210 */ /* 0x000fe20007f7e0ff */
[--C-:B------:R-:W-:Y:S01]  /*622a0*/  IMAD.X R87, R87, 0x1, R0.reuse, P2 ;  /* 0x0000000157577824 */ /* 0x100fe200010e0600 */
[----:B------:R-:W-:Y:S03]  /*622b0*/  STL [R1+0x34c4], R86 ;  /* 0x0034c45601007387 */ /* 0x000fe60000100800 */
[----:B------:R-:W-:Y:S01]  /*622c0*/  IMAD.X R85, R85, 0x1, R0, P3 ;  /* 0x0000000155557824 */ /* 0x000fe200018e0600 */
[----:B------:R1:W-:Y:S01]  /*622d0*/  STL [R1+0x34b8], R87 ;  /* 0x0034b85701007387 */ /* 0x0003e20000100800 */
[----:B------:R-:W-:Y:S02]  /*622e0*/  STL [R1+0x34bc], R69 ;  /* 0x0034bc4501007387 */ /* 0x000fe40000100800 */
[----:B------:R-:W-:-:S02]  /*622f0*/  IMAD.MOV.U32 R70, RZ, RZ, R86 ;  /* 0x000000ffff467224 */ /* 0x000fc400078e0056 */
[----:B------:R-:W-:Y:S01]  /*62300*/  IMAD.MOV.U32 R71, RZ, RZ, R87 ;  /* 0x000000ffff477224 */ /* 0x000fe200078e0057 */
[----:B------:R1:W-:Y:S01]  /*62310*/  STL [R1+0x34b0], R85 ;  /* 0x0034b05501007387 */ /* 0x0003e20000100800 */
[----:B------:R-:W2:Y:S03]  /*62320*/  LDL.LU R88, [R1+0x3448] ;  /* 0x0034480001587983 */ /* 0x000ea60000300800 */
[----:B------:R1:W-:Y:S04]  /*62330*/  LDGSTS.E [R3+0x1200], [R70.64], P1 ;  /* 0x0120000046037fae */ /* 0x0003e80008921844 */
[----:B-1----:R-:W2:Y:S01]  /*62340*/  LDL.LU R87, [R1+0x3454] ;  /* 0x0034540001577983 */ /* 0x002ea20000300800 */
[----:B------:R-:W2:Y:S02]  /*62350*/  LDL.LU R86, [R1+0x3550] ;  /* 0x0035500001567983 */ /* 0x000ea40000300800 */
[----:B------:R-:W-:-:S02]  /*62360*/  IMAD.MOV.U32 R71, RZ, RZ, R85 ;  /* 0x000000ffff477224 */ /* 0x000fc400078e0055 */
[----:B------:R-:W-:Y:S01]  /*62370*/  IMAD.MOV.U32 R70, RZ, RZ, R69 ;  /* 0x000000ffff467224 */ /* 0x000fe200078e0045 */
[----:B------:R-:W2:Y:S04]  /*62380*/  LDL.LU R85, [R1+0x355c] ;  /* 0x00355c0001557983 */ /* 0x000ea80000300800 */
[----:B------:R1:W-:Y:S01]  /*62390*/  LDGSTS.E [R3+0x1400], [R70.64], P1 ;  /* 0x0140000046037fae */ /* 0x0003e20008921844 */
[-C--:B----4-:R-:W-:Y:S02]  /*623a0*/  IADD3 R78, P3, R78, R80.reuse, RZ ;  /* 0x000000504e4e7210 */ /* 0x090fe40007f7e0ff */
[----:B---3--:R-:W-:-:S03]  /*623b0*/  IADD3 R76, P4, R76, R80, RZ ;  /* 0x000000504c4c7210 */ /* 0x008fc60007f9e0ff */
        /* <DEDUP_REMOVED lines=9> */
[----:B-1----:R-:W2:Y:S01]  /*62450*/  LDL.LU R79, [R1+0x33f8] ;  /* 0x0033f800014f7983 */ /* 0x002ea20000300800 */
[----:B------:R-:W2:Y:S02]  /*62460*/  LDL.LU R78, [R1+0x3404] ;  /* 0x00340400014e7983 */ /* 0x000ea40000300800 */
[----:B----4-:R-:W-:-:S02]  /*62470*/  IMAD.MOV.U32 R71, RZ, RZ, R77 ;  /* 0x000000ffff477224 */ /* 0x010fc400078e004d */
[----:B------:R-:W-:Y:S01]  /*62480*/  IMAD.MOV.U32 R70, RZ, RZ, R76 ;  /* 0x000000ffff467224 */ /* 0x000fe200078e004c */
[----:B---3--:R-:W3:Y:S01]  /*62490*/  LDL.LU R77, [R1+0x33f0] ;  /* 0x0033f000014d7983 */ /* 0x008ee20000300800 */
[----:B------:R-:W4:Y:S01]  /*624a0*/  LDL.LU R76, [R1+0x33fc] ;  /* 0x0033fc00014c7983 */ /* 0x000f220000300800 */
[----:B------:R-:W-:-:S04]  /*624b0*/  ISETP.GT.AND P2, PT, R68, 0x6, PT ;  /* 0x000000064400780c */ /* 0x000fc80003f44270 */
[----:B------:R-:W-:-:S04]  /*624c0*/  SEL R69, RZ, 0x4, !P2 ;  /* 0x00000004ff457807 */ /* 0x000fc80005000000 */
[----:B------:R-:W-:-:S04]  /*624d0*/  SEL R69, R69, RZ, !P0 ;  /* 0x000000ff45457207 */ /* 0x000fc80004000000 */
[----:B------:R-:W-:Y:S11]  /*624e0*/  ISETP.NE.U32.AND P2, PT, R69, RZ, PT ;  /* 0x000000ff4500720c */ /* 0x000ff60003f45070 */
[----:B------:R-:W-:Y:S02]  /*624f0*/  @!UPT UIADD3 URZ, URZ, URZ, URZ ;  /* 0x0000003f3f3ff290 */ /* 0x000fe4000fffe03f */
[----:B------:R1:W-:Y:S01]  /*62500*/  LDGSTS.E [R3+0x3000], [R70.64], P2 ;  /* 0x0300000046037fae */ /* 0x0003e20009121844 */
[-C--:B--2---:R-:W-:Y:S02]  /*62510*/  IADD3 R83, P1, R83, R80.reuse, RZ ;  /* 0x0000005053537210 */ /* 0x084fe40007f3e0ff */
[----:B------:R-:W-:-:S03]  /*62520*/  IADD3 R81, P3, R81, R80, RZ ;  /* 0x0000005051517210 */ /* 0x000fc60007f7e0ff */
[--C-:B------:R-:W-:Y:S01]  /*62530*/  IMAD.X R84, R84, 0x1, R0.reuse, P1 ;  /* 0x0000000154547824 */ /* 0x100fe200008e0600 */
[----:B------:R-:W-:Y:S01]  /*62540*/  STL [R1+0x3464], R83 ;  /* 0x0034645301007387 */ /* 0x000fe20000100800 */
[----:B------:R-:W-:-:S03]  /*62550*/  IMAD.X R82, R82, 0x1, R0, P3 ;  /* 0x0000000152527824 */ /* 0x000fc600018e0600 */
[----:B------:R2:W-:Y:S01]  /*62560*/  STL [R1+0x3458], R84 ;  /* 0x0034585401007387 */ /* 0x0005e20000100800 */
[----:B-1----:R-:W-:Y:S02]  /*62570*/  IMAD.MOV.U32 R70, RZ, RZ, R83 ;  /* 0x000000ffff467224 */ /* 0x002fe400078e0053 */
[----:B------:R-:W-:Y:S02]  /*62580*/  IMAD.MOV.U32 R71, RZ, RZ, R84 ;  /* 0x000000ffff477224 */ /* 0x000fe400078e0054 */
[----:B------:R-:W-:Y:S01]  /*62590*/  STL [R1+0x345c], R81 ;  /* 0x00345c5101007387 */ /* 0x000fe20000100800 */
[----:B------:R1:W-:Y:S01]  /*625a0*/  STL [R1+0x3450], R82 ;  /* 0x0034505201007387 */ /* 0x0003e20000100800 */
[----:B------:R-:W-:-:S03]  /*625b0*/  ISETP.GT.AND P1, PT, R68, 0xa, PT ;  /* 0x0000000a4400780c */ /* 0x000fc60003f24270 */
[----:B------:R1:W-:Y:S04]  /*625c0*/  LDGSTS.E [R3+0x3200], [R70.64], P2 ;  /* 0x0320000046037fae */ /* 0x0003e80009121844 */
[----:B--2---:R-:W2:Y:S01]  /*625d0*/  LDL.LU R84, [R1+0x33e8] ;  /* 0x0033e80001547983 */ /* 0x004ea20000300800 */
[----:B------:R-:W2:Y:S01]  /*625e0*/  LDL.LU R83, [R1+0x33f4] ;  /* 0x0033f40001537983 */ /* 0x000ea20000300800 */
[----:B------:R-:W-:Y:S02]  /*625f0*/  IADD3 R87, P3, R87, R80, RZ ;  /* 0x0000005057577210 */ /* 0x000fe40007f7e0ff */
[----:B------:R-:W-:Y:S01]  /*62600*/  SEL R69, RZ, 0x4, !P1 ;  /* 0x00000004ff457807 */ /* 0x000fe20004800000 */
[----:B-1----:R-:W-:Y:S02]  /*62610*/  IMAD.MOV.U32 R70, RZ, RZ, R81 ;  /* 0x000000ffff467224 */ /* 0x002fe400078e0051 */
[----:B------:R-:W-:-:S02]  /*62620*/  IMAD.MOV.U32 R71, RZ, RZ, R82 ;  /* 0x000000ffff477224 */ /* 0x000fc400078e0052 */
[--C-:B------:R-:W-:Y:S01]  /*62630*/  IMAD.X R88, R88, 0x1, R0.reuse, P3 ;  /* 0x0000000158587824 */ /* 0x100fe200018e0600 */
[----:B------:R-:W2:Y:S01]  /*62640*/  LDL.LU R82, [R1+0x3538] ;  /* 0x0035380001527983 */ /* 0x000ea20000300800 */
[----:B------:R-:W2:Y:S01]  /*62650*/  LDL.LU R81, [R1+0x3544] ;  /* 0x0035440001517983 */ /* 0x000ea20000300800 */
[----:B------:R-:W-:Y:S02]  /*62660*/  IADD3 R85, P4, R85, R80, RZ ;  /* 0x0000005055557210 */ /* 0x000fe40007f9e0ff */
[----:B------:R-:W-:Y:S01]  /*62670*/  SEL R69, R69, RZ, !P0 ;  /* 0x000000ff45457207 */ /* 0x000fe20004000000 */
[----:B------:R1:W-:Y:S04]  /*62680*/  LDGSTS.E [R3+0x3400], [R70.64], P2 ;  /* 0x0340000046037fae */ /* 0x0003e80009121844 */
[----:B------:R-:W-:Y:S01]  /*62690*/  STL [R1+0x3454], R87 ;  /* 0x0034545701007387 */ /* 0x000fe20000100800 */
[----:B------:R-:W-:Y:S01]  /*626a0*/  IMAD.X R86, R86, 0x1, R0, P4 ;  /* 0x0000000156567824 */ /* 0x000fe200020e0600 */
[----:B------:R-:W-:-:S02]  /*626b0*/  ISETP.NE.U32.AND P1, PT, R69, RZ, PT ;  /* 0x000000ff4500720c */ /* 0x000fc40003f25070 */
[----:B------:R1:W-:Y:S01]  /*626c0*/  STL [R1+0x3448], R88 ;  /* 0x0034485801007387 */ /* 0x0003e20000100800 */
[----:B------:R-:W-:Y:S02]  /*626d0*/  STL [R1+0x355c], R85 ;  /* 0x00355c5501007387 */ /* 0x000fe40000100800 */
[----:B------:R1:W-:Y:S02]  /*626e0*/  STL [R1+0x3550], R86 ;  /* 0x0035505601007387 */ /* 0x0003e40000100800 */
[----:B-1----:R-:W-:Y:S02]  /*626f0*/  IMAD.MOV.U32 R70, RZ, RZ, R87 ;  /* 0x000000ffff467224 */ /* 0x002fe400078e0057 */
[----:B------:R-:W-:Y:S02]  /*62700*/  IMAD.MOV.U32 R71, RZ, RZ, R88 ;  /* 0x000000ffff477224 */ /* 0x000fe400078e0058 */
[----:B------:R-:W2:Y:S04]  /*62710*/  LDL.LU R88, [R1+0x33b0] ;  /* 0x0033b00001587983 */ /* 0x000ea80000300800 */
[----:B------:R1:W-:Y:S01]  /*62720*/  LDGSTS.E [R3+0x3600], [R70.64], P2 ;  /* 0x0360000046037fae */ /* 0x0003e20009121844 */
[----:B------:R-:W2:Y:S02]  /*62730*/  LDL.LU R87, [R1+0x33bc] ;  /* 0x0033bc0001577983 */ /* 0x000ea40000300800 */
[----:B-1----:R-:W-:-:S02]  /*62740*/  IMAD.MOV.U32 R71, RZ, RZ, R86 ;  /* 0x000000ffff477224 */ /* 0x002fc400078e0056 */
[----:B------:R-:W-:Y:S01]  /*62750*/  IMAD.MOV.U32 R70, RZ, RZ, R85 ;  /* 0x000000ffff467224 */ /* 0x000fe200078e0055 */
[----:B------:R-:W2:Y:S01]  /*62760*/  LDL.LU R86, [R1+0x33a8] ;  /* 0x0033a80001567983 */ /* 0x000ea20000300800 */
[----:B------:R-:W2:Y:S03]  /*62770*/  LDL.LU R85, [R1+0x33b4] ;  /* 0x0033b40001557983 */ /* 0x000ea60000300800 */
[----:B------:R1:W-:Y:S01]  /*62780*/  LDGSTS.E [R3+0x5000], [R70.64], P1 ;  /* 0x0500000046037fae */ /* 0x0003e20008921844 */
[----:B------:R-:W-:-:S05]  /*62790*/  IADD3 R78, P2, R78, R80, RZ ;  /* 0x000000504e4e7210 */ /* 0x000fca0007f5e0ff */
[----:B------:R-:W-:Y:S01]  /*627a0*/  IMAD.X R79, R79, 0x1, R0, P2 ;  /* 0x000000014f4f7824 */ /* 0x000fe200010e0600 */
[----:B----4-:R-:W-:Y:S01]  /*627b0*/  IADD3 R76, P3, R76, R80, RZ ;  /* 0x000000504c4c7210 */ /* 0x010fe20007f7e0ff */
[----:B-1----:R-:W-:Y:S02]  /*627c0*/  IMAD.MOV.U32 R70, RZ, RZ, R78 ;  /* 0x000000ffff467224 */ /* 0x002fe400078e004e */
[----:B------:R-:W-:Y:S01]  /*627d0*/  IMAD.MOV.U32 R71, RZ, RZ, R79 ;  /* 0x000000ffff477224 */ /* 0x000fe200078e004f */
[----:B------:R-:W-:Y:S01]  /*627e0*/  STL [R1+0x3404], R78 ;  /* 0x0034044e01007387 */ /* 0x000fe20000100800 */
[----:B---3--:R-:W-:Y:S02]  /*627f0*/  IMAD.X R77, R77, 0x1, R0, P3 ;  /* 0x000000014d4d7824 */ /* 0x008fe400018e0600 */
        /* <DEDUP_REMOVED lines=9> */
[----:B------:R-:W4:Y:S01]  /*62890*/  LDL.LU R76, [R1+0x352c] ;  /* 0x00352c00014c7983 */ /* 0x000f220000300800 */
[----:B------:R-:W-:Y:S02]  /*628a0*/  ISETP.GT.AND P2, PT, R68, 0xe, PT ;  /* 0x0000000e4400780c */ /* 0x000fe40003f44270 */
[----:B------:R1:W-:Y:S02]  /*628b0*/  LDGSTS.E [R3+0x5400], [R70.64], P1 ;  /* 0x0540000046037fae */ /* 0x0003e40008921844 */
[----:B------:R-:W-:-:S04]  /*628c0*/  SEL R69, RZ, 0x4, !P2 ;  /* 0x00000004ff457807 */ /* 0x000fc80005000000 */
[----:B------:R-:W-:-:S04]  /*628d0*/  SEL R69, R69, RZ, !P0 ;  /* 0x000000ff45457207 */ /* 0x000fc80004000000 */
[----:B------:R-:W-:Y:S02]  /*628e0*/  ISETP.NE.U32.AND P2, PT, R69, RZ, PT ;  /* 0x000000ff4500720c */ /* 0x000fe40003f45070 */
[----:B--2---:R-:W-:-:S05]  /*628f0*/  IADD3 R83, P3, R83, R80, RZ ;  /* 0x0000005053537210 */ /* 0x004fca0007f7e0ff */
[----:B------:R-:W-:Y:S02]  /*62900*/  IMAD.X R84, R84, 0x1, R0, P3 ;  /* 0x0000000154547824 */ /* 0x000fe400018e0600 */
[----:B-1----:R-:W-:Y:S01]  /*62910*/  IMAD.MOV.U32 R70, RZ, RZ, R83 ;  /* 0x000000ffff467224 */ /* 0x002fe200078e0053 */
[-C--:B------:R-:W-:Y:S01]  /*62920*/  IADD3 R81, P4, R81, R80.reuse, RZ ;  /* 0x0000005051517210 */ /* 0x080fe20007f9e0ff */
[----:B------:R-:W-:Y:S01]  /*62930*/  IMAD.MOV.U32 R71, RZ, RZ, R84 ;  /* 0x000000ffff477224 */ /* 0x000fe200078e0054 */
[----:B------:R-:W-:Y:S03]  /*62940*/  STL [R1+0x33f4], R83 ;  /* 0x0033f45301007387 */ /* 0x000fe60000100800 */
[----:B------:R-:W-:Y:S01]  /*62950*/  IMAD.X R82, R82, 0x1, R0, P4 ;  /* 0x0000000152527824 */ /* 0x000fe200020e0600 */
[----:B------:R1:W-:Y:S01]  /*62960*/  STL [R1+0x33e8], R84 ;  /* 0x0033e85401007387 */ /* 0x0003e20000100800 */
[----:B------:R-:W-:Y:S03]  /*62970*/  STL [R1+0x3544], R81 ;  /* 0x0035445101007387 */ /* 0x000fe60000100800 */
[----:B------:R2:W-:Y:S04]  /*62980*/  LDGSTS.E [R3+0x5600], [R70.64], P1 ;  /* 0x0560000046037fae */ /* 0x0005e80008921844 */
[----:B------:R2:W-:Y:S04]  /*62990*/  STL [R1+0x3538], R82 ;  /* 0x0035385201007387 */ /* 0x0005e80000100800 */
[----:B-1----:R-:W3:Y:S01]  /*629a0*/  LDL.LU R84, [R1+0x3368] ;  /* 0x0033680001547983 */ /* 0x002ee20000300800 */
[----:B------:R-:W3:Y:S01]  /*629b0*/  LDL.LU R83, [R1+0x3374] ;  /* 0x0033740001537983 */ /* 0x000ee20000300800 */
[----:B------:R-:W-:Y:S01]  /*629c0*/  IADD3 R87, P1, R87, R80, RZ ;  /* 0x0000005057577210 */ /* 0x000fe20007f3e0ff */
[----:B--2---:R-:W-:-:S02]  /*629d0*/  IMAD.MOV.U32 R71, RZ, RZ, R82 ;  /* 0x000000ffff477224 */ /* 0x004fc400078e0052 */
[----:B------:R-:W-:Y:S01]  /*629e0*/  IMAD.MOV.U32 R70, RZ, RZ, R81 ;  /* 0x000000ffff467224 */ /* 0x000fe200078e0051 */
[----:B------:R-:W2:Y:S01]  /*629f0*/  LDL.LU R82, [R1+0x3360] ;  /* 0x0033600001527983 */ /* 0x000ea20000300800 */
[----:B------:R-:W2:Y:S02]  /*62a00*/  LDL.LU R81, [R1+0x336c] ;  /* 0x00336c0001517983 */ /* 0x000ea40000300800 */
[----:B------:R-:W-:Y:S02]  /*62a10*/  IMAD.X R88, R88, 0x1, R0, P1 ;  /* 0x0000000158587824 */ /* 0x000fe400008e0600 */
[----:B------:R-:W-:Y:S01]  /*62a20*/  STL [R1+0x33bc], R87 ;  /* 0x0033bc5701007387 */ /* 0x000fe20000100800 */
[----:B------:R1:W-:Y:S01]  /*62a30*/  LDGSTS.E [R3+0x7000], [R70.64], P2 ;  /* 0x0700000046037fae */ /* 0x0003e20009121844 */
[----:B------:R-:W-:-:S03]  /*62a40*/  IADD3 R85, P3, R85, R80, RZ ;  /* 0x0000005055557210 */ /* 0x000fc60007f7e0ff */
[----:B------:R1:W-:Y:S02]  /*62a50*/  STL [R1+0x33b0], R88 ;  /* 0x0033b05801007387 */ /* 0x0003e40000100800 */
[----:B------:R-:W-:Y:S02]  /*62a60*/  IMAD.X R86, R86, 0x1, R0, P3 ;  /* 0x0000000156567824 */ /* 0x000fe400018e0600 */
[----:B------:R-:W-:Y:S01]  /*62a70*/  STL [R1+0x33b4], R85 ;  /* 0x0033b45501007387 */ /* 0x000fe20000100800 */
[----:B-1----:R-:W-:Y:S02]  /*62a80*/  IMAD.MOV.U32 R71, RZ, RZ, R88 ;  /* 0x000000ffff477224 */ /* 0x002fe400078e0058 */
[----:B------:R-:W-:Y:S01]  /*62a90*/  IMAD.MOV.U32 R70, RZ, RZ, R87 ;  /* 0x000000ffff467224 */ /* 0x000fe200078e0057 */
[----:B------:R1:W-:Y:S01]  /*62aa0*/  STL [R1+0x33a8], R86 ;  /* 0x0033a85601007387 */ /* 0x0003e20000100800 */
[----:B------:R-:W2:Y:S02]  /*62ab0*/  LDL.LU R88, [R1+0x3358] ;  /* 0x0033580001587983 */ /* 0x000ea40000300800 */
[----:B------:R-:W2:Y:S01]  /*62ac0*/  LDL.LU R87, [R1+0x3364] ;  /* 0x0033640001577983 */ /* 0x000ea20000300800 */
[----:B------:R1:W-:Y:S02]  /*62ad0*/  LDGSTS.E [R3+0x7200], [R70.64], P2 ;  /* 0x0720000046037fae */ /* 0x0003e40009121844 */
[----:B-1----:R-:W-:-:S02]  /*62ae0*/  IMAD.MOV.U32 R70, RZ, RZ, R85 ;  /* 0x000000ffff467224 */ /* 0x002fc400078e0055 */
[----:B------:R-:W-:Y:S02]  /*62af0*/  IMAD.MOV.U32 R71, RZ, RZ, R86 ;  /* 0x000000ffff477224 */ /* 0x000fe400078e0056 */
[----:B------:R-:W2:Y:S01]  /*62b00*/  LDL.LU R86, [R1+0x3508] ;  /* 0x0035080001567983 */ /* 0x000ea20000300800 */
[----:B------:R-:W2:Y:S03]  /*62b10*/  LDL.LU R85, [R1+0x3514] ;  /* 0x0035140001557983 */ /* 0x000ea60000300800 */
[----:B------:R1:W-:Y:S01]  /*62b20*/  LDGSTS.E [R3+0x7400], [R70.64], P2 ;  /* 0x0740000046037fae */ /* 0x0003e20009121844 */
        /* <DEDUP_REMOVED lines=11> */
[----:B----4-:R-:W2:Y:S01]  /*62be0*/  LDL.LU R79, [R1+0x3320] ;  /* 0x00332000014f7983 */ /* 0x010ea20000300800 */
[----:B------:R-:W2:Y:S02]  /*62bf0*/  LDL.LU R78, [R1+0x332c] ;  /* 0x00332c00014e7983 */ /* 0x000ea40000300800 */
        /* <DEDUP_REMOVED lines=10> */
[----:B---3--:R-:W-:-:S05]  /*62ca0*/  IADD3 R83, P2, R83, R80, RZ ;  /* 0x0000005053537210 */ /* 0x008fca0007f5e0ff */
[----:B------:R-:W-:Y:S01]  /*62cb0*/  IMAD.X R84, R84, 0x1, R0, P2 ;  /* 0x0000000154547824 */ /* 0x000fe200010e0600 */
[----:B--2---:R-:W-:Y:S01]  /*62cc0*/  IADD3 R81, P3, R81, R80, RZ ;  /* 0x0000005051517210 */ /* 0x004fe20007f7e0ff */
[----:B------:R-:W-:Y:S01]  /*62cd0*/  STL [R1+0x3374], R83 ;  /* 0x0033745301007387 */ /* 0x000fe20000100800 */
[----:B-1----:R-:W-:Y:S02]  /*62ce0*/  IMAD.MOV.U32 R70, RZ, RZ, R83 ;  /* 0x000000ffff467224 */ /* 0x002fe400078e0053 */
[----:B------:R-:W-:Y:S02]  /*62cf0*/  IMAD.MOV.U32 R71, RZ, RZ, R84 ;  /* 0x000000ffff477224 */ /* 0x000fe400078e0054 */
[----:B------:R-:W-:Y:S01]  /*62d00*/  IMAD.X R82, R82, 0x1, R0, P3 ;  /* 0x0000000152527824 */ /* 0x000fe200018e0600 */
[----:B------:R1:W-:Y:S01]  /*62d10*/  STL [R1+0x3368], R84 ;  /* 0x0033685401007387 */ /* 0x0003e20000100800 */
[----:B------:R-:W-:Y:S01]  /*62d20*/  ISETP.GT.AND P2, PT, R68, 0x16, PT ;  /* 0x000000164400780c */ /* 0x000fe20003f44270 */
[----:B------:R-:W-:Y:S02]  /*62d30*/  STL [R1+0x336c], R81 ;  /* 0x00336c5101007387 */ /* 0x000fe40000100800 */
[----:B------:R2:W-:Y:S04]  /*62d40*/  LDGSTS.E [R3+0x9200], [R70.64], P1 ;  /* 0x0920000046037fae */ /* 0x0005e80008921844 */
[----:B------:R3:W-:Y:S01]  /*62d50*/  STL [R1+0x3360], R82 ;  /* 0x0033605201007387 */ /* 0x0007e20000100800 */
[----:B------:R-:W-:-:S03]  /*62d60*/  SEL R69, RZ, 0x4, !P2 ;  /* 0x00000004ff457807 */ /* 0x000fc60005000000 */
[----:B-1----:R-:W4:Y:S01]  /*62d70*/  LDL.LU R84, [R1+0x3310] ;  /* 0x0033100001547983 */ /* 0x002f220000300800 */
[----:B------:R-:W4:Y:S01]  /*62d80*/  LDL.LU R83, [R1+0x331c] ;  /* 0x00331c0001537983 */ /* 0x000f220000300800 */
[----:B------:R-:W-:Y:S01]  /*62d90*/  IADD3 R87, P3, R87, R80, RZ ;  /* 0x0000005057577210 */ /* 0x000fe20007f7e0ff */
[----:B--2---:R-:W-:Y:S02]  /*62da0*/  IMAD.MOV.U32 R70, RZ, RZ, R81 ;  /* 0x000000ffff467224 */ /* 0x004fe400078e0051 */
[----:B------:R-:W-:Y:S02]  /*62db0*/  IMAD.MOV.U32 R71, RZ, RZ, R82 ;  /* 0x000000ffff477224 */ /* 0x000fe400078e0052 */
[----:B---3--:R-:W3:Y:S01]  /*62dc0*/  LDL.LU R82, [R1+0x34e0] ;  /* 0x0034e00001527983 */ /* 0x008ee20000300800 */
[----:B------:R-:W3:Y:S02]  /*62dd0*/  LDL.LU R81, [R1+0x34e8] ;  /* 0x0034e80001517983 */ /* 0x000ee40000300800 */
[----:B------:R-:W-:Y:S01]  /*62de0*/  IMAD.X R88, R88, 0x1, R0, P3 ;  /* 0x0000000158587824 */ /* 0x000fe200018e0600 */
[----:B------:R-:W-:Y:S01]  /*62df0*/  SEL R69, R69, RZ, !P0 ;  /* 0x000000ff45457207 */ /* 0x000fe20004000000 */
[----:B------:R1:W-:Y:S03]  /*62e00*/  LDGSTS.E [R3+0x9400], [R70.64], P1 ;  /* 0x0940000046037fae */ /* 0x0003e60008921844 */
[----:B------:R-:W-:-:S02]  /*62e10*/  ISETP.NE.U32.AND P2, PT, R69, RZ, PT ;  /* 0x000000ff4500720c */ /* 0x000fc40003f45070 */
[----:B------:R-:W-:Y:S01]  /*62e20*/  IADD3 R85, P4, R85, R80, RZ ;  /* 0x0000005055557210 */ /* 0x000fe20007f9e0ff */
[----:B-1----:R-:W-:Y:S02]  /*62e30*/  IMAD.MOV.U32 R70, RZ, RZ, R87 ;  /* 0x000000ffff467224 */ /* 0x002fe400078e0057 */
[----:B------:R-:W-:Y:S02]  /*62e40*/  IMAD.MOV.U32 R71, RZ, RZ, R88 ;  /* 0x000000ffff477224 */ /* 0x000fe400078e0058 */
[----:B------:R-:W-:Y:S01]  /*62e50*/  IMAD.X R86, R86, 0x1, R0, P4 ;  /* 0x0000000156567824 */ /* 0x000fe200020e0600 */
[----:B------:R-:W-:Y:S04]  /*62e60*/  STL [R1+0x3364], R87 ;  /* 0x0033645701007387 */ /* 0x000fe80000100800 */
[----:B------:R1:W-:Y:S01]  /*62e70*/  LDGSTS.E [R3+0x9600], [R70.64], P1 ;  /* 0x0960000046037fae */ /* 0x0003e20008921844 */
[----:B------:R1:W-:Y:S02]  /*62e80*/  STL [R1+0x3358], R88 ;  /* 0x0033585801007387 */ /* 0x0003e40000100800 */
[----:B------:R-:W-:Y:S02]  /*62e90*/  STL [R1+0x3514], R85 ;  /* 0x0035145501007387 */ /* 0x000fe40000100800 */
[----:B------:R-:W-:Y:S01]  /*62ea0*/  STL [R1+0x3508], R86 ;  /* 0x0035085601007387 */ /* 0x000fe20000100800 */
[----:B------:R-:W3:Y:S01]  /*62eb0*/  LDL.LU R90, [R1+0x32ac] ;  /* 0x0032ac00015a7983 */ /* 0x000ee20000300800 */
[----:B------:R-:W3:Y:S03]  /*62ec0*/  LDL.LU R89, [R1+0x32b0] ;  /* 0x0032b00001597983 */ /* 0x000ee60000300800 */
[----:B-1----:R-:W3:Y:S01]  /*62ed0*/  LDL.LU R88, [R1+0x32a0] ;  /* 0x0032a00001587983 */ /* 0x002ee20000300800 */
[----:B------:R-:W-:-:S02]  /*62ee0*/  IMAD.MOV.U32 R70, RZ, RZ, R85 ;  /* 0x000000ffff467224 */ /* 0x000fc400078e0055 */
[----:B------:R-:W-:Y:S02]  /*62ef0*/  IMAD.MOV.U32 R71, RZ, RZ, R86 ;  /* 0x000000ffff477224 */ /* 0x000fe400078e0056 */
        /* <DEDUP_REMOVED lines=15> */
[----:B------:R-:W3:Y:S01]  /*62ff0*/  LDL.LU R77, [R1+0x329c] ;  /* 0x00329c00014d7983 */ /* 0x000ee20000300800 */
[----:B------:R-:W3:Y:S02]  /*63000*/  LDL.LU R76, [R1+0x32a4] ;  /* 0x0032a400014c7983 */ /* 0x000ee40000300800 */
[----:B------:R-:W3:Y:S02]  /*63010*/  LDL.LU R86, [R1+0x34dc] ;  /* 0x0034dc0001567983 */ /* 0x000ee40000300800 */
[----:B------:R-:W3:Y:S01]  /*63020*/  LDL.LU R79, [R1+0x34e4] ;  /* 0x0034e400014f7983 */ /* 0x000ee20000300800 */
[----:B------:R-:W3:Y:S01]  /*63030*/  LDL.LU R85, [R1+0x30f8] ;  /* 0x0030f80001557983 */ /* 0x000ee20000300800 */
[----:B------:R-:W3:Y:S01]  /*63040*/  LDL.LU R78, [R1+0x3100] ;  /* 0x00310000014e7983 */ /* 0x000ee20000300800 */
[----:B------:R-:W-:Y:S02]  /*63050*/  ISETP.GT.AND P1, PT, R68, 0x1a, PT ;  /* 0x0000001a4400780c */ /* 0x000fe40003f24270 */
        /* <DEDUP_REMOVED lines=21> */
[-C--:B------:R-:W-:Y:S02]  /*631b0*/  IADD3 R89, P2, R89, R80.reuse, RZ ;  /* 0x0000005059597210 */ /* 0x080fe40007f5e0ff */
[----:B------:R1:W-:Y:S03]  /*631c0*/  LDGSTS.E [R3+0xd000], [R70.64], P1 ;  /* 0x0d00000046037fae */ /* 0x0003e60008921844 */
[----:B------:R-:W-:Y:S01]  /*631d0*/  IMAD.X R90, R90, 0x1, R0, P2 ;  /* 0x000000015a5a7824 */ /* 0x000fe200010e0600 */
[----:B------:R-:W-:Y:S01]  /*631e0*/  IADD3 R87, P3, R87, R80, RZ ;  /* 0x0000005057577210 */ /* 0x000fe20007f7e0ff */
[----:B-1----:R-:W-:-:S02]  /*631f0*/  IMAD.MOV.U32 R70, RZ, RZ, R89 ;  /* 0x000000ffff467224 */ /* 0x002fc400078e0059 */
[----:B------:R-:W-:Y:S02]  /*63200*/  IMAD.MOV.U32 R71, RZ, RZ, R90 ;  /* 0x000000ffff477224 */ /* 0x000fe400078e005a */
[----:B------:R-:W-:Y:S01]  /*63210*/  IMAD.X R88, R88, 0x1, R0, P3 ;  /* 0x0000000158587824 */ /* 0x000fe200018e0600 */
[----:B------:R-:W-:Y:S02]  /*63220*/  ISETP.GT.AND P2, PT, R68, 0x1e, PT ;  /* 0x0000001e4400780c */ /* 0x000fe40003f44270 */
[----:B------:R1:W-:Y:S04]  /*63230*/  LDGSTS.E [R3+0xd200], [R70.64], P1 ;  /* 0x0d20000046037fae */ /* 0x0003e80008921844 */
[----:B------:R-:W-:Y:S01]  /*63240*/  STL [R1+0x32b0], R89 ;  /* 0x0032b05901007387 */ /* 0x000fe20000100800 */
[----:B------:R-:W-:Y:S01]  /*63250*/  STL [R1+0x32ac], R90 ;  /* 0x0032ac5a01007387 */ /* 0x000fe20000100800 */
[----:B------:R-:W-:Y:S01]  /*63260*/  SEL R69, RZ, 0x4, !P2 ;  /* 0x00000004ff457807 */ /* 0x000fe20005000000 */
[----:B------:R-:W-:Y:S02]  /*63270*/  STL [R1+0x32a8], R87 ;  /* 0x0032a85701007387 */ /* 0x000fe40000100800 */
[----:B-1----:R-:W-:-:S02]  /*63280*/  IMAD.MOV.U32 R70, RZ, RZ, R87 ;  /* 0x000000ffff467224 */ /* 0x002fc400078e0057 */
[----:B------:R-:W-:Y:S01]  /*63290*/  IMAD.MOV.U32 R71, RZ, RZ, R88 ;  /* 0x000000ffff477224 */ /* 0x000fe200078e0058 */
[----:B------:R-:W-:Y:S04]  /*632a0*/  STL [R1+0x32a0], R88 ;  /* 0x0032a05801007387 */ /* 0x000fe80000100800 */
[----:B------:R1:W-:Y:S01]  /*632b0*/  LDGSTS.E [R3+0xd400], [R70.64], P1 ;  /* 0x0d40000046037fae */ /* 0x0003e20008921844 */
[----:B------:R-:W-:-:S04]  /*632c0*/  SEL R69, R69, RZ, !P0 ;  /* 0x000000ff45457207 */ /* 0x000fc80004000000 */
[----:B------:R-:W-:Y:S02]  /*632d0*/  ISETP.NE.U32.AND P2, PT, R69, RZ, PT ;  /* 0x000000ff4500720c */ /* 0x000fe40003f45070 */
[----:B------:R-:W-:-:S05]  /*632e0*/  IADD3 R76, P3, R76, R80, RZ ;  /* 0x000000504c4c7210 */ /* 0x000fca0007f7e0ff */
        /* <DEDUP_REMOVED lines=12> */
[----:B------:R1:W-:Y:S02]  /*633b0*/  STL [R1+0x34e4], R79 ;  /* 0x0034e44f01007387 */ /* 0x0003e40000100800 */
[----:B------:R-:W-:Y:S02]  /*633c0*/  STL [R1+0x34dc], R86 ;  /* 0x0034dc5601007387 */ /* 0x000fe40000100800 */
[----:B------:R-:W-:-:S02]  /*633d0*/  IMAD.MOV.U32 R70, RZ, RZ, R79 ;  /* 0x000000ffff467224 */ /* 0x000fc400078e004f */
[----:B------:R-:W-:Y:S01]  /*633e0*/  IMAD.MOV.U32 R71, RZ, RZ, R86 ;  /* 0x000000ffff477224 */ /* 0x000fe200078e0056 */
[----:B------:R-:W-:Y:S04]  /*633f0*/  STL [R1+0x3100], R78 ;  /* 0x0031004e01007387 */ /* 0x000fe80000100800 */
[----:B------:R1:W-:Y:S04]  /*63400*/  LDGSTS.E [R3+0xf000], [R70.64], P2 ;  /* 0x0f00000046037fae */ /* 0x0003e80009121844 */
[----:B-1----:R-:W2:Y:S01]  /*63410*/  LDL.LU R79, [R1+0x34ac] ;  /* 0x0034ac00014f7983 */ /* 0x002ea20000300800 */
[----:B------:R1:W-:Y:S02]  /*63420*/  STL [R1+0x30f8], R85 ;  /* 0x0030f85501007387 */ /* 0x0003e40000100800 */
[----:B------:R-:W2:Y:S02]  /*63430*/  LDL.LU R69, [R1+0x34a4] ;  /* 0x0034a40001457983 */ /* 0x000ea40000300800 */
[----:B------:R-:W-:-:S02]  /*63440*/  IMAD.MOV.U32 R71, RZ, RZ, R85 ;  /* 0x000000ffff477224 */ /* 0x000fc400078e0055 */
[----:B------:R-:W-:Y:S01]  /*63450*/  IMAD.MOV.U32 R70, RZ, RZ, R78 ;  /* 0x000000ffff467224 */ /* 0x000fe200078e004e */
[----:B-1----:R-:W2:Y:S01]  /*63460*/  LDL.LU R85, [R1+0x34a0] ;  /* 0x0034a00001557983 */ /* 0x002ea20000300800 */
[----:B------:R-:W2:Y:S03]  /*63470*/  LDL.LU R78, [R1+0x3498] ;  /* 0x00349800014e7983 */ /* 0x000ea60000300800 */
[----:B------:R-:W1:Y:S04]  /*63480*/  S2R R212, SR_TID.X ;  /* 0x0000000000d47919 */ /* 0x000e680000002100 */
[----:B------:R1:W-:Y:S02]  /*63490*/  LDGSTS.E [R3+0xf200], [R70.64], P2 ;  /* 0x0f20000046037fae */ /* 0x0003e40009121844 */
[----:B-1----:R-:W-:-:S05]  /*634a0*/  LOP3.LUT R212, R212, 0x7f, RZ, 0xc0, !PT ;  /* 0x0000007fd4d47812 */ /* 0x002fca00078ec0ff */
[----:B------:R-:W-:-:S05]  /*634b0*/  IMAD.SHL.U32 R212, R212, 0x4, RZ ;  /* 0x00000004d4d47824 */ /* 0x000fca00078e00ff */
[----:B------:R-:W-:Y:S02]  /*634c0*/  LOP3.LUT R86, R212, 0x60, RZ, 0x3c, !PT ;  /* 0x00000060d4567812 */ /* 0x000fe400078e3cff */
[-C--:B--2---:R-:W-:Y:S02]  /*634d0*/  IADD3 R83, P1, R83, R80.reuse, RZ ;  /* 0x0000005053537210 */ /* 0x084fe40007f3e0ff */
[----:B----4-:R-:W-:-:S03]  /*634e0*/  IADD3 R81, P3, R81, R80, RZ ;  /* 0x0000005051517210 */ /* 0x010fc60007f7e0ff */
[--C-:B------:R-:W-:Y:S01]  /*634f0*/  IMAD.X R84, R84, 0x1, R0.reuse, P1 ;  /* 0x0000000154547824 */ /* 0x100fe200008e0600 */
[----:B------:R-:W-:Y:S01]  /*63500*/  STL [R1+0x30fc], R83 ;  /* 0x0030fc5301007387 */ /* 0x000fe20000100800 */
[----:B------:R-:W-:Y:S02]  /*63510*/  IMAD.MOV.U32 R70, RZ, RZ, R83 ;  /* 0x000000ffff467224 */ /* 0x000fe400078e0053 */
        /* <DEDUP_REMOVED lines=8> */
[----:B----4-:R-:W-:-:S02]  /*635a0*/  IMAD.MOV.U32 R71, RZ, RZ, R82 ;  /* 0x000000ffff477224 */ /* 0x010fc400078e0052 */
[----:B------:R-:W-:Y:S01]  /*635b0*/  IMAD.MOV.U32 R70, RZ, RZ, R81 ;  /* 0x000000ffff467224 */ /* 0x000fe200078e0051 */
[----:B--2---:R-:W4:Y:S01]  /*635c0*/  LDL.LU R82, [R1+0x3568] ;  /* 0x0035680001527983 */ /* 0x004f220000300800 */
[----:B------:R-:W4:Y:S01]  /*635d0*/  LDL.LU R81, [R1+0x3574] ;  /* 0x0035740001517983 */ /* 0x000f220000300800 */
[----:B------:R-:W-:Y:S02]  /*635e0*/  ISETP.GT.AND P1, PT, R68, 0x3, PT ;  /* 0x000000034400780c */ /* 0x000fe40003f24270 */
[----:B------:R1:W-:Y:S02]  /*635f0*/  LDGSTS.E [R3+0xf600], [R70.64], P2 ;  /* 0x0f60000046037fae */ /* 0x0003e40009121844 */
[----:B-1----:R-:W-:-:S04]  /*63600*/  SEL R3, RZ, 0x4, !P1 ;  /* 0x00000004ff037807 */ /* 0x002fc80004800000 */
[----:B------:R-:W-:-:S04]  /*63610*/  SEL R3, R3, RZ, !P0 ;  /* 0x000000ff03037207 */ /* 0x000fc80004000000 */
[----:B------:R-:W-:Y:S01]  /*63620*/  ISETP.NE.U32.AND P1, PT, R3, RZ, PT ;  /* 0x000000ff0300720c */ /* 0x000fe20003f25070 */
[----:B------:R-:W-:Y:S01]  /*63630*/  IMAD R3, R183, 0x10000, R86 ;  /* 0x00010000b7037824 */ /* 0x000fe200078e0256 */
[----:B------:R-:W-:-:S05]  /*63640*/  IADD3 R76, P2, R76, R80, RZ ;  /* 0x000000504c4c7210 */ /* 0x000fca0007f5e0ff */
[----:B------:R-:W-:Y:S01]  /*63650*/  IMAD.X R77, R77, 0x1, R0, P2 ;  /* 0x000000014d4d7824 */ /* 0x000fe200010e0600 */
[----:B------:R-:W-:Y:S01]  /*63660*/  STL [R1+0x3594], R76 ;  /* 0x0035944c01007387 */ /* 0x000fe20000100800 */
[----:B------:R-:W-:-:S03]  /*63670*/  IMAD.MOV.U32 R70, RZ, RZ, R76 ;  /* 0x000000ffff467224 */ /* 0x000fc600078e004c */
[----:B------:R1:W-:Y:S01]  /*63680*/  STL [R1+0x3588], R77 ;  /* 0x0035884d01007387 */ /* 0x0003e20000100800 */
[----:B------:R-:W3:Y:S02]  /*63690*/  LDL.LU R88, [R1+0x3440] ;  /* 0x0034400001587983 */ /* 0x000ee40000300800 */
[----:B------:R-:W-:Y:S02]  /*636a0*/  IMAD.MOV.U32 R71, RZ, RZ, R77 ;  /* 0x000000ffff477224 */ /* 0x000fe400078e004d */
[----:B------:R-:W3:Y:S01]  /*636b0*/  LDL.LU R87, [R1+0x344c] ;  /* 0x00344c0001577983 */ /* 0x000ee20000300800 */
[-C--:B------:R-:W-:Y:S02]  /*636c0*/  IADD3 R79, P2, R79, R80.reuse, RZ ;  /* 0x000000504f4f7210 */ /* 0x080fe40007f5e0ff */
[----:B------:R-:W-:Y:S01]  /*636d0*/  IADD3 R69, P3, R69, R80, RZ ;  /* 0x0000005045457210 */ /* 0x000fe20007f7e0ff */
[----:B------:R1:W-:Y:S04]  /*636e0*/  LDGSTS.E [R3+0x1800], [R70.64], P1 ;  /* 0x0180000046037fae */ /* 0x0003e80008921844 */
[----:B-1----:R-:W3:Y:S01]  /*636f0*/  LDL.LU R77, [R1+0x3438] ;  /* 0x00343800014d7983 */ /* 0x002ee20000300800 */
[----:B------:R-:W3:Y:S02]  /*63700*/  LDL.LU R76, [R1+0x3444] ;  /* 0x00344400014c7983 */ /* 0x000ee40000300800 */
[----:B------:R-:W-:Y:S02]  /*63710*/  STL [R1+0x34ac], R79 ;  /* 0x0034ac4f01007387 */ /* 0x000fe40000100800 */
[----:B------:R-:W-:-:S02]  /*63720*/  IMAD.X R85, R85, 0x1, R0, P2 ;  /* 0x0000000155557824 */ /* 0x000fc400010e0600 */
[----:B------:R-:W-:Y:S02]  /*63730*/  IMAD.X R78, R78, 0x1, R0, P3 ;  /* 0x000000014e4e7824 */ /* 0x000fe400018e0600 */
[----:B------:R-:W-:Y:S01]  /*63740*/  IMAD.MOV.U32 R70, RZ, RZ, R79 ;  /* 0x000000ffff467224 */ /* 0x000fe200078e004f */
[----:B------:R1:W-:Y:S01]  /*63750*/  STL [R1+0x34a0], R85 ;  /* 0x0034a05501007387 */ /* 0x0003e20000100800 */
[----:B------:R-:W-:Y:S02]  /*63760*/  IMAD.MOV.U32 R71, RZ, RZ, R85 ;  /* 0x000000ffff477224 */ /* 0x000fe400078e0055 */
[----:B------:R-:W-:Y:S02]  /*63770*/  STL [R1+0x34a4], R69 ;  /* 0x0034a44501007387 */ /* 0x000fe40000100800 */
[----:B------:R1:W-:Y:S01]  /*63780*/  STL [R1+0x3498], R78 ;  /* 0x0034984e01007387 */ /* 0x0003e20000100800 */
[----:B------:R-:W3:Y:S04]  /*63790*/  LDL.LU R86, [R1+0x3430] ;  /* 0x0034300001567983 */ /* 0x000ee80000300800 */
[----:B------:R1:W-:Y:S04]  /*637a0*/  LDGSTS.E [R3+0x1a00], [R70.64], P1 ;  /* 0x01a0000046037fae */ /* 0x0003e80008921844 */
[----:B-1----:R-:W3:Y:S01]  /*637b0*/  LDL.LU R85, [R1+0x343c] ;  /* 0x00343c0001557983 */ /* 0x002ee20000300800 */
[----:B------:R-:W3:Y:S02]  /*637c0*/  LDL.LU R79, [R1+0x3294] ;  /* 0x00329400014f7983 */ /* 0x000ee40000300800 */
[----:B------:R-:W-:-:S02]  /*637d0*/  IMAD.MOV.U32 R71, RZ, RZ, R78 ;  /* 0x000000ffff477224 */ /* 0x000fc400078e004e */
[----:B------:R-:W3:Y:S01]  /*637e0*/  LDL.LU R78, [R1+0x3298] ;  /* 0x00329800014e7983 */ /* 0x000ee20000300800 */
[----:B------:R-:W-:-:S05]  /*637f0*/  IMAD.MOV.U32 R70, RZ, RZ, R69 ;  /* 0x000000ffff467224 */ /* 0x000fca00078e0045 */
[----:B------:R1:W-:Y:S01]  /*63800*/  LDGSTS.E [R3+0x1c00], [R70.64], P1 ;  /* 0x01c0000046037fae */ /* 0x0003e20008921844 */
[----:B------:R-:W-:-:S04]  /*63810*/  ISETP.GT.AND P2, PT, R68, 0x7, PT ;  /* 0x000000074400780c */ /* 0x000fc80003f44270 */
[----:B------:R-:W-:-:S04]  /*63820*/  SEL R69, RZ, 0x4, !P2 ;  /* 0x00000004ff457807 */ /* 0x000fc80005000000 */
[----:B------:R-:W-:-:S04]  /*63830*/  SEL R69, R69, RZ, !P0 ;  /* 0x000000ff45457207 */ /* 0x000fc80004000000 */
[----:B------:R-:W-:Y:S02]  /*63840*/  ISETP.NE.U32.AND P2, PT, R69, RZ, PT ;  /* 0x000000ff4500720c */ /* 0x000fe40003f45070 */
[----:B---3--:R-:W-:-:S05]  /*63850*/  IADD3 R83, P3, R83, R80, RZ ;  /* 0x0000005053537210 */ /* 0x008fca0007f7e0ff */
[----:B------:R-:W-:Y:S01]  /*63860*/  IMAD.X R84, R84, 0x1, R0, P3 ;  /* 0x0000000154547824 */ /* 0x000fe200018e0600 */
[----:B----4-:R-:W-:Y:S01]  /*63870*/  IADD3 R81, P4, R81, R80, RZ ;  /* 0x0000005051517210 */ /* 0x010fe20007f9e0ff */
        /* <DEDUP_REMOVED lines=15> */
[-C--:B------:R-:W-:Y:S02]  /*63970*/  IADD3 R87, P1, R87, R80.reuse, RZ ;  /* 0x0000005057577210 */ /* 0x080fe40007f3e0ff */
[----:B------:R-:W-:-:S03]  /*63980*/  IADD3 R76, P3, R76, R80, RZ ;  /* 0x000000504c4c7210 */ /* 0x000fc60007f7e0ff */
[--C-:B------:R-:W-:Y:S01]  /*63990*/  IMAD.X R88, R88, 0x1, R0.reuse, P1 ;  /* 0x0000000158587824 */ /* 0x100fe200008e0600 */
[----:B------:R-:W-:Y:S01]  /*639a0*/  STL [R1+0x344c], R87 ;  /* 0x00344c5701007387 */ /* 0x000fe20000100800 */
[----:B------:R-:W-:-:S03]  /*639b0*/  IMAD.X R77, R77, 0x1, R0, P3 ;  /* 0x000000014d4d7824 */ /* 0x000fc600018e0600 */
[----:B------:R1:W-:Y:S02]  /*639c0*/  STL [R1+0x3440], R88 ;  /* 0x0034405801007387 */ /* 0x0003e40000100800 */
[----:B-1----:R-:W-:Y:S02]  /*639d0*/  IMAD.MOV.U32 R70, RZ, RZ, R87 ;  /* 0x000000ffff467224 */ /* 0x002fe400078e0057 */
[----:B------:R-:W-:Y:S01]  /*639e0*/  IMAD.MOV.U32 R71, RZ, RZ, R88 ;  /* 0x000000ffff477224 */ /* 0x000fe200078e0058 */
[----:B------:R-:W-:Y:S04]  /*639f0*/  STL [R1+0x3444], R76 ;  /* 0x0034444c01007387 */ /* 0x000fe80000100800 */
[----:B------:R1:W-:Y:S04]  /*63a00*/  STL [R1+0x3438], R77 ;  /* 0x0034384d01007387 */ /* 0x0003e80000100800 */
[----:B------:R1:W-:Y:S04]  /*63a10*/  LDGSTS.E [R3+0x3a00], [R70.64], P2 ;  /* 0x03a0000046037fae */ /* 0x0003e80009121844 */
[----:B------:R-:W2:Y:S01]  /*63a20*/  LDL.LU R88, [R1+0x327c] ;  /* 0x00327c0001587983 */ /* 0x000ea20000300800 */
[----:B------:R-:W2:Y:S01]  /*63a30*/  LDL.LU R87, [R1+0x3280] ;  /* 0x0032800001577983 */ /* 0x000ea20000300800 */
[----:B------:R-:W-:Y:S01]  /*63a40*/  IADD3 R85, P3, R85, R80, RZ ;  /* 0x0000005055557210 */ /* 0x000fe20007f7e0ff */
[----:B-1----:R-:W-:-:S02]  /*63a50*/  IMAD.MOV.U32 R70, RZ, RZ, R76 ;  /* 0x000000ffff467224 */ /* 0x002fc400078e004c */
[----:B------:R-:W-:Y:S02]  /*63a60*/  IMAD.MOV.U32 R71, RZ, RZ, R77 ;  /* 0x000000ffff477224 */ /* 0x000fe400078e004d */
[----:B------:R-:W2:Y:S01]  /*63a70*/  LDL.LU R77, [R1+0x3274] ;  /* 0x00327400014d7983 */ /* 0x000ea20000300800 */
[----:B------:R-:W2:Y:S02]  /*63a80*/  LDL.LU R76, [R1+0x3278] ;  /* 0x00327800014c7983 */ /* 0x000ea40000300800 */
[--C-:B------:R-:W-:Y:S01]  /*63a90*/  IMAD.X R86, R86, 0x1, R0.reuse, P3 ;  /* 0x0000000156567824 */ /* 0x100fe200018e0600 */
[----:B------:R1:W-:Y:S01]  /*63aa0*/  LDGSTS.E [R3+0x3c00], [R70.64], P2 ;  /* 0x03c0000046037fae */ /* 0x0003e20009121844 */
[----:B------:R-:W-:Y:S01]  /*63ab0*/  IADD3 R78, P4, R78, R80, RZ ;  /* 0x000000504e4e7210 */ /* 0x000fe20007f9e0ff */
[----:B------:R-:W-:Y:S04]  /*63ac0*/  STL [R1+0x343c], R85 ;  /* 0x00343c5501007387 */ /* 0x000fe80000100800 */
[----:B------:R-:W-:Y:S01]  /*63ad0*/  IMAD.X R79, R79, 0x1, R0, P4 ;  /* 0x000000014f4f7824 */ /* 0x000fe200020e0600 */
[----:B------:R1:W-:Y:S01]  /*63ae0*/  STL [R1+0x3430], R86 ;  /* 0x0034305601007387 */ /* 0x0003e20000100800 */
[----:B------:R-:W-:Y:S02]  /*63af0*/  STL [R1+0x3298], R78 ;  /* 0x0032984e01007387 */ /* 0x000fe40000100800 */
[----:B-1----:R-:W-:-:S02]  /*63b00*/  IMAD.MOV.U32 R70, RZ, RZ, R85 ;  /* 0x000000ffff467224 */ /* 0x002fc400078e0055 */
[----:B------:R-:W-:Y:S01]  /*63b10*/  IMAD.MOV.U32 R71, RZ, RZ, R86 ;  /* 0x000000ffff477224 */ /* 0x000fe200078e0056 */
[----:B------:R1:W-:Y:S01]  /*63b20*/  STL [R1+0x3294], R79 ;  /* 0x0032944f01007387 */ /* 0x0003e20000100800 */
[----:B------:R-:W2:Y:S02]  /*63b30*/  LDL.LU R86, [R1+0x326c] ;  /* 0x00326c0001567983 */ /* 0x000ea40000300800 */
[----:B------:R-:W2:Y:S01]  /*63b40*/  LDL.LU R85, [R1+0x3270] ;  /* 0x0032700001557983 */ /* 0x000ea20000300800 */
[----:B------:R1:W-:Y:S02]  /*63b50*/  LDGSTS.E [R3+0x3e00], [R70.64], P2 ;  /* 0x03e0000046037fae */ /* 0x0003e40009121844 */
[----:B-1----:R-:W-:Y:S02]  /*63b60*/  IMAD.MOV.U32 R71, RZ, RZ, R79 ;  /* 0x000000ffff477224 */ /* 0x002fe400078e004f */
        /* <DEDUP_REMOVED lines=9> */
[-C--:B--2---:R-:W-:Y:S02]  /*63c00*/  IADD3 R83, P2, R83, R80.reuse, RZ ;  /* 0x0000005053537210 */ /* 0x084fe40007f5e0ff */
[----:B----4-:R-:W-:-:S03]  /*63c10*/  IADD3 R81, P3, R81, R80, RZ ;  /* 0x0000005051517210 */ /* 0x010fc60007f7e0ff */
        /* <DEDUP_REMOVED lines=17> */
[----:B------:R-:W-:-:S04]  /*63d30*/  SEL R69, RZ, 0x4, !P2 ;  /* 0x00000004ff457807 */ /* 0x000fc80005000000 */
[----:B------:R-:W-:-:S04]  /*63d40*/  SEL R69, R69, RZ, !P0 ;  /* 0x000000ff45457207 */ /* 0x000fc80004000000 */
[----:B------:R-:W-:Y:S02]  /*63d50*/  ISETP.NE.U32.AND P2, PT, R69, RZ, PT ;  /* 0x000000ff4500720c */ /* 0x000fe40003f45070 */
[----:B------:R-:W-:-:S05]  /*63d60*/  IADD3 R87, P3, R87, R80, RZ ;  /* 0x0000005057577210 */ /* 0x000fca0007f7e0ff */
        /* <DEDUP_REMOVED lines=10> */
[----:B-1----:R-:W2:Y:S01]  /*63e10*/  LDL.LU R88, [R1+0x318c] ;  /* 0x00318c0001587983 */ /* 0x002ea20000300800 */
[----:B------:R-:W2:Y:S01]  /*63e20*/  LDL.LU R87, [R1+0x3190] ;  /* 0x0031900001577983 */ /* 0x000ea20000300800 */
[----:B------:R-:W-:Y:S01]  /*63e30*/  IADD3 R85, P1, R85, R80, RZ ;  /* 0x0000005055557210 */ /* 0x000fe20007f3e0ff */
[----:B------:R-:W-:-:S02]  /*63e40*/  IMAD.MOV.U32 R71, RZ, RZ, R77 ;  /* 0x000000ffff477224 */ /* 0x000fc400078e004d */
[----:B------:R-:W-:Y:S01]  /*63e50*/  IMAD.MOV.U32 R70, RZ, RZ, R76 ;  /* 0x000000ffff467224 */ /* 0x000fe200078e004c */
[----:B------:R-:W2:Y:S01]  /*63e60*/  LDL.LU R77, [R1+0x3194] ;  /* 0x00319400014d7983 */ /* 0x000ea20000300800 */
[----:B------:R-:W2:Y:S02]  /*63e70*/  LDL.LU R76, [R1+0x3198] ;  /* 0x00319800014c7983 */ /* 0x000ea40000300800 */
[----:B------:R-:W-:Y:S02]  /*63e80*/  IMAD.X R86, R86, 0x1, R0, P1 ;  /* 0x0000000156567824 */ /* 0x000fe400008e0600 */
[----:B------:R-:W-:Y:S01]  /*63e90*/  STL [R1+0x3270], R85 ;  /* 0x0032705501007387 */ /* 0x000fe20000100800 */
[----:B------:R1:W-:Y:S04]  /*63ea0*/  LDGSTS.E [R3+0x7800], [R70.64], P2 ;  /* 0x0780000046037fae */ /* 0x0003e80009121844 */
[----:B------:R1:W-:Y:S01]  /*63eb0*/  STL [R1+0x326c], R86 ;  /* 0x00326c5601007387 */ /* 0x0003e20000100800 */
[----:B------:R-:W-:-:S05]  /*63ec0*/  IADD3 R78, P3, R78, R80, RZ ;  /* 0x000000504e4e7210 */ /* 0x000fca0007f7e0ff */
[----:B------:R-:W-:Y:S02]  /*63ed0*/  IMAD.X R79, R79, 0x1, R0, P3 ;  /* 0x000000014f4f7824 */ /* 0x000fe400018e0600 */
[----:B-1----:R-:W-:Y:S02]  /*63ee0*/  IMAD.MOV.U32 R70, RZ, RZ, R85 ;  /* 0x000000ffff467224 */ /* 0x002fe400078e0055 */
[----:B------:R-:W-:Y:S01]  /*63ef0*/  IMAD.MOV.U32 R71, RZ, RZ, R86 ;  /* 0x000000ffff477224 */ /* 0x000fe200078e0056 */
[----:B------:R-:W-:Y:S01]  /*63f00*/  STL [R1+0x3268], R78 ;  /* 0x0032684e01007387 */ /* 0x000fe20000100800 */
[----:B------:R1:W-:Y:S02]  /*63f10*/  STL [R1+0x3264], R79 ;  /* 0x0032644f01007387 */ /* 0x0003e40000100800 */
[----:B------:R-:W2:Y:S02]  /*63f20*/  LDL.LU R86, [R1+0x319c] ;  /* 0x00319c0001567983 */ /* 0x000ea40000300800 */
[----:B------:R-:W2:Y:S01]  /*63f30*/  LDL.LU R85, [R1+0x31a0] ;  /* 0x0031a00001557983 */ /* 0x000ea20000300800 */
[----:B------:R1:W-:Y:S02]  /*63f40*/  LDGSTS.E [R3+0x7a00], [R70.64], P2 ;  /* 0x07a0000046037fae */ /* 0x0003e40009121844 */
[----:B-1----:R-:W-:-:S02]  /*63f50*/  IMAD.MOV.U32 R71, RZ, RZ, R79 ;  /* 0x000000ffff477224 */ /* 0x002fc400078e004f */
[----:B------:R-:W-:Y:S01]  /*63f60*/  IMAD.MOV.U32 R70, RZ, RZ, R78 ;  /* 0x000000ffff467224 */ /* 0x000fe200078e004e */
[----:B------:R-:W2:Y:S01]  /*63f70*/  LDL.LU R79, [R1+0x31a4] ;  /* 0x0031a400014f7983 */ /* 0x000ea20000300800 */
[----:B------:R-:W2:Y:S03]  /*63f80*/  LDL.LU R78, [R1+0x31a8] ;  /* 0x0031a800014e7983 */ /* 0x000ea60000300800 */
        /* <DEDUP_REMOVED lines=20> */
[----:B---3--:R-:W3:Y:S01]  /*640d0*/  LDL.LU R82, [R1+0x31b4] ;  /* 0x0031b40001527983 */ /* 0x008ee20000300800 */
[----:B------:R-:W4:Y:S03]  /*640e0*/  LDL.LU R81, [R1+0x31b8] ;  /* 0x0031b80001517983 */ /* 0x000f260000300800 */
[----:B------:R1:W-:Y:S01]  /*640f0*/  LDGSTS.E [R3+0x9800], [R70.64], P1 ;  /* 0x0980000046037fae */ /* 0x0003e20008921844 */
[-C--:B--2---:R-:W-:Y:S02]  /*64100*/  IADD3 R87, P2, R87, R80.reuse, RZ ;  /* 0x0000005057577210 */ /* 0x084fe40007f5e0ff */
[----:B------:R-:W-:-:S03]  /*64110*/  IADD3 R76, P3, R76, R80, RZ ;  /* 0x000000504c4c7210 */ /* 0x000fc60007f7e0ff */
[--C-:B------:R-:W-:Y:S01]  /*64120*/  IMAD.X R88, R88, 0x1, R0.reuse, P2 ;  /* 0x0000000158587824 */ /* 0x100fe200010e0600 */
[----:B------:R-:W-:Y:S01]  /*64130*/  STL [R1+0x3190], R87 ;  /* 0x0031905701007387 */ /* 0x000fe20000100800 */
[----:B-1----:R-:W-:Y:S02]  /*64140*/  IMAD.MOV.U32 R70, RZ, RZ, R87 ;  /* 0x000000ffff467224 */ /* 0x002fe400078e0057 */
[----:B------:R-:W-:Y:S02]  /*64150*/  IMAD.X R77, R77, 0x1, R0, P3 ;  /* 0x000000014d4d7824 */ /* 0x000fe400018e0600 */
[----:B------:R-:W-:Y:S01]  /*64160*/  IMAD.MOV.U32 R71, RZ, RZ, R88 ;  /* 0x000000ffff477224 */ /* 0x000fe200078e0058 */
[----:B------:R-:W-:Y:S01]  /*64170*/  STL [R1+0x318c], R88 ;  /* 0x00318c5801007387 */ /* 0x000fe20000100800 */
[----:B------:R-:W-:Y:S02]  /*64180*/  STL [R1+0x3198], R76 ;  /* 0x0031984c01007387 */ /* 0x000fe40000100800 */
[----:B------:R1:W-:Y:S02]  /*64190*/  STL [R1+0x3194], R77 ;  /* 0x0031944d01007387 */ /* 0x0003e40000100800 */
[----:B------:R-:W2:Y:S01]  /*641a0*/  LDL.LU R90, [R1+0x31bc] ;  /* 0x0031bc00015a7983 */ /* 0x000ea20000300800 */
[----:B------:R1:W-:Y:S04]  /*641b0*/  LDGSTS.E [R3+0x9a00], [R70.64], P1 ;  /* 0x09a0000046037fae */ /* 0x0003e80008921844 */
[----:B------:R-:W2:Y:S01]  /*641c0*/  LDL.LU R89, [R1+0x31c0] ;  /* 0x0031c00001597983 */ /* 0x000ea20000300800 */
[----:B------:R-:W-:Y:S01]  /*641d0*/  IADD3 R85, P3, R85, R80, RZ ;  /* 0x0000005055557210 */ /* 0x000fe20007f7e0ff */
[----:B-1----:R-:W-:-:S02]  /*641e0*/  IMAD.MOV.U32 R70, RZ, RZ, R76 ;  /* 0x000000ffff467224 */ /* 0x002fc400078e004c */
[----:B------:R-:W-:Y:S02]  /*641f0*/  IMAD.MOV.U32 R71, RZ, RZ, R77 ;  /* 0x000000ffff477224 */ /* 0x000fe400078e004d */
[----:B------:R-:W2:Y:S01]  /*64200*/  LDL.LU R77, [R1+0x31c4] ;  /* 0x0031c400014d7983 */ /* 0x000ea20000300800 */
[----:B------:R-:W-:-:S03]  /*64210*/  IMAD.X R86, R86, 0x1, R0, P3 ;  /* 0x0000000156567824 */ /* 0x000fc600018e0600 */
[----:B------:R1:W-:Y:S01]  /*64220*/  LDGSTS.E [R3+0x9c00], [R70.64], P1 ;  /* 0x09c0000046037fae */ /* 0x0003e20008921844 */
[----:B------:R-:W2:Y:S02]  /*64230*/  LDL.LU R76, [R1+0x31c8] ;  /* 0x0031c800014c7983 */ /* 0x000ea40000300800 */
[----:B------:R-:W-:Y:S01]  /*64240*/  STL [R1+0x31a0], R85 ;  /* 0x0031a05501007387 */ /* 0x000fe20000100800 */
[----:B------:R-:W-:Y:S01]  /*64250*/  IADD3 R78, P4, R78, R80, RZ ;  /* 0x000000504e4e7210 */ /* 0x000fe20007f9e0ff */
[----:B-1----:R-:W-:Y:S02]  /*64260*/  IMAD.MOV.U32 R70, RZ, RZ, R85 ;  /* 0x000000ffff467224 */ /* 0x002fe400078e0055 */
[----:B------:R-:W-:Y:S02]  /*64270*/  IMAD.MOV.U32 R71, RZ, RZ, R86 ;  /* 0x000000ffff477224 */ /* 0x000fe400078e0056 */
[----:B------:R-:W-:Y:S01]  /*64280*/  IMAD.X R79, R79, 0x1, R0, P4 ;  /* 0x000000014f4f7824 */ /* 0x000fe200020e0600 */
[----:B------:R-:W-:Y:S01]  /*64290*/  STL [R1+0x319c], R86 ;  /* 0x00319c5601007387 */ /* 0x000fe20000100800 */
[----:B------:R-:W-:Y:S03]  /*642a0*/  STL [R1+0x31a8], R78 ;  /* 0x0031a84e01007387 */ /* 0x000fe60000100800 */
[----:B------:R1:W-:Y:S04]  /*642b0*/  LDGSTS.E [R3+0x9e00], [R70.64], P1 ;  /* 0x09e0000046037fae */ /* 0x0003e80008921844 */
[----:B------:R1:W-:Y:S02]  /*642c0*/  STL [R1+0x31a4], R79 ;  /* 0x0031a44f01007387 */ /* 0x0003e40000100800 */
[----:B-1----:R-:W-:-:S02]  /*642d0*/  IMAD.MOV.U32 R71, RZ, RZ, R79 ;  /* 0x000000ffff477224 */ /* 0x002fc400078e004f */
[----:B------:R-:W-:Y:S01]  /*642e0*/  IMAD.MOV.U32 R70, RZ, RZ, R78 ;  /* 0x000000ffff467224 */ /* 0x000fe200078e004e */
[----:B------:R-:W2:Y:S01]  /*642f0*/  LDL.LU R79, [R1+0x30bc] ;  /* 0x0030bc00014f7983 */ /* 0x000ea20000300800 */
[----:B------:R-:W2:Y:S02]  /*64300*/  LDL.LU R78, [R1+0x30c0] ;  /* 0x0030c000014e7983 */ /* 0x000ea40000300800 */
[----:B------:R-:W2:Y:S02]  /*64310*/  LDL.LU R88, [R1+0x30c4] ;  /* 0x0030c40001587983 */ /* 0x000ea40000300800 */
[----:B------:R-:W2:Y:S01]  /*64320*/  LDL.LU R87, [R1+0x30c8] ;  /* 0x0030c80001577983 */ /* 0x000ea20000300800 */
[----:B------:R-:W-:-:S04]  /*64330*/  ISETP.GT.AND P2, PT, R68, 0x17, PT ;  /* 0x000000174400780c */ /* 0x000fc80003f44270 */
[----:B------:R-:W-:-:S04]  /*64340*/  SEL R69, RZ, 0x4, !P2 ;  /* 0x00000004ff457807 */ /* 0x000fc80005000000 */
[----:B------:R-:W-:-:S04]  /*64350*/  SEL R69, R69, RZ, !P0 ;  /* 0x000000ff45457207 */ /* 0x000fc80004000000 */
[----:B------:R-:W-:Y:S11]  /*64360*/  ISETP.NE.U32.AND P2, PT, R69, RZ, PT ;  /* 0x000000ff4500720c */ /* 0x000ff60003f45070 */
[----:B------:R-:W-:Y:S02]  /*64370*/  @!UPT UIADD3 URZ, URZ, URZ, URZ ;  /* 0x0000003f3f3ff290 */ /* 0x000fe4000fffe03f */
[----:B------:R1:W-:Y:S01]  /*64380*/  LDGSTS.E [R3+0xb800], [R70.64], P2 ;  /* 0x0b80000046037fae */ /* 0x0003e20009121844 */
[-C--:B------:R-:W-:Y:S02]  /*64390*/  IADD3 R83, P1, R83, R80.reuse, RZ ;  /* 0x0000005053537210 */ /* 0x080fe40007f3e0ff */
[----:B----4-:R-:W-:-:S03]  /*643a0*/  IADD3 R81, P3, R81, R80, RZ ;  /* 0x0000005051517210 */ /* 0x010fc60007f7e0ff */
[--C-:B------:R-:W-:Y:S01]  /*643b0*/  IMAD.X R84, R84, 0x1, R0.reuse, P1 ;  /* 0x0000000154547824 */ /* 0x100fe200008e0600 */
[----:B------:R-:W-:Y:S01]  /*643c0*/  STL [R1+0x31b0], R83 ;  /* 0x0031b05301007387 */ /* 0x000fe20000100800 */
[----:B---3--:R-:W-:-:S03]  /*643d0*/  IMAD.X R82, R82, 0x1, R0, P3 ;  /* 0x0000000152527824 */ /* 0x008fc600018e0600 */
[----:B------:R3:W-:Y:S01]  /*643e0*/  STL [R1+0x31ac], R84 ;  /* 0x0031ac5401007387 */ /* 0x0007e20000100800 */
[----:B------:R-:W-:Y:S03]  /*643f0*/  STL [R1+0x31b8], R81 ;  /* 0x0031b85101007387 */ /* 0x000fe60000100800 */
[----:B------:R4:W-:Y:S01]  /*64400*/  STL [R1+0x31b4], R82 ;  /* 0x0031b45201007387 */ /* 0x0009e20000100800 */
[----:B------:R-:W2:Y:S02]  /*64410*/  LDL.LU R86, [R1+0x30cc] ;  /* 0x0030cc0001567983 */ /* 0x000ea40000300800 */
[----:B------:R-:W2:Y:S02]  /*64420*/  LDL.LU R85, [R1+0x30e8] ;  /* 0x0030e80001557983 */ /* 0x000ea40000300800 */
[----:B-1----:R-:W-:Y:S02]  /*64430*/  IMAD.MOV.U32 R70, RZ, RZ, R83 ;  /* 0x000000ffff467224 */ /* 0x002fe400078e0053 */
[----:B------:R-:W-:Y:S01]  /*64440*/  IMAD.MOV.U32 R71, RZ, RZ, R84 ;  /* 0x000000ffff477224 */ /* 0x000fe200078e0054 */
[----:B------:R-:W-:Y:S01]  /*64450*/  ISETP.GT.AND P1, PT, R68, 0x1b, PT ;  /* 0x0000001b4400780c */ /* 0x000fe20003f24270 */
[----:B---3--:R-:W3:Y:S01]  /*64460*/  LDL.LU R84, [R1+0x31cc] ;  /* 0x0031cc0001547983 */ /* 0x008ee20000300800 */
[----:B------:R-:W3:Y:S03]  /*64470*/  LDL.LU R83, [R1+0x31d0] ;  /* 0x0031d00001537983 */ /* 0x000ee60000300800 */
[----:B------:R1:W-:Y:S01]  /*64480*/  LDGSTS.E [R3+0xba00], [R70.64], P2 ;  /* 0x0ba0000046037fae */ /* 0x0003e20009121844 */
[----:B------:R-:W-:-:S04]  /*64490*/  SEL R69, RZ, 0x4, !P1 ;  /* 0x00000004ff457807 */ /* 0x000fc80004800000 */
[----:B------:R-:W-:Y:S01]  /*644a0*/  SEL R69, R69, RZ, !P0 ;  /* 0x000000ff45457207 */ /* 0x000fe20004000000 */
[----:B-1----:R-:W-:Y:S02]  /*644b0*/  IMAD.MOV.U32 R70, RZ, RZ, R81 ;  /* 0x000000ffff467224 */ /* 0x002fe400078e0051 */
[----:B------:R-:W-:Y:S02]  /*644c0*/  IMAD.MOV.U32 R71, RZ, RZ, R82 ;  /* 0x000000ffff477224 */ /* 0x000fe400078e0052 */
[----:B----4-:R-:W4:Y:S01]  /*644d0*/  LDL.LU R82, [R1+0x30d0] ;  /* 0x0030d00001527983 */ /* 0x010f220000300800 */
[----:B------:R-:W4:Y:S03]  /*644e0*/  LDL.LU R81, [R1+0x30e4] ;  /* 0x0030e40001517983 */ /* 0x000f260000300800 */
[----:B------:R1:W-:Y:S01]  /*644f0*/  LDGSTS.E [R3+0xbc00], [R70.64], P2 ;  /* 0x0bc0000046037fae */ /* 0x0003e20009121844 */
[----:B------:R-:W-:-:S02]  /*64500*/  ISETP.NE.U32.AND P1, PT, R69, RZ, PT ;  /* 0x000000ff4500720c */ /* 0x000fc40003f25070 */
[----:B--2---:R-:W-:-:S05]  /*64510*/  IADD3 R89, P3, R89, R80, RZ ;  /* 0x0000005059597210 */ /* 0x004fca0007f7e0ff */
[----:B------:R-:W-:Y:S02]  /*64520*/  IMAD.X R90, R90, 0x1, R0, P3 ;  /* 0x000000015a5a7824 */ /* 0x000fe400018e0600 */
[----:B-1----:R-:W-:Y:S02]  /*64530*/  IMAD.MOV.U32 R70, RZ, RZ, R89 ;  /* 0x000000ffff467224 */ /* 0x002fe400078e0059 */
[----:B------:R-:W-:Y:S01]  /*64540*/  IMAD.MOV.U32 R71, RZ, RZ, R90 ;  /* 0x000000ffff477224 */ /* 0x000fe200078e005a */
[----:B------:R-:W-:Y:S04]  /*64550*/  STL [R1+0x31c0], R89 ;  /* 0x0031c05901007387 */ /* 0x000fe80000100800 */
[----:B------:R1:W-:Y:S01]  /*64560*/  LDGSTS.E [R3+0xbe00], [R70.64], P2 ;  /* 0x0be0000046037fae */ /* 0x0003e20009121844 */
[----:B------:R-:W-:-:S03]  /*64570*/  IADD3 R76, P4, R76, R80, RZ ;  /* 0x000000504c4c7210 */ /* 0x000fc60007f9e0ff */
[----:B------:R-:W-:Y:S02]  /*64580*/  STL [R1+0x31bc], R90 ;  /* 0x0031bc5a01007387 */ /* 0x000fe40000100800 */
[----:B------:R-:W-:Y:S02]  /*64590*/  IMAD.X R77, R77, 0x1, R0, P4 ;  /* 0x000000014d4d7824 */ /* 0x000fe400020e0600 */
[----:B------:R2:W-:Y:S01]  /*645a0*/  STL [R1+0x31c8], R76 ;  /* 0x0031c84c01007387 */ /* 0x0005e20000100800 */
[----:B-1----:R-:W-:Y:S02]  /*645b0*/  IMAD.MOV.U32 R70, RZ, RZ, R76 ;  /* 0x000000ffff467224 */ /* 0x002fe400078e004c */
[----:B------:R-:W-:Y:S01]  /*645c0*/  IMAD.MOV.U32 R71, RZ, RZ, R77 ;  /* 0x000000ffff477224 */ /* 0x000fe200078e004d */
[----:B------:R1:W-:Y:S04]  /*645d0*/  STL [R1+0x31c4], R77 ;  /* 0x0031c44d01007387 */ /* 0x0003e80000100800 */
[----:B------:R2:W-:Y:S04]  /*645e0*/  LDGSTS.E [R3+0xd800], [R70.64], P1 ;  /* 0x0d80000046037fae */ /* 0x0005e80008921844 */
[----:B--2---:R-:W2:Y:S04]  /*645f0*/  LDL.LU R76, [R1+0x30e0] ;  /* 0x0030e000014c7983 */ /* 0x004ea80000300800 */
[----:B-1----:R-:W2:Y:S01]  /*64600*/  LDL.LU R77, [R1+0x30dc] ;  /* 0x0030dc00014d7983 */ /* 0x002ea20000300800 */
[----:B------:R-:W-:-:S02]  /*64610*/  IADD3 R78, P2, R78, R80, RZ ;  /* 0x000000504e4e7210 */ /* 0x000fc40007f5e0ff */
[----:B------:R-:W-:-:S03]  /*64620*/  IADD3 R87, P3, R87, R80, RZ ;  /* 0x0000005057577210 */ /* 0x000fc60007f7e0ff */
[--C-:B------:R-:W-:Y:S01]  /*64630*/  IMAD.X R79, R79, 0x1, R0.reuse, P2 ;  /* 0x000000014f4f7824 */ /* 0x100fe200010e0600 */
[----:B------:R-:W-:Y:S01]  /*64640*/  STL [R1+0x30c0], R78 ;  /* 0x0030c04e01007387 */ /* 0x000fe20000100800 */
[----:B------:R-:W-:Y:S02]  /*64650*/  IMAD.X R88, R88, 0x1, R0, P3 ;  /* 0x0000000158587824 */ /* 0x000fe400018e0600 */
[----:B------:R-:W-:Y:S01]  /*64660*/  IMAD.MOV.U32 R71, RZ, RZ, R79 ;  /* 0x000000ffff477224 */ /* 0x000fe200078e004f */
[----:B------:R1:W-:Y:S01]  /*64670*/  STL [R1+0x30bc], R79 ;  /* 0x0030bc4f01007387 */ /* 0x0003e20000100800 */
[----:B------:R-:W-:Y:S02]  /*64680*/  STL [R1+0x30c8], R87 ;  /* 0x0030c85701007387 */ /* 0x000fe40000100800 */
[----:B------:R-:W-:-:S05]  /*64690*/  IMAD.MOV.U32 R70, RZ, RZ, R78 ;  /* 0x000000ffff467224 */ /* 0x000fca00078e004e */
[----:B------:R1:W-:Y:S04]  /*646a0*/  LDGSTS.E [R3+0xda00], [R70.64], P1 ;  /* 0x0da0000046037fae */ /* 0x0003e80008921844 */
[----:B-1----:R-:W2:Y:S01]  /*646b0*/  LDL.LU R79, [R1+0x30d4] ;  /* 0x0030d400014f7983 */ /* 0x002ea20000300800 */
[----:B------:R-:W-:Y:S02]  /*646c0*/  STL [R1+0x30c4], R88 ;  /* 0x0030c45801007387 */ /* 0x000fe40000100800 */
[----:B------:R-:W2:Y:S01]  /*646d0*/  LDL.LU R78, [R1+0x30d8] ;  /* 0x0030d800014e7983 */ /* 0x000ea20000300800 */
[----:B------:R-:W-:Y:S01]  /*646e0*/  ISETP.GT.AND P2, PT, R68, 0x1f, PT ;  /* 0x0000001f4400780c */ /* 0x000fe20003f44270 */
[----:B------:R-:W-:Y:S02]  /*646f0*/  IMAD.MOV.U32 R70, RZ, RZ, R87 ;  /* 0x000000ffff467224 */ /* 0x000fe400078e0057 */
[----:B------:R-:W-:Y:S01]  /*64700*/  IMAD.MOV.U32 R71, RZ, RZ, R88 ;  /* 0x000000ffff477224 */ /* 0x000fe200078e0058 */
[----:B------:R-:W-:-:S04]  /*64710*/  SEL R69, RZ, 0x4, !P2 ;  /* 0x00000004ff457807 */ /* 0x000fc80005000000 */
[----:B------:R1:W-:Y:S01]  /*64720*/  LDGSTS.E [R3+0xdc00], [R70.64], P1 ;  /* 0x0dc0000046037fae */ /* 0x0003e20008921844 */
[----:B------:R-:W-:-:S04]  /*64730*/  SEL R69, R69, RZ, !P0 ;  /* 0x000000ff45457207 */ /* 0x000fc80004000000 */
[----:B------:R-:W-:Y:S02]  /*64740*/  ISETP.NE.U32.AND P2, PT, R69, RZ, PT ;  /* 0x000000ff4500720c */ /* 0x000fe40003f45070 */
[----:B------:R-:W-:-:S05]  /*64750*/  IADD3 R85, P3, R85, R80, RZ ;  /* 0x0000005055557210 */ /* 0x000fca0007f7e0ff */
[----:B------:R-:W-:Y:S02]  /*64760*/  IMAD.X R86, R86, 0x1, R0, P3 ;  /* 0x0000000156567824 */ /* 0x000fe400018e0600 */
[----:B-1----:R-:W-:Y:S02]  /*64770*/  IMAD.MOV.U32 R70, RZ, RZ, R85 ;  /* 0x000000ffff467224 */ /* 0x002fe400078e0055 */
[----:B------:R-:W-:-:S05]  /*64780*/  IMAD.MOV.U32 R71, RZ, RZ, R86 ;  /* 0x000000ffff477224 */ /* 0x000fca00078e0056 */
[----:B------:R1:W-:Y:S01]  /*64790*/  LDGSTS.E [R3+0xde00], [R70.64], P1 ;  /* 0x0de0000046037fae */ /* 0x0003e20008921844 */
[----:B---3--:R-:W-:-:S03]  /*647a0*/  IADD3 R83, P1, R83, R80, RZ ;  /* 0x0000005053537210 */ /* 0x008fc60007f3e0ff */
[----:B------:R-:W-:Y:S01]  /*647b0*/  STL [R1+0x30e8], R85 ;  /* 0x0030e85501007387 */ /* 0x000fe20000100800 */
[----:B------:R3:W-:Y:S02]  /*647c0*/  STL [R1+0x30cc], R86 ;  /* 0x0030cc5601007387 */ /* 0x0007e40000100800 */
[----:B------:R-:W2:Y:S02]  /*647d0*/  LDL.LU R69, [R1+0x31d8] ;  /* 0x0031d80001457983 */ /* 0x000ea40000300800 */
[--C-:B------:R-:W-:Y:S01]  /*647e0*/  IMAD.X R84, R84, 0x1, R0.reuse, P1 ;  /* 0x0000000154547824 */ /* 0x100fe200008e0600 */
[----:B----4-:R-:W-:Y:S01]  /*647f0*/  IADD3 R81, P3, R81, R80, RZ ;  /* 0x0000005051517210 */ /* 0x010fe20007f7e0ff */
[----:B------:R4:W-:Y:S03]  /*64800*/  STL [R1+0x31d0], R83 ;  /* 0x0031d05301007387 */ /* 0x0009e60000100800 */
[----:B------:R-:W-:Y:S01]  /*64810*/  STL [R1+0x31cc], R84 ;  /* 0x0031cc5401007387 */ /* 0x000fe20000100800 */
[----:B------:R-:W-:Y:S01]  /*64820*/  STL [R1+0x30e4], R81 ;  /* 0x0030e45101007387 */ /* 0x000fe20000100800 */
[----:B---3--:R-:W3:Y:S02]  /*64830*/  LDL.LU R86, [R1+0x31d4] ;  /* 0x0031d40001567983 */ /* 0x008ee40000300800 */
[----:B------:R-:W-:-:S02]  /*64840*/  IMAD.X R82, R82, 0x1, R0, P3 ;  /* 0x0000000152527824 */ /* 0x000fc400018e0600 */
[----:B-1----:R-:W-:Y:S02]  /*64850*/  IMAD.MOV.U32 R70, RZ, RZ, R83 ;  /* 0x000000ffff467224 */ /* 0x002fe400078e0053 */
[----:B------:R-:W-:Y:S01]  /*64860*/  IMAD.MOV.U32 R71, RZ, RZ, R84 ;  /* 0x000000ffff477224 */ /* 0x000fe200078e0054 */
[----:B------:R1:W-:Y:S01]  /*64870*/  STL [R1+0x30d0], R82 ;  /* 0x0030d05201007387 */ /* 0x0003e20000100800 */
[----:B----4-:R-:W3:Y:S03]  /*64880*/  LDL.LU R83, [R1+0x31e0] ;  /* 0x0031e00001537983 */ /* 0x010ee60000300800 */
[----:B------:R1:W-:Y:S02]  /*64890*/  LDGSTS.E [R3+0xf800], [R70.64], P2 ;  /* 0x0f80000046037fae */ /* 0x0003e40009121844 */
[----:B-1----:R-:W-:Y:S02]  /*648a0*/  IMAD.MOV.U32 R71, RZ, RZ, R82 ;  /* 0x000000ffff477224 */ /* 0x002fe400078e0052 */
[----:B------:R-:W3:Y:S01]  /*648b0*/  LDL.LU R82, [R1+0x31e8] ;  /* 0x0031e80001527983 */ /* 0x000ee20000300800 */
[----:B------:R-:W3:Y:S02]  /*648c0*/  LDL.LU R85, [R1+0x31dc] ;  /* 0x0031dc0001557983 */ /* 0x000ee40000300800 */
[----:B------:R-:W-:-:S02]  /*648d0*/  IMAD.MOV.U32 R70, RZ, RZ, R81 ;  /* 0x000000ffff467224 */ /* 0x000fc400078e0051 */
[----:B------:R-:W3:Y:S03]  /*648e0*/  LDL.LU R84, [R1+0x31e4] ;  /* 0x0031e40001547983 */ /* 0x000ee60000300800 */
[----:B------:R1:W-:Y:S01]  /*648f0*/  LDGSTS.E [R3+0xfa00], [R70.64], P2 ;  /* 0x0fa0000046037fae */ /* 0x0003e20009121844 */
[-C--:B--2---:R-:W-:Y:S02]  /*64900*/  IADD3 R76, P1, R76, R80.reuse, RZ ;  /* 0x000000504c4c7210 */ /* 0x084fe40007f3e0ff */
[----:B------:R-:W-:-:S03]  /*64910*/  IADD3 R77, P3, R77, R80, RZ ;  /* 0x000000504d4d7210 */ /* 0x000fc60007f7e0ff */
[----:B-1----:R-:W-:Y:S01]  /*64920*/  IMAD.MOV.U32 R70, RZ, RZ, R76 ;  /* 0x000000ffff467224 */ /* 0x002fe200078e004c */
[----:B------:R1:W-:Y:S01]  /*64930*/  STL [R1+0x30e0], R76 ;  /* 0x0030e04c01007387 */ /* 0x0003e20000100800 */
[----:B------:R-:W-:Y:S02]  /*64940*/  STL [R1+0x30dc], R77 ;  /* 0x0030dc4d01007387 */ /* 0x000fe40000100800 */
[--C-:B------:R-:W-:Y:S02]  /*64950*/  IMAD.X R79, R79, 0x1, R0.reuse, P1 ;  /* 0x000000014f4f7824 */ /* 0x100fe400008e0600 */
[----:B------:R-:W-:Y:S02]  /*64960*/  IMAD.X R78, R78, 0x1, R0, P3 ;  /* 0x000000014e4e7824 */ /* 0x000fe400018e0600 */
[----:B------:R-:W-:Y:S01]  /*64970*/  IMAD.MOV.U32 R71, RZ, RZ, R79 ;  /* 0x000000ffff477224 */ /* 0x000fe200078e004f */
[----:B------:R-:W-:Y:S04]  /*64980*/  STL [R1+0x30d4], R79 ;  /* 0x0030d44f01007387 */ /* 0x000fe80000100800 */
[----:B------:R2:W-:Y:S01]  /*64990*/  LDGSTS.E [R3+0xfc00], [R70.64], P2 ;  /* 0x0fc0000046037fae */ /* 0x0005e20009121844 */
[----:B------:R1:W-:Y:S02]  /*649a0*/  STL [R1+0x30d8], R78 ;  /* 0x0030d84e01007387 */ /* 0x0003e40000100800 */
[----:B------:R-:W4:Y:S02]  /*649b0*/  LDL.LU R80, [R1+0x31ec] ;  /* 0x0031ec0001507983 */ /* 0x000f240000300800 */
[----:B--2---:R-:W-:-:S02]  /*649c0*/  IMAD.MOV.U32 R70, RZ, RZ, R77 ;  /* 0x000000ffff467224 */ /* 0x004fc400078e004d */
[----:B------:R-:W-:-:S05]  /*649d0*/  IMAD.MOV.U32 R71, RZ, RZ, R78 ;  /* 0x000000ffff477224 */ /* 0x000fca00078e004e */
[----:B------:R2:W-:Y:S04]  /*649e0*/  LDGSTS.E [R3+0xfe00], [R70.64], P2 ;  /* 0x0fe0000046037fae */ /* 0x0005e80009121844 */
[----:B------:R-:W1:Y:S01]  /*649f0*/  S2R R212, SR_TID.X ;  /* 0x0000000000d47919 */ /* 0x000e620000002100 */
[----:B------:R-:W-:Y:S01]  /*64a00*/  IMAD.MOV.U32 R182, RZ, RZ, c[0x0][0x18c] ;  /* 0x00006300ffb67624 */ /* 0x000fe200078e00ff */
[----:B------:R-:W-:Y:S01]  /*64a10*/  LOP3.LUT R213, R213, 0x60, RZ, 0xc0, !PT ;  /* 0x00000060d5d57812 */ /* 0x000fe200078ec0ff */
[----:B------:R-:W-:Y:S01]  /*64a20*/  IMAD.SHL.U32 R241, R241, 0x4, RZ ;  /* 0x00000004f1f17824 */ /* 0x000fe200078e00ff */
[----:B------:R-:W0:Y:S04]  /*64a30*/  LDGDEPBAR ;  /* 0x00000000000079af */ /* 0x000e280000000000 */
[----:B--2---:R-:W2:Y:S01]  /*64a40*/  LDL.LU R70, [R1+0x31f0] ;  /* 0x0031f00001467983 */ /* 0x004ea20000300800 */
[----:B------:R-:W4:Y:S02]  /*64a50*/  LDL.LU R81, [R1+0x31f4] ;  /* 0x0031f40001517983 */ /* 0x000f240000300800 */
[----:B------:R-:W4:Y:S02]  /*64a60*/  LDL.LU R71, [R1+0x31f8] ;  /* 0x0031f80001477983 */ /* 0x000f240000300800 */
[----:B------:R-:W-:Y:S01]  /*64a70*/  IMAD.SHL.U32 R182, R182, 0x20, RZ ;  /* 0x00000020b6b67824 */ /* 0x000fe200078e00ff */
[----:B------:R-:W-:-:S02]  /*64a80*/  SHF.R.U32.HI R213, RZ, 0x1, R213 ;  /* 0x00000001ffd57819 */ /* 0x000fc400000116d5 */
[----:B-1----:R-:W-:Y:S01]  /*64a90*/  LOP3.LUT R76, R212, 0x1f, RZ, 0xc0, !PT ;  /* 0x0000001fd44c7812 */ /* 0x002fe200078ec0ff */
[----:B------:R-:W-:-:S03]  /*64aa0*/  IMAD.SHL.U32 R182, R182, 0x4, RZ ;  /* 0x00000004b6b67824 */ /* 0x000fc600078e00ff */
[----:B------:R-:W-:Y:S02]  /*64ab0*/  ISETP.GE.AND P1, PT, R76, R68, PT ;  /* 0x000000444c00720c */ /* 0x000fe40003f26270 */
[----:B------:R-:W-:Y:S01]  /*64ac0*/  LOP3.LUT R78, R241, R213, RZ, 0x3c, !PT ;  /* 0x000000d5f14e7212 */ /* 0x000fe200078e3cff */
[----:B------:R-:W4:Y:S01]  /*64ad0*/  LDL.LU R76, [R1+0x3200] ;  /* 0x00320000014c7983 */ /* 0x000f220000300800 */
[----:B------:R-:W4:Y:S01]  /*64ae0*/  LDL.LU R77, [R1+0x3208] ;  /* 0x00320800014d7983 */ /* 0x000f220000300800 */
[----:B------:R-:W-:-:S04]  /*64af0*/  SEL R3, RZ, 0x4, P1 ;  /* 0x00000004ff037807 */ /* 0x000fc80000800000 */
[----:B------:R-:W-:-:S04]  /*64b00*/  SEL R3, R3, RZ, !P0 ;  /* 0x000000ff03037207 */ /* 0x000fc80004000000 */
[----:B------:R-:W-:Y:S01]  /*64b10*/  ISETP.NE.U32.AND P0, PT, R3, RZ, PT ;  /* 0x000000ff0300720c */ /* 0x000fe20003f05070 */
[----:B------:R-:W-:Y:S02]  /*64b20*/  IMAD R3, R183, 0x10000, R78 ;  /* 0x00010000b7037824 */ /* 0x000fe400078e024e */
[----:B------:R-:W4:Y:S01]  /*64b30*/  LDL.LU R78, [R1+0x31fc] ;  /* 0x0031fc00014e7983 */ /* 0x000f220000300800 */
[----:B------:R-:W-:-:S05]  /*64b40*/  IADD3 R69, P1, R69, R182, RZ ;  /* 0x000000b645457210 */ /* 0x000fca0007f3e0ff */
[----:B------:R1:W-:Y:S01]  /*64b50*/  STL [R1+0x31d8], R69 ;  /* 0x0031d84501007387 */ /* 0x0003e20000100800 */
[----:B---3--:R-:W-:-:S05]  /*64b60*/  IMAD.X R86, R86, 0x1, R2, P1 ;  /* 0x0000000156567824 */ /* 0x008fca00008e0602 */
[----:B------:R-:W-:Y:S01]  /*64b70*/  STL [R1+0x31d4], R86 ;  /* 0x0031d45601007387 */ /* 0x000fe20000100800 */
[----:B------:R-:W3:Y:S01]  /*64b80*/  LDL.LU R79, [R1+0x3204] ;  /* 0x00320400014f7983 */ /* 0x000ee20000300800 */
[-C--:B------:R-:W-:Y:S01]  /*64b90*/  IADD3 R83, P1, R83, R182.reuse, RZ ;  /* 0x000000b653537210 */ /* 0x080fe20007f3e0ff */
[----:B------:R-:W-:Y:S02]  /*64ba0*/  IMAD.MOV.U32 R68, RZ, RZ, R69 ;  /* 0x000000ffff447224 */ /* 0x000fe400078e0045 */
[----:B-1----:R-:W-:Y:S02]  /*64bb0*/  IMAD.MOV.U32 R69, RZ, RZ, R86 ;  /* 0x000000ffff457224 */ /* 0x002fe400078e0056 */
[----:B------:R1:W-:Y:S04]  /*64bc0*/  STL [R1+0x31e0], R83 ;  /* 0x0031e05301007387 */ /* 0x0003e80000100800 */
[----:B------:R1:W-:Y:S01]  /*64bd0*/  LDGSTS.E [R3+0x30000], [R68.64], P0 ;  /* 0x3000000044037fae */ /* 0x0003e20008121844 */
[----:B------:R-:W-:Y:S01]  /*64be0*/  IADD3 R82, P2, R82, R182, RZ ;  /* 0x000000b652527210 */ /* 0x000fe20007f5e0ff */
[----:B------:R-:W-:-:S02]  /*64bf0*/  IMAD.X R85, R85, 0x1, R2, P1 ;  /* 0x0000000155557824 */ /* 0x000fc400008e0602 */
[----:B-1----:R-:W-:Y:S02]  /*64c00*/  IMAD.MOV.U32 R68, RZ, RZ, R83 ;  /* 0x000000ffff447224 */ /* 0x002fe400078e0053 */
[----:B------:R-:W-:Y:S01]  /*64c10*/  IMAD.X R84, R84, 0x1, R2, P2 ;  /* 0x0000000154547824 */ /* 0x000fe200010e0602 */
[----:B------:R1:W-:Y:S01]  /*64c20*/  STL [R1+0x31dc], R85 ;  /* 0x0031dc5501007387 */ /* 0x0003e20000100800 */
[----:B------:R-:W-:Y:S02]  /*64c30*/  STL [R1+0x31e8], R82 ;  /* 0x0031e85201007387 */ /* 0x000fe40000100800 */
[----:B------:R-:W3:Y:S02]  /*64c40*/  LDL.LU R83, [R1+0x3210] ;  /* 0x0032100001537983 */ /* 0x000ee40000300800 */
[----:B------:R-:W-:Y:S01]  /*64c50*/  IMAD.MOV.U32 R69, RZ, RZ, R85 ;  /* 0x000000ffff457224 */ /* 0x000fe200078e0055 */
[----:B------:R-:W-:Y:S01]  /*64c60*/  STL [R1+0x31e4], R84 ;  /* 0x0031e45401007387 */ /* 0x000fe20000100800 */
[----:B------:R-:W3:Y:S03]  /*64c70*/  LDL.LU R86, [R1+0x3218] ;  /* 0x0032180001567983 */ /* 0x000ee60000300800 */
[----:B------:R1:W-:Y:S04]  /*64c80*/  LDGSTS.E [R3+0x30400], [R68.64], P0 ;  /* 0x3040000044037fae */ /* 0x0003e80008121844 */
[----:B-1----:R-:W3:Y:S01]  /*64c90*/  LDL.LU R85, [R1+0x320c] ;  /* 0x00320c0001557983 */ /* 0x002ee20000300800 */
[----:B------:R-:W3:Y:S01]  /*64ca0*/  LDL.LU R87, [R1+0x3214] ;  /* 0x0032140001577983 */ /* 0x000ee20000300800 */
[----:B------:R-:W-:Y:S01]  /*64cb0*/  MOV R68, R82 ;  /* 0x0000005200447202 */ /* 0x000fe20000000f00 */
[----:B------:R-:W-:-:S05]  /*64cc0*/  IMAD.MOV.U32 R69, RZ, RZ, R84 ;  /* 0x000000ffff457224 */ /* 0x000fca00078e0054 */
[----:B------:R1:W-:Y:S01]  /*64cd0*/  LDGSTS.E [R3+0x30800], [R68.64], P0 ;  /* 0x3080000044037fae */ /* 0x0003e20008121844 */
[-C--:B--2---:R-:W-:Y:S02]  /*64ce0*/  IADD3 R70, P1, R70, R182.reuse, RZ ;  /* 0x000000b646467210 */ /* 0x084fe40007f3e0ff */
[----:B----4-:R-:W-:-:S03]  /*64cf0*/  IADD3 R71, P2, R71, R182, RZ ;  /* 0x000000b647477210 */ /* 0x010fc60007f5e0ff */
[--C-:B------:R-:W-:Y:S01]  /*64d00*/  IMAD.X R80, R80, 0x1, R2.reuse, P1 ;  /* 0x0000000150507824 */ /* 0x100fe200008e0602 */
[----:B------:R-:W-:Y:S01]  /*64d10*/  STL [R1+0x31f0], R70 ;  /* 0x0031f04601007387 */ /* 0x000fe20000100800 */
[----:B------:R-:W-:Y:S02]  /*64d20*/  IMAD.X R81, R81, 0x1, R2, P2 ;  /* 0x0000000151517824 */ /* 0x000fe400010e0602 */
[----:B-1----:R-:W-:Y:S02]  /*64d30*/  IMAD.MOV.U32 R68, RZ, RZ, R70 ;  /* 0x000000ffff447224 */ /* 0x002fe400078e0046 */
[----:B------:R-:W-:Y:S01]  /*64d40*/  IMAD.MOV.U32 R69, RZ, RZ, R80 ;  /* 0x000000ffff457224 */ /* 0x000fe200078e0050 */
[----:B------:R1:W-:Y:S01]  /*64d50*/  STL [R1+0x31ec], R80 ;  /* 0x0031ec5001007387 */ /* 0x0003e20000100800 */
[----:B------:R-:W-:Y:S03]  /*64d60*/  STL [R1+0x31f8], R71 ;  /* 0x0031f84701007387 */ /* 0x000fe60000100800 */
[----:B------:R2:W-:Y:S04]  /*64d70*/  LDGSTS.E [R3+0x30c00], [R68.64], P0 ;  /* 0x30c0000044037fae */ /* 0x0005e80008121844 */
[----:B-1----:R-:W4:Y:S01]  /*64d80*/  LDL.LU R80, [R1+0x3220] ;  /* 0x0032200001507983 */ /* 0x002f220000300800 */
[----:B------:R1:W-:Y:S02]  /*64d90*/  STL [R1+0x31f4], R81 ;  /* 0x0031f45101007387 */ /* 0x0003e40000100800 */
[----:B------:R-:W4:Y:S02]  /*64da0*/  LDL.LU R70, [R1+0x3228] ;  /* 0x0032280001467983 */ /* 0x000f240000300800 */
[----:B--2---:R-:W-:-:S02]  /*64db0*/  IMAD.MOV.U32 R69, RZ, RZ, R81 ;  /* 0x000000ffff457224 */ /* 0x004fc400078e0051 */
[----:B-1----:R-:W2:Y:S01]  /*64dc0*/  LDL.LU R81, [R1+0x321c] ;  /* 0x00321c0001517983 */ /* 0x002ea20000300800 */
[----:B------:R-:W-:Y:S02]  /*64dd0*/  IMAD.MOV.U32 R68, RZ, RZ, R71 ;  /* 0x000000ffff447224 */ /* 0x000fe400078e0047 */
[----:B------:R-:W2:Y:S01]  /*64de0*/  LDL.LU R71, [R1+0x3224] ;  /* 0x0032240001477983 */ /* 0x000ea20000300800 */
[-C--:B------:R-:W-:Y:S02]  /*64df0*/  IADD3 R76, P1, R76, R182.reuse, RZ ;  /* 0x000000b64c4c7210 */ /* 0x080fe40007f3e0ff */
[----:B------:R-:W-:Y:S01]  /*64e00*/  IADD3 R77, P2, R77, R182, RZ ;  /* 0x000000b64d4d7210 */ /* 0x000fe20007f5e0ff */
[----:B------:R1:W-:Y:S02]  /*64e10*/  LDGSTS.E [R3+0x31000], [R68.64], P0 ;  /* 0x3100000044037fae */ /* 0x0003e40008121844 */
[----:B------:R-:W-:Y:S02]  /*64e20*/  IMAD.X R78, R78, 0x1, R2, P1 ;  /* 0x000000014e4e7824 */ /* 0x000fe400008e0602 */
[----:B------:R1:W-:Y:S04]  /*64e30*/  STL [R1+0x3200], R76 ;  /* 0x0032004c01007387 */ /* 0x0003e80000100800 */
[----:B------:R3:W-:Y:S01]  /*64e40*/  STL [R1+0x31fc], R78 ;  /* 0x0031fc4e01007387 */ /* 0x0007e20000100800 */
[----:B------:R3:W-:Y:S02]  /*64e50*/  STL [R1+0x3208], R77 ;  /* 0x0032084d01007387 */ /* 0x0007e40000100800 */
[----:B-1----:R-:W-:-:S02]  /*64e60*/  IMAD.MOV.U32 R68, RZ, RZ, R76 ;  /* 0x000000ffff447224 */ /* 0x002fc400078e004c */
[----:B------:R-:W-:Y:S01]  /*64e70*/  IMAD.MOV.U32 R69, RZ, RZ, R78 ;  /* 0x000000ffff457224 */ /* 0x000fe200078e004e */
[----:B------:R-:W2:Y:S04]  /*64e80*/  LDL.LU R76, [R1+0x3230] ;  /* 0x00323000014c7983 */ /* 0x000ea80000300800 */
[----:B------:R1:W-:Y:S02]  /*64e90*/  LDGSTS.E [R3+0x31400], [R68.64], P0 ;  /* 0x3140000044037fae */ /* 0x0003e40008121844 */
[----:B-1----:R-:W-:Y:S02]  /*64ea0*/  IMAD.MOV.U32 R68, RZ, RZ, R77 ;  /* 0x000000ffff447224 */ /* 0x002fe400078e004d */
[----:B---3--:R-:W-:-:S05]  /*64eb0*/  IMAD.X R79, R79, 0x1, R2, P2 ;  /* 0x000000014f4f7824 */ /* 0x008fca00010e0602 */
[----:B------:R1:W-:Y:S01]  /*64ec0*/  STL [R1+0x3204], R79 ;  /* 0x0032044f01007387 */ /* 0x0003e20000100800 */
[----:B------:R-:W3:Y:S02]  /*64ed0*/  LDL.LU R78, [R1+0x3238] ;  /* 0x00323800014e7983 */ /* 0x000ee40000300800 */
[----:B------:R-:W3:Y:S02]  /*64ee0*/  LDL.LU R77, [R1+0x322c] ;  /* 0x00322c00014d7983 */ /* 0x000ee40000300800 */
[----:B------:R-:W-:-:S05]  /*64ef0*/  IMAD.MOV.U32 R69, RZ, RZ, R79 ;  /* 0x000000ffff457224 */ /* 0x000fca00078e004f */
[----:B------:R1:W-:Y:S04]  /*64f00*/  LDGSTS.E [R3+0x31800], [R68.64], P0 ;  /* 0x3180000044037fae */ /* 0x0003e80008121844 */
[----:B-1----:R-:W3:Y:S01]  /*64f10*/  LDL.LU R79, [R1+0x3234] ;  /* 0x00323400014f7983 */ /* 0x002ee20000300800 */
[----:B------:R-:W3:Y:S02]  /*64f20*/  LDL.LU R82, [R1+0x3240] ;  /* 0x0032400001527983 */ /* 0x000ee40000300800 */
[----:B------:R-:W3:Y:S01]  /*64f30*/  LDL.LU R84, [R1+0x3248] ;  /* 0x0032480001547983 */ /* 0x000ee20000300800 */
[-C--:B------:R-:W-:Y:S02]  /*64f40*/  IADD3 R83, P1, R83, R182.reuse, RZ ;  /* 0x000000b653537210 */ /* 0x080fe40007f3e0ff */
[----:B------:R-:W-:-:S03]  /*64f50*/  IADD3 R86, P2, R86, R182, RZ ;  /* 0x000000b656567210 */ /* 0x000fc60007f5e0ff */
[----:B------:R-:W-:Y:S01]  /*64f60*/  IMAD.X R85, R85, 0x1, R2, P1 ;  /* 0x0000000155557824 */ /* 0x000fe200008e0602 */
[----:B------:R1:W-:Y:S01]  /*64f70*/  STL [R1+0x3210], R83 ;  /* 0x0032105301007387 */ /* 0x0003e20000100800 */
[----:B------:R-:W-:-:S03]  /*64f80*/  IMAD.MOV.U32 R68, RZ, RZ, R83 ;  /* 0x000000ffff447224 */ /* 0x000fc600078e0053 */
[----:B------:R1:W-:Y:S01]  /*64f90*/  STL [R1+0x320c], R85 ;  /* 0x00320c5501007387 */ /* 0x0003e20000100800 */
[----:B------:R-:W-:Y:S02]  /*64fa0*/  STL [R1+0x3218], R86 ;  /* 0x0032185601007387 */ /* 0x000fe40000100800 */
[----:B------:R-:W-:Y:S01]  /*64fb0*/  IMAD.X R87, R87, 0x1, R2, P2 ;  /* 0x0000000157577824 */ /* 0x000fe200010e0602 */
[----:B-1----:R-:W3:Y:S01]  /*64fc0*/  LDL.LU R83, [R1+0x323c] ;  /* 0x00323c0001537983 */ /* 0x002ee20000300800 */
[----:B------:R-:W-:-:S03]  /*64fd0*/  IMAD.MOV.U32 R69, RZ, RZ, R85 ;  /* 0x000000ffff457224 */ /* 0x000fc600078e0055 */
[----:B------:R-:W-:Y:S01]  /*64fe0*/  STL [R1+0x3214], R87 ;  /* 0x0032145701007387 */ /* 0x000fe20000100800 */
[----:B------:R-:W3:Y:S01]  /*64ff0*/  LDL.LU R85, [R1+0x3244] ;  /* 0x0032440001557983 */ /* 0x000ee20000300800 */
[----:B------:R-:W3:Y:S02]  /*65000*/  LDL.LU R90, [R1+0x3250] ;  /* 0x00325000015a7983 */ /* 0x000ee40000300800 */
[----:B------:R-:W3:Y:S01]  /*65010*/  LDL.LU R92, [R1+0x3258] ;  /* 0x00325800015c7983 */ /* 0x000ee20000300800 */
[----:B------:R1:W-:Y:S01]  /*65020*/  LDGSTS.E [R3+0x31c00], [R68.64], P0 ;  /* 0x31c0000044037fae */ /* 0x0003e20008121844 */
[-C--:B----4-:R-:W-:Y:S02]  /*65030*/  IADD3 R80, P1, R80, R182.reuse, RZ ;  /* 0x000000b650507210 */ /* 0x090fe40007f3e0ff */
[----:B------:R-:W-:-:S03]  /*65040*/  IADD3 R70, P2, R70, R182, RZ ;  /* 0x000000b646467210 */ /* 0x000fc60007f5e0ff */
[----:B------:R-:W-:Y:S01]  /*65050*/  STL [R1+0x3220], R80 ;  /* 0x0032205001007387 */ /* 0x000fe20000100800 */
[--C-:B--2---:R-:W-:Y:S02]  /*65060*/  IMAD.X R81, R81, 0x1, R2.reuse, P1 ;  /* 0x0000000151517824 */ /* 0x104fe400008e0602 */
[----:B------:R-:W-:-:S03]  /*65070*/  IMAD.X R71, R71, 0x1, R2, P2 ;  /* 0x0000000147477824 */ /* 0x000fc600010e0602 */
[----:B------:R-:W-:Y:S01]  /*65080*/  STL [R1+0x321c], R81 ;  /* 0x00321c5101007387 */ /* 0x000fe20000100800 */
[----:B------:R-:W-:Y:S02]  /*65090*/  STL [R1+0x3228], R70 ;  /* 0x0032284601007387 */ /* 0x000fe40000100800 */
[----:B------:R-:W2:Y:S02]  /*650a0*/  LDL.LU R91, [R1+0x324c] ;  /* 0x00324c00015b7983 */ /* 0x000ea40000300800 */
[----:B------:R4:W-:Y:S01]  /*650b0*/  STL [R1+0x3224], R71 ;  /* 0x0032244701007387 */ /* 0x0009e20000100800 */
[----:B------:R-:W2:Y:S01]  /*650c0*/  LDL.LU R93, [R1+0x3254] ;  /* 0x00325400015d7983 */ /* 0x000ea20000300800 */
[----:B-1----:R-:W-:Y:S02]  /*650d0*/  IMAD.MOV.U32 R68, RZ, RZ, R86 ;  /* 0x000000ffff447224 */ /* 0x002fe400078e0056 */
[----:B------:R-:W-:-:S05]  /*650e0*/  IMAD.MOV.U32 R69, RZ, RZ, R87 ;  /* 0x000000ffff457224 */ /* 0x000fca00078e0057 */
[----:B------:R1:W-:Y:S01]  /*650f0*/  LDGSTS.E [R3+0x32000], [R68.64], P0 ;  /* 0x3200000044037fae */ /* 0x0003e20008121844 */
[----:B------:R-:W-:Y:S01]  /*65100*/  IADD3 R76, P1, R76, R182, RZ ;  /* 0x000000b64c4c7210 */ /* 0x000fe20007f3e0ff */
[----:B-1----:R-:W-:Y:S02]  /*65110*/  IMAD.MOV.U32 R68, RZ, RZ, R80 ;  /* 0x000000ffff447224 */ /* 0x002fe400078e0050 */
[----:B------:R-:W-:-:S05]  /*65120*/  IMAD.MOV.U32 R69, RZ, RZ, R81 ;  /* 0x000000ffff457224 */ /* 0x000fca00078e0051 */
[----:B------:R1:W-:Y:S02]  /*65130*/  LDGSTS.E [R3+0x32400], [R68.64], P0 ;  /* 0x3240000044037fae */ /* 0x0003e40008121844 */
[----:B-1----:R-:W-:Y:S02]  /*65140*/  IMAD.MOV.U32 R68, RZ, RZ, R70 ;  /* 0x000000ffff447224 */ /* 0x002fe400078e0046 */
[----:B------:R-:W-:Y:S02]  /*65150*/  IMAD.MOV.U32 R69, RZ, RZ, R71 ;  /* 0x000000ffff457224 */ /* 0x000fe400078e0047 */
[----:B----4-:R-:W4:Y:S01]  /*65160*/  LDL.LU.64 R70, [R1+0x30a8] ;  /* 0x0030a80001467983 */ /* 0x010f220000300a00 */
[----:B------:R-:W-:Y:S03]  /*65170*/  STL [R1+0x3230], R76 ;  /* 0x0032304c01007387 */ /* 0x000fe60000100800 */
[----:B------:R1:W-:Y:S02]  /*65180*/  LDGSTS.E [R3+0x32800], [R68.64], P0 ;  /* 0x3280000044037fae */ /* 0x0003e40008121844 */
[----:B-1----:R-:W-:Y:S01]  /*65190*/  IMAD.MOV.U32 R68, RZ, RZ, R76 ;  /* 0x000000ffff447224 */ /* 0x002fe200078e004c */
[----:B---3--:R-:W-:Y:S01]  /*651a0*/  IADD3 R78, P2, R78, R182, RZ ;  /* 0x000000b64e4e7210 */ /* 0x008fe20007f5e0ff */
[----:B------:R-:W-:-:S04]  /*651b0*/  IMAD.X R77, R77, 0x1, R2, P1 ;  /* 0x000000014d4d7824 */ /* 0x000fc800008e0602 */
[----:B------:R-:W-:Y:S01]  /*651c0*/  IMAD.MOV.U32 R69, RZ, RZ, R77 ;  /* 0x000000ffff457224 */ /* 0x000fe200078e004d */
[----:B------:R1:W-:Y:S01]  /*651d0*/  STL [R1+0x322c], R77 ;  /* 0x00322c4d01007387 */ /* 0x0003e20000100800 */
[----:B------:R-:W-:Y:S02]  /*651e0*/  STL [R1+0x3238], R78 ;  /* 0x0032384e01007387 */ /* 0x000fe40000100800 */
[----:B------:R-:W-:Y:S01]  /*651f0*/  IMAD.X R79, R79, 0x1, R2, P2 ;  /* 0x000000014f4f7824 */ /* 0x000fe200010e0602 */
[----:B------:R3:W-:Y:S04]  /*65200*/  LDGSTS.E [R3+0x32c00], [R68.64], P0 ;  /* 0x32c0000044037fae */ /* 0x0007e80008121844 */
[----:B-1----:R-:W4:Y:S01]  /*65210*/  LDL.LU.64 R76, [R1+0x3098] ;  /* 0x00309800014c7983 */ /* 0x002f220000300a00 */
[----:B------:R1:W-:Y:S01]  /*65220*/  STL [R1+0x3234], R79 ;  /* 0x0032344f01007387 */ /* 0x0003e20000100800 */
[----:B------:R-:W-:Y:S01]  /*65230*/  IADD3 R82, P1, R82, R182, RZ ;  /* 0x000000b652527210 */ /* 0x000fe20007f3e0ff */
[----:B---3--:R-:W-:-:S02]  /*65240*/  IMAD.MOV.U32 R68, RZ, RZ, R78 ;  /* 0x000000ffff447224 */ /* 0x008fc400078e004e */
[----:B------:R-:W-:Y:S02]  /*65250*/  IMAD.MOV.U32 R69, RZ, RZ, R79 ;  /* 0x000000ffff457224 */ /* 0x000fe400078e004f */
[----:B-1----:R-:W4:Y:S01]  /*65260*/  LDL.LU.64 R78, [R1+0x3088] ;  /* 0x00308800014e7983 */ /* 0x002f220000300a00 */
[----:B------:R-:W4:Y:S01]  /*65270*/  LDL.LU.64 R80, [R1+0x3078] ;  /* 0x0030780001507983 */ /* 0x000f220000300a00 */
[----:B------:R-:W-:Y:S01]  /*65280*/  IADD3 R84, P2, R84, R182, RZ ;  /* 0x000000b654547210 */ /* 0x000fe20007f5e0ff */
[----:B------:R-:W-:Y:S01]  /*65290*/  STL [R1+0x3240], R82 ;  /* 0x0032405201007387 */ /* 0x000fe20000100800 */
[----:B------:R1:W-:Y:S01]  /*652a0*/  LDGSTS.E [R3+0x33000], [R68.64], P0 ;  /* 0x3300000044037fae */ /* 0x0003e20008121844 */
[----:B------:R-:W-:-:S05]  /*652b0*/  IMAD.X R83, R83, 0x1, R2, P1 ;  /* 0x0000000153537824 */ /* 0x000fca00008e0602 */
[----:B------:R1:W-:Y:S01]  /*652c0*/  STL [R1+0x323c], R83 ;  /* 0x00323c5301007387 */ /* 0x0003e20000100800 */
[----:B------:R-:W-:Y:S02]  /*652d0*/  STL [R1+0x3248], R84 ;  /* 0x0032485401007387 */ /* 0x000fe40000100800 */
[----:B-1----:R-:W-:Y:S02]  /*652e0*/  IMAD.MOV.U32 R68, RZ, RZ, R82 ;  /* 0x000000ffff447224 */ /* 0x002fe400078e0052 */
[----:B------:R-:W-:Y:S02]  /*652f0*/  IMAD.MOV.U32 R69, RZ, RZ, R83 ;  /* 0x000000ffff457224 */ /* 0x000fe400078e0053 */
[----:B------:R-:W-:-:S03]  /*65300*/  IMAD.X R85, R85, 0x1, R2, P2 ;  /* 0x0000000155557824 */ /* 0x000fc600010e0602 */
[----:B------:R1:W-:Y:S04]  /*65310*/  LDGSTS.E [R3+0x33400], [R68.64], P0 ;  /* 0x3340000044037fae */ /* 0x0003e80008121844 */
[----:B------:R-:W4:Y:S01]  /*65320*/  LDL.LU.64 R82, [R1+0x3068] ;  /* 0x0030680001527983 */ /* 0x000f220000300a00 */
[----:B------:R1:W-:Y:S01]  /*65330*/  STL [R1+0x3244], R85 ;  /* 0x0032445501007387 */ /* 0x0003e20000100800 */
[-C--:B------:R-:W-:Y:S01]  /*65340*/  IADD3 R90, P1, R90, R182.reuse, RZ ;  /* 0x000000b65a5a7210 */ /* 0x080fe20007f3e0ff */
[----:B-1----:R-:W-:Y:S02]  /*65350*/  IMAD.MOV.U32 R68, RZ, RZ, R84 ;  /* 0x000000ffff447224 */ /* 0x002fe400078e0054 */
[----:B------:R-:W-:Y:S02]  /*65360*/  IMAD.MOV.U32 R69, RZ, RZ, R85 ;  /* 0x000000ffff457224 */ /* 0x000fe400078e0055 */
[----:B------:R-:W4:Y:S01]  /*65370*/  LDL.LU.64 R84, [R1+0x3058] ;  /* 0x0030580001547983 */ /* 0x000f220000300a00 */
[----:B------:R-:W4:Y:S02]  /*65380*/  LDL.LU.64 R86, [R1+0x3048] ;  /* 0x0030480001567983 */ /* 0x000f240000300a00 */
[----:B------:R-:W4:Y:S01]  /*65390*/  LDL.LU.64 R88, [R1+0x3038] ;  /* 0x0030380001587983 */ /* 0x000f220000300a00 */
[----:B------:R-:W-:Y:S01]  /*653a0*/  IADD3 R92, P2, R92, R182, RZ ;  /* 0x000000b65c5c7210 */ /* 0x000fe20007f5e0ff */
[----:B------:R-:W-:Y:S04]  /*653b0*/  STL [R1+0x3250], R90 ;  /* 0x0032505a01007387 */ /* 0x000fe80000100800 */
[----:B------:R1:W-:Y:S02]  /*653c0*/  LDGSTS.E [R3+0x33800], [R68.64], P0 ;  /* 0x3380000044037fae */ /* 0x0003e40008121844 */
[----:B-1----:R-:W-:-:S02]  /*653d0*/  IMAD.MOV.U32 R68, RZ, RZ, R90 ;  /* 0x000000ffff447224 */ /* 0x002fc400078e005a */
[--C-:B--2---:R-:W-:Y:S02]  /*653e0*/  IMAD.X R91, R91, 0x1, R2.reuse, P1 ;  /* 0x000000015b5b7824 */ /* 0x104fe400008e0602 */
[----:B------:R-:W-:Y:S02]  /*653f0*/  IMAD.X R93, R93, 0x1, R2, P2 ;  /* 0x000000015d5d7824 */ /* 0x000fe400010e0602 */
[----:B------:R-:W-:Y:S01]  /*65400*/  IMAD.MOV.U32 R69, RZ, RZ, R91 ;  /* 0x000000ffff457224 */ /* 0x000fe200078e005b */
[----:B------:R1:W-:Y:S01]  /*65410*/  STL [R1+0x324c], R91 ;  /* 0x00324c5b01007387 */ /* 0x0003e20000100800 */
[----:B------:R-:W-:Y:S03]  /*65420*/  STL [R1+0x3258], R92 ;  /* 0x0032585c01007387 */ /* 0x000fe60000100800 */
[----:B------:R2:W-:Y:S04]  /*65430*/  LDGSTS.E [R3+0x33c00], [R68.64], P0 ;  /* 0x33c0000044037fae */ /* 0x0005e80008121844 */
[----:B-1----:R-:W3:Y:S01]  /*65440*/  LDL.LU.64 R90, [R1+0x3028] ;  /* 0x00302800015a7983 */ /* 0x002ee20000300a00 */
[----:B------:R1:W-:Y:S02]  /*65450*/  STL [R1+0x3254], R93 ;  /* 0x0032545d01007387 */ /* 0x0003e40000100800 */
[----:B--2---:R-:W-:-:S02]  /*65460*/  IMAD.MOV.U32 R68, RZ, RZ, R92 ;  /* 0x000000ffff447224 */ /* 0x004fc400078e005c */
[----:B------:R-:W-:Y:S02]  /*65470*/  IMAD.MOV.U32 R69, RZ, RZ, R93 ;  /* 0x000000ffff457224 */ /* 0x000fe400078e005d */
[----:B-1----:R-:W2:Y:S01]  /*65480*/  LDL.LU.64 R92, [R1+0x3018] ;  /* 0x00301800015c7983 */ /* 0x002ea20000300a00 */
[----:B------:R-:W2:Y:S02]  /*65490*/  LDL.LU.64 R94, [R1+0x3008] ;  /* 0x00300800015e7983 */ /* 0x000ea40000300a00 */
[----:B------:R-:W2:Y:S02]  /*654a0*/  LDL.LU.64 R96, [R1+0x2ff8] ;  /* 0x002ff80001607983 */ /* 0x000ea40000300a00 */
[----:B------:R-:W2:Y:S01]  /*654b0*/  LDL.LU.64 R98, [R1+0x2fe8] ;  /* 0x002fe80001627983 */ /* 0x000ea20000300a00 */
[----:B------:R-:W2:Y:S01]  /*654c0*/  LDL.LU.64 R100, [R1+0x2fd8] ;  /* 0x002fd80001647983 */ /* 0x000ea20000300a00 */
        /* <DEDUP_REMOVED lines=32> */
[----:B------:R-:W2:Y:S03]  /*656d0*/  LDL.LU.64 R186, [R1+0x2dc8] ;  /* 0x002dc80001ba7983 */ /* 0x000ea60000300a00 */
[----:B------:R4:W-:Y:S02]  /*656e0*/  LDGSTS.E [R3+0x34000], [R68.64], P0 ;  /* 0x3400000044037fae */ /* 0x0009e40008121844 */
[----:B----4-:R-:W-:-:S05]  /*656f0*/  IADD3 R69, P1, R70, R182, RZ ;  /* 0x000000b646457210 */ /* 0x010fca0007f3e0ff */
[----:B------:R-:W-:Y:S01]  /*65700*/  IMAD.X R68, R71, 0x1, R2, P1 ;  /* 0x0000000147447824 */ /* 0x000fe200008e0602 */
[----:B------:R-:W-:-:S05]  /*65710*/  IADD3 R71, P1, R76, R182, RZ ;  /* 0x000000b64c477210 */ /* 0x000fca0007f3e0ff */
        /* <DEDUP_REMOVED lines=13> */
[----:B---3--:R-:W-:-:S05]  /*657f0*/  IADD3 R89, P1, R90, R182, RZ ;  /* 0x000000b65a597210 */ /* 0x008fca0007f3e0ff */
[----:B------:R-:W-:Y:S01]  /*65800*/  IMAD.X R88, R91, 0x1, R2, P1 ;  /* 0x000000015b587824 */ /* 0x000fe200008e0602 */
[----:B--2---:R-:W-:-:S05]  /*65810*/  IADD3 R91, P1, R92, R182, RZ ;  /* 0x000000b65c5b7210 */ /* 0x004fca0007f3e0ff */
        /* <DEDUP_REMOVED lines=56> */
[--C-:B------:R-:W-:Y:S01]  /*65ba0*/  IMAD.X R162, R165, 0x1, R2.reuse, P1 ;  /* 0x00000001a5a27824 */ /* 0x100fe200008e0602 */
[----:B------:R-:W-:Y:S02]  /*65bb0*/  IADD3 R165, P1, R166, R182, RZ ;  /* 0x000000b6a6a57210 */ /* 0x000fe40007f3e0ff */
[----:B------:R-:W-:Y:S02]  /*65bc0*/  LOP3.LUT R69, R69, R68, RZ, 0x3c, !PT ;  /* 0x0000004445457212 */ /* 0x000fe400078e3cff */
[----:B------:R-:W-:Y:S01]  /*65bd0*/  LOP3.LUT R71, R71, R70, RZ, 0x3c, !PT ;  /* 0x0000004647477212 */ /* 0x000fe200078e3cff */
[----:B------:R-:W-:Y:S01]  /*65be0*/  IMAD.X R164, R167, 0x1, R2, P1 ;  /* 0x00000001a7a47824 */ /* 0x000fe200008e0602 */
[----:B------:R-:W-:Y:S02]  /*65bf0*/  IADD3 R167, P1, R168, R182, RZ ;  /* 0x000000b6a8a77210 */ /* 0x000fe40007f3e0ff */
[----:B------:R-:W-:Y:S02]  /*65c00*/  LOP3.LUT R77, R77, R76, RZ, 0x3c, !PT ;  /* 0x0000004c4d4d7212 */ /* 0x000fe400078e3cff */
[----:B------:R-:W-:-:S02]  /*65c10*/  LOP3.LUT R79, R79, R78, RZ, 0x3c, !PT ;  /* 0x0000004e4f4f7212 */ /* 0x000fc400078e3cff */
[----:B------:R-:W-:Y:S02]  /*65c20*/  LOP3.LUT R68, R69, R68, RZ, 0x3c, !PT ;  /* 0x0000004445447212 */ /* 0x000fe400078e3cff */
[----:B------:R-:W-:Y:S01]  /*65c30*/  LOP3.LUT R81, R81, R80, RZ, 0x3c, !PT ;  /* 0x0000005051517212 */ /* 0x000fe200078e3cff */
[----:B------:R-:W-:Y:S01]  /*65c40*/  IMAD.X R166, R169, 0x1, R2, P1 ;  /* 0x00000001a9a67824 */ /* 0x000fe200008e0602 */
[----:B------:R-:W-:Y:S02]  /*65c50*/  IADD3 R169, P1, R170, R182, RZ ;  /* 0x000000b6aaa97210 */ /* 0x000fe40007f3e0ff */
[----:B------:R-:W-:Y:S02]  /*65c60*/  LOP3.LUT R70, R71, R70, RZ, 0x3c, !PT ;  /* 0x0000004647467212 */ /* 0x000fe400078e3cff */
[----:B------:R-:W-:Y:S02]  /*65c70*/  LOP3.LUT R83, R83, R82, RZ, 0x3c, !PT ;  /* 0x0000005253537212 */ /* 0x000fe400078e3cff */
[----:B------:R-:W-:-:S02]  /*65c80*/  LOP3.LUT R76, R77, R76, RZ, 0x3c, !PT ;  /* 0x0000004c4d4c7212 */ /* 0x000fc400078e3cff */
[----:B------:R-:W-:Y:S02]  /*65c90*/  LOP3.LUT R85, R85, R84, RZ, 0x3c, !PT ;  /* 0x0000005455557212 */ /* 0x000fe400078e3cff */
[----:B------:R-:W-:Y:S02]  /*65ca0*/  LOP3.LUT R78, R79, R78, RZ, 0x3c, !PT ;  /* 0x0000004e4f4e7212 */ /* 0x000fe400078e3cff */
[----:B------:R-:W-:Y:S02]  /*65cb0*/  LOP3.LUT R87, R87, R86, RZ, 0x3c, !PT ;  /* 0x0000005657577212 */ /* 0x000fe400078e3cff */
[----:B------:R-:W-:Y:S02]  /*65cc0*/  LOP3.LUT R69, R69, R68, RZ, 0x3c, !PT ;  /* 0x0000004445457212 */ /* 0x000fe400078e3cff */
[----:B------:R-:W-:Y:S02]  /*65cd0*/  LOP3.LUT R80, R81, R80, RZ, 0x3c, !PT ;  /* 0x0000005051507212 */ /* 0x000fe400078e3cff */
[----:B------:R-:W-:-:S02]  /*65ce0*/  LOP3.LUT R89, R89, R88, RZ, 0x3c, !PT ;  /* 0x0000005859597212 */ /* 0x000fc400078e3cff */
[----:B------:R-:W-:Y:S02]  /*65cf0*/  LOP3.LUT R71, R71, R70, RZ, 0x3c, !PT ;  /* 0x0000004647477212 */ /* 0x000fe400078e3cff */
[----:B------:R-:W-:Y:S02]  /*65d00*/  LOP3.LUT R82, R83, R82, RZ, 0x3c, !PT ;  /* 0x0000005253527212 */ /* 0x000fe400078e3cff */
[----:B------:R-:W-:Y:S01]  /*65d10*/  LOP3.LUT R91, R91, R90, RZ, 0x3c, !PT ;  /* 0x0000005a5b5b7212 */ /* 0x000fe200078e3cff */
[----:B------:R-:W-:Y:S01]  /*65d20*/  IMAD.X R168, R171, 0x1, R2, P1 ;  /* 0x00000001aba87824 */ /* 0x000fe200008e0602 */
[----:B------:R-:W-:Y:S02]  /*65d30*/  LOP3.LUT R77, R77, R76, RZ, 0x3c, !PT ;  /* 0x0000004c4d4d7212 */ /* 0x000fe400078e3cff */
[----:B------:R-:W-:Y:S02]  /*65d40*/  LOP3.LUT R84, R85, R84, RZ, 0x3c, !PT ;  /* 0x0000005455547212 */ /* 0x000fe400078e3cff */
[----:B------:R-:W-:-:S02]  /*65d50*/  LOP3.LUT R93, R93, R92, RZ, 0x3c, !PT ;  /* 0x0000005c5d5d7212 */ /* 0x000fc400078e3cff */
[----:B------:R-:W-:Y:S02]  /*65d60*/  IADD3 R171, P1, R172, R182, RZ ;  /* 0x000000b6acab7210 */ /* 0x000fe40007f3e0ff */
[----:B------:R-:W-:Y:S02]  /*65d70*/  LOP3.LUT R79, R79, R78, RZ, 0x3c, !PT ;  /* 0x0000004e4f4f7212 */ /* 0x000fe400078e3cff */
[----:B------:R-:W-:Y:S02]  /*65d80*/  LOP3.LUT R86, R87, R86, RZ, 0x3c, !PT ;  /* 0x0000005657567212 */ /* 0x000fe400078e3cff */
[----:B------:R-:W-:Y:S02]  /*65d90*/  LOP3.LUT R95, R95, R94, RZ, 0x3c, !PT ;  /* 0x0000005e5f5f7212 */ /* 0x000fe400078e3cff */
[----:B------:R-:W-:Y:S02]  /*65da0*/  LOP3.LUT R81, R81, R80, RZ, 0x3c, !PT ;  /* 0x0000005051517212 */ /* 0x000fe400078e3cff */
[----:B------:R-:W-:-:S02]  /*65db0*/  LOP3.LUT R88, R89, R88, RZ, 0x3c, !PT ;  /* 0x0000005859587212 */ /* 0x000fc400078e3cff */
[----:B------:R-:W-:Y:S01]  /*65dc0*/  LOP3.LUT R97, R97, R96, RZ, 0x3c, !PT ;  /* 0x0000006061617212 */ /* 0x000fe200078e3cff */
[----:B------:R1:W-:Y:S01]  /*65dd0*/  STL.64 [R1+0x30a8], R68 ;  /* 0x0030a84401007387 */ /* 0x0003e20000100a00 */
[----:B------:R-:W-:Y:S02]  /*65de0*/  LOP3.LUT R83, R83, R82, RZ, 0x3c, !PT ;  /* 0x0000005253537212 */ /* 0x000fe400078e3cff */
[----:B------:R-:W-:Y:S02]  /*65df0*/  LOP3.LUT R90, R91, R90, RZ, 0x3c, !PT ;  /* 0x0000005a5b5a7212 */ /* 0x000fe400078e3cff */
[----:B------:R-:W-:Y:S01]  /*65e00*/  LOP3.LUT R99, R99, R98, RZ, 0x3c, !PT ;  /* 0x0000006263637212 */ /* 0x000fe200078e3cff */
[----:B------:R-:W-:Y:S01]  /*65e10*/  STL.64 [R1+0x3098], R70 ;  /* 0x0030984601007387 */ /* 0x000fe20000100a00 */
[----:B------:R-:W-:Y:S02]  /*65e20*/  LOP3.LUT R85, R85, R84, RZ, 0x3c, !PT ;  /* 0x0000005455557212 */ /* 0x000fe400078e3cff */
[----:B------:R-:W-:-:S02]  /*65e30*/  LOP3.LUT R92, R93, R92, RZ, 0x3c, !PT ;  /* 0x0000005c5d5c7212 */ /* 0x000fc400078e3cff */
[----:B------:R-:W-:Y:S01]  /*65e40*/  LOP3.LUT R101, R101, R100, RZ, 0x3c, !PT ;  /* 0x0000006465657212 */ /* 0x000fe200078e3cff */
[----:B------:R-:W-:Y:S01]  /*65e50*/  STL.64 [R1+0x3088], R76 ;  /* 0x0030884c01007387 */ /* 0x000fe20000100a00 */
[----:B------:R-:W-:Y:S02]  /*65e60*/  LOP3.LUT R87, R87, R86, RZ, 0x3c, !PT ;  /* 0x0000005657577212 */ /* 0x000fe400078e3cff */
[----:B------:R-:W-:Y:S02]  /*65e70*/  LOP3.LUT R94, R95, R94, RZ, 0x3c, !PT ;  /* 0x0000005e5f5e7212 */ /* 0x000fe400078e3cff */
[----:B------:R-:W-:Y:S01]  /*65e80*/  LOP3.LUT R103, R103, R102, RZ, 0x3c, !PT ;  /* 0x0000006667677212 */ /* 0x000fe200078e3cff */
[----:B------:R-:W-:Y:S01]  /*65e90*/  IMAD.X R170, R173, 0x1, R2, P1 ;  /* 0x00000001adaa7824 */ /* 0x000fe200008e0602 */
[----:B------:R-:W-:Y:S01]  /*65ea0*/  STL.64 [R1+0x3078], R78 ;  /* 0x0030784e01007387 */ /* 0x000fe20000100a00 */
[----:B------:R-:W-:Y:S02]  /*65eb0*/  LOP3.LUT R89, R89, R88, RZ, 0x3c, !PT ;  /* 0x0000005859597212 */ /* 0x000fe400078e3cff */
[----:B------:R-:W-:-:S02]  /*65ec0*/  LOP3.LUT R96, R97, R96, RZ, 0x3c, !PT ;  /* 0x0000006061607212 */ /* 0x000fc400078e3cff */
[----:B------:R-:W-:Y:S02]  /*65ed0*/  LOP3.LUT R105, R105, R104, RZ, 0x3c, !PT ;  /* 0x0000006869697212 */ /* 0x000fe400078e3cff */
[----:B------:R-:W-:Y:S01]  /*65ee0*/  IADD3 R173, P1, R174, R182, RZ ;  /* 0x000000b6aead7210 */ /* 0x000fe20007f3e0ff */
[----:B------:R-:W-:Y:S01]  /*65ef0*/  STL.64 [R1+0x3068], R80 ;  /* 0x0030685001007387 */ /* 0x000fe20000100a00 */
[----:B------:R-:W-:Y:S02]  /*65f00*/  LOP3.LUT R91, R91, R90, RZ, 0x3c, !PT ;  /* 0x0000005a5b5b7212 */ /* 0x000fe400078e3cff */
[----:B------:R-:W-:Y:S02]  /*65f10*/  LOP3.LUT R98, R99, R98, RZ, 0x3c, !PT ;  /* 0x0000006263627212 */ /* 0x000fe400078e3cff */
[----:B------:R-:W-:Y:S01]  /*65f20*/  LOP3.LUT R107, R107, R106, RZ, 0x3c, !PT ;  /* 0x0000006a6b6b7212 */ /* 0x000fe200078e3cff */
[----:B------:R-:W-:Y:S01]  /*65f30*/  STL.64 [R1+0x3058], R82 ;  /* 0x0030585201007387 */ /* 0x000fe20000100a00 */
[----:B------:R-:W-:-:S02]  /*65f40*/  LOP3.LUT R93, R93, R92, RZ, 0x3c, !PT ;  /* 0x0000005c5d5d7212 */ /* 0x000fc400078e3cff */
[----:B------:R-:W-:Y:S02]  /*65f50*/  LOP3.LUT R100, R101, R100, RZ, 0x3c, !PT ;  /* 0x0000006465647212 */ /* 0x000fe400078e3cff */
[----:B------:R-:W-:Y:S01]  /*65f60*/  LOP3.LUT R109, R109, R108, RZ, 0x3c, !PT ;  /* 0x0000006c6d6d7212 */ /* 0x000fe200078e3cff */
[----:B------:R-:W-:Y:S01]  /*65f70*/  STL.64 [R1+0x3048], R84 ;  /* 0x0030485401007387 */ /* 0x000fe20000100a00 */
[----:B------:R-:W-:Y:S02]  /*65f80*/  LOP3.LUT R95, R95, R94, RZ, 0x3c, !PT ;  /* 0x0000005e5f5f7212 */ /* 0x000fe400078e3cff */
[----:B------:R-:W-:Y:S02]  /*65f90*/  LOP3.LUT R102, R103, R102, RZ, 0x3c, !PT ;  /* 0x0000006667667212 */ /* 0x000fe400078e3cff */
[----:B------:R-:W-:Y:S01]  /*65fa0*/  LOP3.LUT R111, R111, R110, RZ, 0x3c, !PT ;  /* 0x0000006e6f6f7212 */ /* 0x000fe200078e3cff */
[----:B------:R2:W-:Y:S01]  /*65fb0*/  STL.64 [R1+0x3038], R86 ;  /* 0x0030385601007387 */ /* 0x0005e20000100a00 */
[----:B------:R-:W-:-:S02]  /*65fc0*/  LOP3.LUT R97, R97, R96, RZ, 0x3c, !PT ;  /* 0x0000006061617212 */ /* 0x000fc400078e3cff */
[----:B------:R-:W-:Y:S02]  /*65fd0*/  LOP3.LUT R104, R105, R104, RZ, 0x3c, !PT ;  /* 0x0000006869687212 */ /* 0x000fe400078e3cff */
[----:B------:R-:W-:Y:S01]  /*65fe0*/  LOP3.LUT R113, R113, R112, RZ, 0x3c, !PT ;  /* 0x0000007071717212 */ /* 0x000fe200078e3cff */
[----:B------:R-:W-:Y:S01]  /*65ff0*/  STL.64 [R1+0x3028], R88 ;  /* 0x0030285801007387 */ /* 0x000fe20000100a00 */
[----:B------:R-:W-:Y:S02]  /*66000*/  LOP3.LUT R99, R99, R98, RZ, 0x3c, !PT ;  /* 0x0000006263637212 */ /* 0x000fe400078e3cff */
[----:B------:R-:W-:Y:S02]  /*66010*/  LOP3.LUT R106, R107, R106, RZ, 0x3c, !PT ;  /* 0x0000006a6b6a7212 */ /* 0x000fe400078e3cff */
[----:B------:R-:W-:Y:S01]  /*66020*/  LOP3.LUT R115, R115, R114, RZ, 0x3c, !PT ;  /* 0x0000007273737212 */ /* 0x000fe200078e3cff */
[----:B------:R-:W-:Y:S01]  /*66030*/  IMAD.X R172, R175, 0x1, R2, P1 ;  /* 0x00000001afac7824 */ /* 0x000fe200008e0602 */
[----:B------:R-:W-:Y:S01]  /*66040*/  STL.64 [R1+0x3018], R90 ;  /* 0x0030185a01007387 */ /* 0x000fe20000100a00 */
[----:B------:R-:W-:-:S02]  /*66050*/  LOP3.LUT R101, R101, R100, RZ, 0x3c, !PT ;  /* 0x0000006465657212 */ /* 0x000fc400078e3cff */
[----:B------:R-:W-:Y:S02]  /*66060*/  LOP3.LUT R108, R109, R108, RZ, 0x3c, !PT ;  /* 0x0000006c6d6c7212 */ /* 0x000fe400078e3cff */
        /* <DEDUP_REMOVED lines=102> */
[----:B------:R-:W-:Y:S01]  /*666d0*/  LOP3.LUT R172, R173, R172, RZ, 0x3c, !PT ;  /* 0x000000acadac7212 */ /* 0x000fe200078e3cff */
[----:B------:R-:W-:Y:S01]  /*666e0*/  STL.64 [R1+0x2e88], R140 ;  /* 0x002e888c01007387 */ /* 0x000fe20000100a00 */
[----:B------:R-:W-:Y:S02]  /*666f0*/  LOP3.LUT R167, R167, R166, RZ, 0x3c, !PT ;  /* 0x000000a6a7a77212 */ /* 0x000fe400078e3cff */
[----:B------:R-:W-:Y:S01]  /*66700*/  LOP3.LUT R174, R175, R174, RZ, 0x3c, !PT ;  /* 0x000000aeafae7212 */ /* 0x000fe200078e3cff */
[----:B------:R-:W-:Y:S01]  /*66710*/  STL.64 [R1+0x2e78], R142 ;  /* 0x002e788e01007387 */ /* 0x000fe20000100a00 */
[----:B------:R-:W-:Y:S02]  /*66720*/  LOP3.LUT R169, R169, R168, RZ, 0x3c, !PT ;  /* 0x000000a8a9a97212 */ /* 0x000fe400078e3cff */
[----:B------:R-:W-:Y:S01]  /*66730*/  LOP3.LUT R176, R177, R176, RZ, 0x3c, !PT ;  /* 0x000000b0b1b07212 */ /* 0x000fe200078e3cff */
[----:B------:R-:W-:Y:S01]  /*66740*/  STL.64 [R1+0x2e68], R160 ;  /* 0x002e68a001007387 */ /* 0x000fe20000100a00 */
[----:B------:R-:W-:-:S02]  /*66750*/  LOP3.LUT R171, R171, R170, RZ, 0x3c, !PT ;  /* 0x000000aaabab7212 */ /* 0x000fc400078e3cff */
[----:B------:R-:W-:Y:S01]  /*66760*/  LOP3.LUT R178, R179, R178, RZ, 0x3c, !PT ;  /* 0x000000b2b3b27212 */ /* 0x000fe200078e3cff */
[----:B------:R-:W-:Y:S01]  /*66770*/  IMAD.X R180, R187, 0x1, R2, P1 ;  /* 0x00000001bbb47824 */ /* 0x000fe200008e0602 */
[----:B------:R-:W-:Y:S01]  /*66780*/  STL.64 [R1+0x2e58], R162 ;  /* 0x002e58a201007387 */ /* 0x000fe20000100a00 */
[----:B------:R-:W-:Y:S01]  /*66790*/  LOP3.LUT R173, R173, R172, RZ, 0x3c, !PT ;  /* 0x000000acadad7212 */ /* 0x000fe200078e3cff */
[----:B------:R-:W-:Y:S01]  /*667a0*/  STL.64 [R1+0x2e48], R164 ;  /* 0x002e48a401007387 */ /* 0x000fe20000100a00 */
[----:B------:R-:W-:Y:S01]  /*667b0*/  LOP3.LUT R175, R175, R174, RZ, 0x3c, !PT ;  /* 0x000000aeafaf7212 */ /* 0x000fe200078e3cff */
[----:B------:R-:W-:Y:S01]  /*667c0*/  STL.64 [R1+0x2e38], R166 ;  /* 0x002e38a601007387 */ /* 0x000fe20000100a00 */
[----:B------:R-:W-:Y:S01]  /*667d0*/  LOP3.LUT R177, R177, R176, RZ, 0x3c, !PT ;  /* 0x000000b0b1b17212 */ /* 0x000fe200078e3cff */
[----:B------:R-:W-:Y:S01]  /*667e0*/  STL.64 [R1+0x2e28], R168 ;  /* 0x002e28a801007387 */ /* 0x000fe20000100a00 */
[----:B------:R-:W-:Y:S01]  /*667f0*/  LOP3.LUT R179, R179, R178, RZ, 0x3c, !PT ;  /* 0x000000b2b3b37212 */ /* 0x000fe200078e3cff */
[----:B------:R-:W-:Y:S01]  /*66800*/  STL.64 [R1+0x2e18], R170 ;  /* 0x002e18aa01007387 */ /* 0x000fe20000100a00 */
[----:B------:R-:W-:-:S02]  /*66810*/  IMAD.MOV.U32 R186, RZ, RZ, R181 ;  /* 0x000000ffffba7224 */ /* 0x000fc400078e00b5 */
[----:B------:R-:W-:Y:S02]  /*66820*/  IMAD.MOV.U32 R187, RZ, RZ, R180 ;  /* 0x000000ffffbb7224 */ /* 0x000fe400078e00b4 */
[----:B------:R-:W-:Y:S01]  /*66830*/  STL.64 [R1+0x2e08], R172 ;  /* 0x002e08ac01007387 */ /* 0x000fe20000100a00 */
[----:B------:R-:W-:Y:S04]  /*66840*/  STL.64 [R1+0x2df8], R174 ;  /* 0x002df8ae01007387 */ /* 0x000fe80000100a00 */
[----:B------:R1:W-:Y:S01]  /*66850*/  LDGSTS.E [R3+0x34400], [R68.64], P0 ;  /* 0x3440000044037fae */ /* 0x0003e20008121844 */
[----:B------:R-:W-:Y:S02]  /*66860*/  STL.64 [R1+0x2de8], R176 ;  /* 0x002de8b001007387 */ /* 0x000fe40000100a00 */
[----:B------:R3:W-:Y:S02]  /*66870*/  LDGSTS.E [R3+0x34800], [R70.64], P0 ;  /* 0x3480000046037fae */ /* 0x0007e40008121844 */
[----:B------:R-:W-:Y:S01]  /*66880*/  STL.64 [R1+0x2dd8], R178 ;  /* 0x002dd8b201007387 */ /* 0x000fe20000100a00 */
[----:B------:R2:W-:Y:S04]  /*66890*/  LDGSTS.E [R3+0x34c00], [R76.64], P0 ;  /* 0x34c000004c037fae */ /* 0x0005e80008121844 */
[----:B------:R-:W-:Y:S01]  /*668a0*/  STL.64 [R1+0x2dc8], R186 ;  /* 0x002dc8ba01007387 */ /* 0x000fe20000100a00 */
[----:B------:R2:W-:Y:S02]  /*668b0*/  LDGSTS.E [R3+0x35000], [R78.64], P0 ;  /* 0x350000004e037fae */ /* 0x0005e40008121844 */
[----:B------:R2:W-:Y:S02]  /*668c0*/  LDGSTS.E [R3+0x35400], [R80.64], P0 ;  /* 0x3540000050037fae */ /* 0x0005e40008121844 */
[----:B------:R2:W-:Y:S01]  /*668d0*/  LDGSTS.E [R3+0x35800], [R82.64], P0 ;  /* 0x3580000052037fae */ /* 0x0005e20008121844 */
[----:B------:R2:W-:Y:S04]  /*668e0*/  LDGSTS.E [R3+0x35c00], [R84.64], P0 ;  /* 0x35c0000054037fae */ /* 0x0005e80008121844 */
[----:B-1----:R-:W4:Y:S01]  /*668f0*/  LDL.LU R68, [R1+0x3108] ;  /* 0x0031080001447983 */ /* 0x002f220000300800 */
[----:B------:R2:W-:Y:S03]  /*66900*/  LDGSTS.E [R3+0x36000], [R86.64], P0 ;  /* 0x3600000056037fae */ /* 0x0005e60008121844 */
[----:B------:R-:W1:Y:S01]  /*66910*/  S2R R241, SR_TID.X ;  /* 0x0000000000f17919 */ /* 0x000e620000002100 */
[----:B------:R1:W-:Y:S02]  /*66920*/  LDGSTS.E [R3+0x36400], [R88.64], P0 ;  /* 0x3640000058037fae */ /* 0x0003e40008121844 */
[----:B------:R1:W-:Y:S02]  /*66930*/  LDGSTS.E [R3+0x36800], [R90.64], P0 ;  /* 0x368000005a037fae */ /* 0x0003e40008121844 */
[----:B------:R1:W-:Y:S01]  /*66940*/  LDGSTS.E [R3+0x36c00], [R92.64], P0 ;  /* 0x36c000005c037fae */ /* 0x0003e20008121844 */
[----:B------:R1:W-:Y:S01]  /*66950*/  LDGSTS.E [R3+0x37000], [R94.64], P0 ;  /* 0x370000005e037fae */ /* 0x0003e20008121844 */
[----:B------:R1:W-:Y:S02]  /*66960*/  LDGSTS.E [R3+0x37400], [R96.64], P0 ;  /* 0x3740000060037fae */ /* 0x0003e40008121844 */
[----:B------:R1:W-:Y:S02]  /*66970*/  LDGSTS.E [R3+0x37800], [R98.64], P0 ;  /* 0x3780000062037fae */ /* 0x0003e40008121844 */
[----:B------:R1:W-:Y:S01]  /*66980*/  LDGSTS.E [R3+0x37c00], [R100.64], P0 ;  /* 0x37c0000064037fae */ /* 0x0003e20008121844 */
[----:B------:R1:W-:Y:S04]  /*66990*/  LDGSTS.E [R3+0x38000], [R102.64], P0 ;  /* 0x3800000066037fae */ /* 0x0003e80008121844 */
[----:B--2---:R-:W2:Y:S01]  /*669a0*/  LDL.LU R86, [R1+0x3110] ;  /* 0x0031100001567983 */ /* 0x004ea20000300800 */
[----:B------:R-:W2:Y:S02]  /*669b0*/  LDL.LU R69, [R1+0x3104] ;  /* 0x0031040001457983 */ /* 0x000ea40000300800 */
[----:B------:R-:W2:Y:S02]  /*669c0*/  LDL.LU R87, [R1+0x310c] ;  /* 0x00310c0001577983 */ /* 0x000ea40000300800 */
[----:B---3--:R-:W3:Y:S01]  /*669d0*/  LDL.LU R70, [R1+0x3118] ;  /* 0x0031180001467983 */ /* 0x008ee20000300800 */
[----:B------:R-:W3:Y:S01]  /*669e0*/  LDL.LU R71, [R1+0x3120] ;  /* 0x0031200001477983 */ /* 0x000ee20000300800 */
[----:B------:R-:W3:Y:S02]  /*669f0*/  LDL.LU R80, [R1+0x3114] ;  /* 0x0031140001507983 */ /* 0x000ee40000300800 */
[----:B------:R-:W3:Y:S01]  /*66a00*/  LDL.LU R81, [R1+0x311c] ;  /* 0x00311c0001517983 */ /* 0x000ee20000300800 */
[----:B------:R1:W-:Y:S01]  /*66a10*/  LDGSTS.E [R3+0x38400], [R104.64], P0 ;  /* 0x3840000068037fae */ /* 0x0003e20008121844 */
        /* <DEDUP_REMOVED lines=8> */
[----:B------:R-:W3:Y:S01]  /*66aa0*/  LDL.LU R76, [R1+0x3128] ;  /* 0x00312800014c7983 */ /* 0x000ee20000300800 */
[----:B------:R1:W-:Y:S02]  /*66ab0*/  LDGSTS.E [R3+0x3a800], [R122.64], P0 ;  /* 0x3a8000007a037fae */ /* 0x0003e40008121844 */
[----:B------:R1:W-:Y:S02]  /*66ac0*/  LDGSTS.E [R3+0x3ac00], [R124.64], P0 ;  /* 0x3ac000007c037fae */ /* 0x0003e40008121844 */
[----:B------:R1:W-:Y:S01]  /*66ad0*/  LDGSTS.E [R3+0x3b000], [R126.64], P0 ;  /* 0x3b0000007e037fae */ /* 0x0003e20008121844 */
[----:B------:R1:W-:Y:S04]  /*66ae0*/  LDGSTS.E [R3+0x3b400], [R128.64], P0 ;  /* 0x3b40000080037fae */ /* 0x0003e80008121844 */
[----:B------:R-:W3:Y:S01]  /*66af0*/  LDL.LU R77, [R1+0x3130] ;  /* 0x00313000014d7983 */ /* 0x000ee20000300800 */
[----:B------:R1:W-:Y:S02]  /*66b00*/  LDGSTS.E [R3+0x3b800], [R130.64], P0 ;  /* 0x3b80000082037fae */ /* 0x0003e40008121844 */
[----:B------:R-:W3:Y:S02]  /*66b10*/  LDL.LU R78, [R1+0x3124] ;  /* 0x00312400014e7983 */ /* 0x000ee40000300800 */
[----:B------:R1:W-:Y:S02]  /*66b20*/  LDGSTS.E [R3+0x3bc00], [R132.64], P0 ;  /* 0x3bc0000084037fae */ /* 0x0003e40008121844 */
[----:B-1----:R-:W-:Y:S01]  /*66b30*/  LOP3.LUT R241, R241, 0x60, RZ, 0xc0, !PT ;  /* 0x00000060f1f17812 */ /* 0x002fe200078ec0ff */
[----:B------:R1:W-:Y:S01]  /*66b40*/  LDGSTS.E [R3+0x3c000], [R134.64], P0 ;  /* 0x3c00000086037fae */ /* 0x0003e20008121844 */
[----:B------:R1:W-:Y:S02]  /*66b50*/  LDGSTS.E [R3+0x3c400], [R136.64], P0 ;  /* 0x3c40000088037fae */ /* 0x0003e40008121844 */
[----:B------:R1:W-:Y:S02]  /*66b60*/  LDGSTS.E [R3+0x3c800], [R138.64], P0 ;  /* 0x3c8000008a037fae */ /* 0x0003e40008121844 */
[----:B------:R1:W-:Y:S01]  /*66b70*/  LDGSTS.E [R3+0x3cc00], [R140.64], P0 ;  /* 0x3cc000008c037fae */ /* 0x0003e20008121844 */
[----:B------:R-:W3:Y:S01]  /*66b80*/  LDL.LU R79, [R1+0x312c] ;  /* 0x00312c00014f7983 */ /* 0x000ee20000300800 */
[----:B------:R-:W-:-:S03]  /*66b90*/  SHF.R.U32.HI R241, RZ, 0x1, R241 ;  /* 0x00000001fff17819 */ /* 0x000fc600000116f1 */
[----:B------:R1:W-:Y:S01]  /*66ba0*/  LDGSTS.E [R3+0x3d000], [R142.64], P0 ;  /* 0x3d0000008e037fae */ /* 0x0003e20008121844 */
[----:B------:R1:W-:Y:S02]  /*66bb0*/  LDGSTS.E [R3+0x3d400], [R160.64], P0 ;  /* 0x3d400000a0037fae */ /* 0x0003e40008121844 */
[----:B------:R1:W-:Y:S02]  /*66bc0*/  LDGSTS.E [R3+0x3d800], [R162.64], P0 ;  /* 0x3d800000a2037fae */ /* 0x0003e40008121844 */
[----:B------:R1:W-:Y:S01]  /*66bd0*/  LDGSTS.E [R3+0x3dc00], [R164.64], P0 ;  /* 0x3dc00000a4037fae */ /* 0x0003e20008121844 */
[----:B------:R-:W-:Y:S01]  /*66be0*/  LOP3.LUT R82, R185, R241, RZ, 0x3c, !PT ;  /* 0x000000f1b9527212 */ /* 0x000fe200078e3cff */
[----:B------:R1:W-:Y:S01]  /*66bf0*/  LDGSTS.E [R3+0x3e000], [R166.64], P0 ;  /* 0x3e000000a6037fae */ /* 0x0003e20008121844 */
[----:B------:R1:W-:Y:S02]  /*66c00*/  LDGSTS.E [R3+0x3e400], [R168.64], P0 ;  /* 0x3e400000a8037fae */ /* 0x0003e40008121844 */
[----:B------:R1:W-:Y:S02]  /*66c10*/  LDGSTS.E [R3+0x3e800], [R170.64], P0 ;  /* 0x3e800000aa037fae */ /* 0x0003e40008121844 */
[----:B------:R1:W-:Y:S01]  /*66c20*/  LDGSTS.E [R3+0x3ec00], [R172.64], P0 ;  /* 0x3ec00000ac037fae */ /* 0x0003e20008121844 */
[----:B------:R-:W-:Y:S01]  /*66c30*/  LOP3.LUT R82, R82, 0x40, RZ, 0x3c, !PT ;  /* 0x0000004052527812 */ /* 0x000fe200078e3cff */
[----:B------:R1:W-:Y:S01]  /*66c40*/  LDGSTS.E [R3+0x3f000], [R174.64], P0 ;  /* 0x3f000000ae037fae */ /* 0x0003e20008121844 */
[----:B------:R1:W-:Y:S02]  /*66c50*/  LDGSTS.E [R3+0x3f400], [R176.64], P0 ;  /* 0x3f400000b0037fae */ /* 0x0003e40008121844 */
[----:B------:R1:W-:Y:S02]  /*66c60*/  LDGSTS.E [R3+0x3f800], [R178.64], P0 ;  /* 0x3f800000b2037fae */ /* 0x0003e40008121844 */
[----:B------:R1:W-:Y:S02]  /*66c70*/  LDGSTS.E [R3+0x3fc00], [R186.64], P0 ;  /* 0x3fc00000ba037fae */ /* 0x0003e40008121844 */
[----:B-1----:R-:W-:Y:S01]  /*66c80*/  IMAD R3, R183, 0x10000, R82 ;  /* 0x00010000b7037824 */ /* 0x002fe200078e0252 */
[----:B----4-:R-:W-:-:S05]  /*66c90*/  IADD3 R68, P1, R68, R182, RZ ;  /* 0x000000b644447210 */ /* 0x010fca0007f3e0ff */
[----:B------:R1:W-:Y:S01]  /*66ca0*/  STL [R1+0x3108], R68 ;  /* 0x0031084401007387 */ /* 0x0003e20000100800 */
[----:B--2---:R-:W-:Y:S01]  /*66cb0*/  IADD3 R86, P2, R86, R182, RZ ;  /* 0x000000b656567210 */ /* 0x004fe20007f5e0ff */
[----:B------:R-:W-:-:S04]  /*66cc0*/  IMAD.X R69, R69, 0x1, R2, P1 ;  /* 0x0000000145457824 */ /* 0x000fc800008e0602 */
[--C-:B------:R-:W-:Y:S01]  /*66cd0*/  IMAD.X R87, R87, 0x1, R2.reuse, P2 ;  /* 0x0000000157577824 */ /* 0x100fe200010e0602 */
[----:B------:R2:W-:Y:S01]  /*66ce0*/  STL [R1+0x3104], R69 ;  /* 0x0031044501007387 */ /* 0x0005e20000100800 */
[----:B------:R-:W-:Y:S02]  /*66cf0*/  STL [R1+0x3110], R86 ;  /* 0x0031105601007387 */ /* 0x000fe40000100800 */
[----:B------:R-:W4:Y:S01]  /*66d00*/  LDL.LU R84, [R1+0x3138] ;  /* 0x0031380001547983 */ /* 0x000f220000300800 */
[-C--:B---3--:R-:W-:Y:S01]  /*66d10*/  IADD3 R70, P1, R70, R182.reuse, RZ ;  /* 0x000000b646467210 */ /* 0x088fe20007f3e0ff */
[----:B------:R-:W-:Y:S01]  /*66d20*/  STL [R1+0x310c], R87 ;  /* 0x00310c5701007387 */ /* 0x000fe20000100800 */
[----:B------:R-:W3:Y:S02]  /*66d30*/  LDL.LU R82, [R1+0x3140] ;  /* 0x0031400001527983 */ /* 0x000ee40000300800 */
[----:B------:R-:W3:Y:S02]  /*66d40*/  LDL.LU R85, [R1+0x3134] ;  /* 0x0031340001557983 */ /* 0x000ee40000300800 */
[----:B------:R-:W3:Y:S01]  /*66d50*/  LDL.LU R83, [R1+0x313c] ;  /* 0x00313c0001537983 */ /* 0x000ee20000300800 */
[----:B------:R1:W-:Y:S01]  /*66d60*/  LDGSTS.E [R3+0x30200], [R68.64], P0 ;  /* 0x3020000044037fae */ /* 0x0003e20008121844 */
[----:B------:R-:W-:Y:S01]  /*66d70*/  IADD3 R71, P2, R71, R182, RZ ;  /* 0x000000b647477210 */ /* 0x000fe20007f5e0ff */
[----:B------:R-:W-:-:S02]  /*66d80*/  IMAD.X R80, R80, 0x1, R2, P1 ;  /* 0x0000000150507824 */ /* 0x000fc400008e0602 */
[----:B------:R-:W-:Y:S02]  /*66d90*/  STL [R1+0x3118], R70 ;  /* 0x0031184601007387 */ /* 0x000fe40000100800 */
[----:B------:R-:W-:Y:S02]  /*66da0*/  IMAD.X R81, R81, 0x1, R2, P2 ;  /* 0x0000000151517824 */ /* 0x000fe400010e0602 */
[----:B-1----:R-:W-:Y:S02]  /*66db0*/  IMAD.MOV.U32 R68, RZ, RZ, R86 ;  /* 0x000000ffff447224 */ /* 0x002fe400078e0056 */
[----:B--2---:R-:W-:Y:S01]  /*66dc0*/  IMAD.MOV.U32 R69, RZ, RZ, R87 ;  /* 0x000000ffff457224 */ /* 0x004fe200078e0057 */
[----:B------:R1:W-:Y:S01]  /*66dd0*/  STL [R1+0x3114], R80 ;  /* 0x0031145001007387 */ /* 0x0003e20000100800 */
[----:B------:R-:W-:Y:S03]  /*66de0*/  STL [R1+0x3120], R71 ;  /* 0x0031204701007387 */ /* 0x000fe60000100800 */
[----:B------:R2:W-:Y:S02]  /*66df0*/  LDGSTS.E [R3+0x30600], [R68.64], P0 ;  /* 0x3060000044037fae */ /* 0x0005e40008121844 */
[----:B--2---:R-:W-:-:S02]  /*66e00*/  IMAD.MOV.U32 R68, RZ, RZ, R70 ;  /* 0x000000ffff447224 */ /* 0x004fc400078e0046 */
[----:B------:R-:W-:Y:S02]  /*66e10*/  IMAD.MOV.U32 R69, RZ, RZ, R80 ;  /* 0x000000ffff457224 */ /* 0x000fe400078e0050 */
[----:B-1----:R-:W4:Y:S01]  /*66e20*/  LDL.LU R80, [R1+0x3148] ;  /* 0x0031480001507983 */ /* 0x002f220000300800 */
[----:B------:R1:W-:Y:S03]  /*66e30*/  STL [R1+0x311c], R81 ;  /* 0x00311c5101007387 */ /* 0x0003e60000100800 */
[----:B------:R1:W-:Y:S01]  /*66e40*/  LDGSTS.E [R3+0x30a00], [R68.64], P0 ;  /* 0x30a0000044037fae */ /* 0x0003e20008121844 */
[----:B------:R-:W4:Y:S02]  /*66e50*/  LDL.LU R70, [R1+0x3150] ;  /* 0x0031500001467983 */ /* 0x000f240000300800 */
[----:B-1----:R-:W-:Y:S02]  /*66e60*/  IMAD.MOV.U32 R69, RZ, RZ, R81 ;  /* 0x000000ffff457224 */ /* 0x002fe400078e0051 */
[----:B------:R-:W4:Y:S01]  /*66e70*/  LDL.LU R81, [R1+0x3144] ;  /* 0x0031440001517983 */ /* 0x000f220000300800 */
[----:B------:R-:W-:-:S02]  /*66e80*/  IMAD.MOV.U32 R68, RZ, RZ, R71 ;  /* 0x000000ffff447224 */ /* 0x000fc400078e0047 */
[----:B------:R-:W4:Y:S01]  /*66e90*/  LDL.LU R71, [R1+0x314c] ;  /* 0x00314c0001477983 */ /* 0x000f220000300800 */
[-C--:B------:R-:W-:Y:S02]  /*66ea0*/  IADD3 R76, P1, R76, R182.reuse, RZ ;  /* 0x000000b64c4c7210 */ /* 0x080fe40007f3e0ff */
[----:B------:R-:W-:Y:S01]  /*66eb0*/  IADD3 R77, P2, R77, R182, RZ ;  /* 0x000000b64d4d7210 */ /* 0x000fe20007f5e0ff */
[----:B------:R1:W-:Y:S02]  /*66ec0*/  LDGSTS.E [R3+0x30e00], [R68.64], P0 ;  /* 0x30e0000044037fae */ /* 0x0003e40008121844 */
[--C-:B------:R-:W-:Y:S02]  /*66ed0*/  IMAD.X R78, R78, 0x1, R2.reuse, P1 ;  /* 0x000000014e4e7824 */ /* 0x100fe400008e0602 */
[----:B------:R1:W-:Y:S01]  /*66ee0*/  STL [R1+0x3128], R76 ;  /* 0x0031284c01007387 */ /* 0x0003e20000100800 */
[----:B------:R-:W-:-:S03]  /*66ef0*/  IMAD.X R79, R79, 0x1, R2, P2 ;  /* 0x000000014f4f7824 */ /* 0x000fc600010e0602 */
[----:B------:R1:W-:Y:S01]  /*66f00*/  STL [R1+0x3124], R78 ;  /* 0x0031244e01007387 */ /* 0x0003e20000100800 */
[----:B------:R1:W-:Y:S02]  /*66f10*/  STL [R1+0x3130], R77 ;  /* 0x0031304d01007387 */ /* 0x0003e40000100800 */
[----:B-1----:R-:W-:Y:S02]  /*66f20*/  IMAD.MOV.U32 R68, RZ, RZ, R76 ;  /* 0x000000ffff447224 */ /* 0x002fe400078e004c */
[----:B------:R-:W-:Y:S01]  /*66f30*/  IMAD.MOV.U32 R69, RZ, RZ, R78 ;  /* 0x000000ffff457224 */ /* 0x000fe200078e004e */
[----:B------:R-:W4:Y:S01]  /*66f40*/  LDL.LU R76, [R1+0x3158] ;  /* 0x00315800014c7983 */ /* 0x000f220000300800 */
[----:B------:R1:W-:Y:S02]  /*66f50*/  STL [R1+0x312c], R79 ;  /* 0x00312c4f01007387 */ /* 0x0003e40000100800 */
[----:B------:R-:W4:Y:S01]  /*66f60*/  LDL.LU R78, [R1+0x3160] ;  /* 0x00316000014e7983 */ /* 0x000f220000300800 */
[----:B------:R1:W-:Y:S02]  /*66f70*/  LDGSTS.E [R3+0x31200], [R68.64], P0 ;  /* 0x3120000044037fae */ /* 0x0003e40008121844 */
[----:B-1----:R-:W-:-:S02]  /*66f80*/  IMAD.MOV.U32 R68, RZ, RZ, R77 ;  /* 0x000000ffff447224 */ /* 0x002fc400078e004d */
[----:B------:R-:W4:Y:S01]  /*66f90*/  LDL.LU R77, [R1+0x3154] ;  /* 0x00315400014d7983 */ /* 0x000f220000300800 */
[----:B------:R-:W-:Y:S02]  /*66fa0*/  IMAD.MOV.U32 R69, RZ, RZ, R79 ;  /* 0x000000ffff457224 */ /* 0x000fe400078e004f */
[----:B------:R-:W4:Y:S03]  /*66fb0*/  LDL.LU R79, [R1+0x315c] ;  /* 0x00315c00014f7983 */ /* 0x000f260000300800 */
[----:B------:R1:W-:Y:S01]  /*66fc0*/  LDGSTS.E [R3+0x31600], [R68.64], P0 ;  /* 0x3160000044037fae */ /* 0x0003e20008121844 */
[-C--:B----4-:R-:W-:Y:S02]  /*66fd0*/  IADD3 R84, P1, R84, R182.reuse, RZ ;  /* 0x000000b654547210 */ /* 0x090fe40007f3e0ff */
[----:B---3--:R-:W-:-:S03]  /*66fe0*/  IADD3 R82, P2, R82, R182, RZ ;  /* 0x000000b652527210 */ /* 0x008fc60007f5e0ff */
[--C-:B------:R-:W-:Y:S01]  /*66ff0*/  IMAD.X R85, R85, 0x1, R2.reuse, P1 ;  /* 0x0000000155557824 */ /* 0x100fe200008e0602 */
[----:B------:R3:W-:Y:S01]  /*67000*/  STL [R1+0x3138], R84 ;  /* 0x0031385401007387 */ /* 0x0007e20000100800 */
[----:B------:R-:W-:-:S03]  /*67010*/  IMAD.X R83, R83, 0x1, R2, P2 ;  /* 0x0000000153537824 */ /* 0x000fc600010e0602 */
[----:B------:R4:W-:Y:S01]  /*67020*/  STL [R1+0x3134], R85 ;  /* 0x0031345501007387 */ /* 0x0009e20000100800 */
[----:B------:R-:W-:Y:S02]  /*67030*/  STL [R1+0x3140], R82 ;  /* 0x0031405201007387 */ /* 0x000fe40000100800 */
[----:B------:R-:W2:Y:S02]  /*67040*/  LDL.LU R86, [R1+0x3168] ;  /* 0x0031680001567983 */ /* 0x000ea40000300800 */
[----:B-1----:R-:W-:Y:S01]  /*67050*/  IMAD.MOV.U32 R68, RZ, RZ, R84 ;  /* 0x000000ffff447224 */ /* 0x002fe200078e0054 */
[----:B------:R-:W-:Y:S01]  /*67060*/  STL [R1+0x313c], R83 ;  /* 0x00313c5301007387 */ /* 0x000fe20000100800 */
[----:B---3--:R-:W3:Y:S02]  /*67070*/  LDL.LU R84, [R1+0x3170] ;  /* 0x0031700001547983 */ /* 0x008ee40000300800 */
[----:B------:R-:W3:Y:S02]  /*67080*/  LDL.LU R87, [R1+0x3164] ;  /* 0x0031640001577983 */ /* 0x000ee40000300800 */
[----:B------:R-:W-:-:S02]  /*67090*/  IMAD.MOV.U32 R69, RZ, RZ, R85 ;  /* 0x000000ffff457224 */ /* 0x000fc400078e0055 */
[----:B----4-:R-:W4:Y:S01]  /*670a0*/  LDL.LU R85, [R1+0x316c] ;  /* 0x00316c0001557983 */ /* 0x010f220000300800 */
[----:B------:R-:W4:Y:S02]  /*670b0*/  LDL.LU R90, [R1+0x3178] ;  /* 0x00317800015a7983 */ /* 0x000f240000300800 */
[----:B------:R-:W4:Y:S01]  /*670c0*/  LDL.LU R92, [R1+0x3180] ;  /* 0x00318000015c7983 */ /* 0x000f220000300800 */
[----:B------:R1:W-:Y:S01]  /*670d0*/  LDGSTS.E [R3+0x31a00], [R68.64], P0 ;  /* 0x31a0000044037fae */ /* 0x0003e20008121844 */
[-C--:B------:R-:W-:Y:S02]  /*670e0*/  IADD3 R80, P1, R80, R182.reuse, RZ ;  /* 0x000000b650507210 */ /* 0x080fe40007f3e0ff */
[----:B------:R-:W-:-:S03]  /*670f0*/  IADD3 R70, P2, R70, R182, RZ ;  /* 0x000000b646467210 */ /* 0x000fc60007f5e0ff */
[----:B------:R-:W-:Y:S01]  /*67100*/  STL [R1+0x3148], R80 ;  /* 0x0031485001007387 */ /* 0x000fe20000100800 */
[--C-:B------:R-:W-:Y:S02]  /*67110*/  IMAD.X R81, R81, 0x1, R2.reuse, P1 ;  /* 0x0000000151517824 */ /* 0x100fe400008e0602 */
[----:B------:R-:W-:-:S03]  /*67120*/  IMAD.X R71, R71, 0x1, R2, P2 ;  /* 0x0000000147477824 */ /* 0x000fc600010e0602 */
[----:B------:R-:W-:Y:S01]  /*67130*/  STL [R1+0x3144], R81 ;  /* 0x0031445101007387 */ /* 0x000fe20000100800 */
[----:B------:R-:W-:Y:S02]  /*67140*/  STL [R1+0x3150], R70 ;  /* 0x0031504601007387 */ /* 0x000fe40000100800 */
[----:B------:R-:W4:Y:S02]  /*67150*/  LDL.LU R91, [R1+0x3174] ;  /* 0x00317400015b7983 */ /* 0x000f240000300800 */
[----:B------:R1:W-:Y:S01]  /*67160*/  STL [R1+0x314c], R71 ;  /* 0x00314c4701007387 */ /* 0x0003e20000100800 */
[----:B------:R-:W4:Y:S01]  /*67170*/  LDL.LU R93, [R1+0x317c] ;  /* 0x00317c00015d7983 */ /* 0x000f220000300800 */
[----:B-1----:R-:W-:Y:S02]  /*67180*/  IMAD.MOV.U32 R68, RZ, RZ, R82 ;  /* 0x000000ffff447224 */ /* 0x002fe400078e0052 */
[----:B------:R-:W-:-:S05]  /*67190*/  IMAD.MOV.U32 R69, RZ, RZ, R83 ;  /* 0x000000ffff457224 */ /* 0x000fca00078e0053 */
[----:B------:R1:W-:Y:S01]  /*671a0*/  LDGSTS.E [R3+0x31e00], [R68.64], P0 ;  /* 0x31e0000044037fae */ /* 0x0003e20008121844 */
[-C--:B------:R-:W-:Y:S01]  /*671b0*/  IADD3 R76, P1, R76, R182.reuse, RZ ;  /* 0x000000b64c4c7210 */ /* 0x080fe20007f3e0ff */
[----:B-1----:R-:W-:Y:S02]  /*671c0*/  IMAD.MOV.U32 R68, RZ, RZ, R80 ;  /* 0x000000ffff447224 */ /* 0x002fe400078e0050 */
[----:B------:R-:W-:Y:S01]  /*671d0*/  IMAD.MOV.U32 R69, RZ, RZ, R81 ;  /* 0x000000ffff457224 */ /* 0x000fe200078e0051 */
[----:B------:R-:W-:-:S04]  /*671e0*/  IADD3 R78, P2, R78, R182, RZ ;  /* 0x000000b64e4e7210 */ /* 0x000fc80007f5e0ff */
[----:B------:R1:W-:Y:S01]  /*671f0*/  LDGSTS.E [R3+0x32200], [R68.64], P0 ;  /* 0x3220000044037fae */ /* 0x0003e20008121844 */
[----:B------:R-:W-:Y:S02]  /*67200*/  IMAD.X R77, R77, 0x1, R2, P1 ;  /* 0x000000014d4d7824 */ /* 0x000fe400008e0602 */
[----:B-1----:R-:W-:Y:S02]  /*67210*/  IMAD.MOV.U32 R68, RZ, RZ, R70 ;  /* 0x000000ffff447224 */ /* 0x002fe400078e0046 */
[----:B------:R-:W-:Y:S02]  /*67220*/  IMAD.MOV.U32 R69, RZ, RZ, R71 ;  /* 0x000000ffff457224 */ /* 0x000fe400078e0047 */
[----:B------:R-:W4:Y:S01]  /*67230*/  LDL.LU.64 R70, [R1+0x30b0] ;  /* 0x0030b00001467983 */ /* 0x000f220000300a00 */
[----:B------:R-:W-:Y:S03]  /*67240*/  STL [R1+0x3158], R76 ;  /* 0x0031584c01007387 */ /* 0x000fe60000100800 */
[----:B------:R1:W-:Y:S01]  /*67250*/  LDGSTS.E [R3+0x32600], [R68.64], P0 ;  /* 0x3260000044037fae */ /* 0x0003e20008121844 */
[----:B------:R1:W-:Y:S02]  /*67260*/  STL [R1+0x3154], R77 ;  /* 0x0031544d01007387 */ /* 0x0003e40000100800 */
[----:B------:R-:W-:Y:S02]  /*67270*/  STL [R1+0x3160], R78 ;  /* 0x0031604e01007387 */ /* 0x000fe40000100800 */
[----:B------:R-:W-:-:S02]  /*67280*/  IMAD.X R79, R79, 0x1, R2, P2 ;  /* 0x000000014f4f7824 */ /* 0x000fc400010e0602 */
[----:B-1----:R-:W-:Y:S02]  /*67290*/  IMAD.MOV.U32 R68, RZ, RZ, R76 ;  /* 0x000000ffff447224 */ /* 0x002fe400078e004c */
[----:B------:R-:W-:Y:S02]  /*672a0*/  IMAD.MOV.U32 R69, RZ, RZ, R77 ;  /* 0x000000ffff457224 */ /* 0x000fe400078e004d */
[----:B------:R-:W4:Y:S04]  /*672b0*/  LDL.LU.64 R76, [R1+0x30a0] ;  /* 0x0030a000014c7983 */ /* 0x000f280000300a00 */
[----:B------:R1:W-:Y:S01]  /*672c0*/  LDGSTS.E [R3+0x32a00], [R68.64], P0 ;  /* 0x32a0000044037fae */ /* 0x0003e20008121844 */
[----:B------:R1:W-:Y:S02]  /*672d0*/  STL [R1+0x315c], R79 ;  /* 0x00315c4f01007387 */ /* 0x0003e40000100800 */
[----:B-1----:R-:W-:-:S02]  /*672e0*/  IMAD.MOV.U32 R68, RZ, RZ, R78 ;  /* 0x000000ffff447224 */ /* 0x002fc400078e004e */
[----:B------:R-:W-:Y:S02]  /*672f0*/  IMAD.MOV.U32 R69, RZ, RZ, R79 ;  /* 0x000000ffff457224 */ /* 0x000fe400078e004f */
[----:B------:R-:W4:Y:S01]  /*67300*/  LDL.LU.64 R78, [R1+0x3090] ;  /* 0x00309000014e7983 */ /* 0x000f220000300a00 */
[----:B------:R-:W4:Y:S03]  /*67310*/  LDL.LU.64 R80, [R1+0x3080] ;  /* 0x0030800001507983 */ /* 0x000f260000300a00 */
[----:B------:R1:W-:Y:S01]  /*67320*/  LDGSTS.E [R3+0x32e00], [R68.64], P0 ;  /* 0x32e0000044037fae */ /* 0x0003e20008121844 */
[----:B------:R-:W4:Y:S01]  /*67330*/  LDL.LU.64 R82, [R1+0x3070] ;  /* 0x0030700001527983 */ /* 0x000f220000300a00 */
[-C--:B--2---:R-:W-:Y:S02]  /*67340*/  IADD3 R86, P1, R86, R182.reuse, RZ ;  /* 0x000000b656567210 */ /* 0x084fe40007f3e0ff */
[----:B---3--:R-:W-:-:S03]  /*67350*/  IADD3 R84, P2, R84, R182, RZ ;  /* 0x000000b654547210 */ /* 0x008fc60007f5e0ff */
[----:B------:R-:W-:Y:S02]  /*67360*/  IMAD.X R87, R87, 0x1, R2, P1 ;  /* 0x0000000157577824 */ /* 0x000fe400008e0602 */
[----:B-1----:R-:W-:Y:S02]  /*67370*/  IMAD.MOV.U32 R68, RZ, RZ, R86 ;  /* 0x000000ffff447224 */ /* 0x002fe400078e0056 */
[----:B----4-:R-:W-:Y:S02]  /*67380*/  IMAD.X R85, R85, 0x1, R2, P2 ;  /* 0x0000000155557824 */ /* 0x010fe400010e0602 */
[----:B------:R-:W-:Y:S01]  /*67390*/  IMAD.MOV.U32 R69, RZ, RZ, R87 ;  /* 0x000000ffff457224 */ /* 0x000fe200078e0057 */
[----:B------:R-:W-:Y:S01]  /*673a0*/  STL [R1+0x3168], R86 ;  /* 0x0031685601007387 */ /* 0x000fe20000100800 */
[----:B------:R-:W-:Y:S02]  /*673b0*/  STL [R1+0x3164], R87 ;  /* 0x0031645701007387 */ /* 0x000fe40000100800 */
[----:B------:R-:W-:Y:S02]  /*673c0*/  STL [R1+0x3170], R84 ;  /* 0x0031705401007387 */ /* 0x000fe40000100800 */
[----:B------:R1:W-:Y:S01]  /*673d0*/  STL [R1+0x316c], R85 ;  /* 0x00316c5501007387 */ /* 0x0003e20000100800 */
[----:B------:R2:W-:Y:S01]  /*673e0*/  LDGSTS.E [R3+0x33200], [R68.64], P0 ;  /* 0x3320000044037fae */ /* 0x0005e20008121844 */
[----:B------:R-:W-:Y:S01]  /*673f0*/  IADD3 R90, P1, R90, R182, RZ ;  /* 0x000000b65a5a7210 */ /* 0x000fe20007f3e0ff */
[----:B--2---:R-:W-:-:S02]  /*67400*/  IMAD.MOV.U32 R68, RZ, RZ, R84 ;  /* 0x000000ffff447224 */ /* 0x004fc400078e0054 */
[----:B------:R-:W-:Y:S02]  /*67410*/  IMAD.MOV.U32 R69, RZ, RZ, R85 ;  /* 0x000000ffff457224 */ /* 0x000fe400078e0055 */
[----:B-1----:R-:W2:Y:S01]  /*67420*/  LDL.LU.64 R84, [R1+0x3060] ;  /* 0x0030600001547983 */ /* 0x002ea20000300a00 */
[----:B------:R-:W3:Y:S02]  /*67430*/  LDL.LU.64 R86, [R1+0x3050] ;  /* 0x0030500001567983 */ /* 0x000ee40000300a00 */
[----:B------:R-:W4:Y:S01]  /*67440*/  LDL.LU.64 R88, [R1+0x3040] ;  /* 0x0030400001587983 */ /* 0x000f220000300a00 */
[----:B------:R-:W-:Y:S01]  /*67450*/  IADD3 R92, P2, R92, R182, RZ ;  /* 0x000000b65c5c7210 */ /* 0x000fe20007f5e0ff */
[----:B------:R-:W-:Y:S04]  /*67460*/  STL [R1+0x3178], R90 ;  /* 0x0031785a01007387 */ /* 0x000fe80000100800 */
[----:B------:R1:W-:Y:S01]  /*67470*/  LDGSTS.E [R3+0x33600], [R68.64], P0 ;  /* 0x3360000044037fae */ /* 0x0003e20008121844 */
[----:B------:R-:W-:-:S02]  /*67480*/  IMAD.X R91, R91, 0x1, R2, P1 ;  /* 0x000000015b5b7824 */ /* 0x000fc400008e0602 */
[----:B-1----:R-:W-:Y:S02]  /*67490*/  IMAD.MOV.U32 R68, RZ, RZ, R90 ;  /* 0x000000ffff447224 */ /* 0x002fe400078e005a */
[----:B------:R-:W-:Y:S02]  /*674a0*/  IMAD.X R93, R93, 0x1, R2, P2 ;  /* 0x000000015d5d7824 */ /* 0x000fe400010e0602 */
[----:B------:R-:W-:Y:S01]  /*674b0*/  IMAD.MOV.U32 R69, RZ, RZ, R91 ;  /* 0x000000ffff457224 */ /* 0x000fe200078e005b */
[----:B------:R1:W-:Y:S01]  /*674c0*/  STL [R1+0x3174], R91 ;  /* 0x0031745b01007387 */ /* 0x0003e20000100800 */
[----:B------:R-:W-:Y:S03]  /*674d0*/  STL [R1+0x3180], R92 ;  /* 0x0031805c01007387 */ /* 0x000fe60000100800 */
[----:B------:R1:W-:Y:S04]  /*674e0*/  LDGSTS.E [R3+0x33a00], [R68.64], P0 ;  /* 0x33a0000044037fae */ /* 0x0003e80008121844 */
[----:B-1----:R-:W4:Y:S01]  /*674f0*/  LDL.LU.64 R90, [R1+0x3030] ;  /* 0x00303000015a7983 */ /* 0x002f220000300a00 */
[----:B------:R1:W-:Y:S02]  /*67500*/  STL [R1+0x317c], R93 ;  /* 0x00317c5d01007387 */ /* 0x0003e40000100800 */
[----:B------:R-:W-:-:S02]  /*67510*/  IMAD.MOV.U32 R68, RZ, RZ, R92 ;  /* 0x000000ffff447224 */ /* 0x000fc400078e005c */
[----:B------:R-:W-:Y:S02]  /*67520*/  IMAD.MOV.U32 R69, RZ, RZ, R93 ;  /* 0x000000ffff457224 */ /* 0x000fe400078e005d */
[----:B-1----:R-:W4:Y:S01]  /*67530*/  LDL.LU.64 R92, [R1+0x3020] ;  /* 0x00302000015c7983 */ /* 0x002f220000300a00 */
[----:B------:R-:W4:Y:S02]  /*67540*/  LDL.LU.64 R94, [R1+0x3010] ;  /* 0x00301000015e7983 */ /* 0x000f240000300a00 */
[----:B------:R-:W4:Y:S02]  /*67550*/  LDL.LU.64 R96, [R1+0x3000] ;  /* 0x0030000001607983 */ /* 0x000f240000300a00 */
[----:B------:R-:W4:Y:S01]  /*67560*/  LDL.LU.64 R98, [R1+0x2ff0] ;  /* 0x002ff00001627983 */ /* 0x000f220000300a00 */
[----:B------:R-:W4:Y:S01]  /*67570*/  LDL.LU.64 R100, [R1+0x2fe0] ;  /* 0x002fe00001647983 */ /* 0x000f220000300a00 */
        /* <DEDUP_REMOVED lines=33> */
[----:B------:R-:W4:Y:S01]  /*67790*/  LDL.LU.64 R186, [R1+0x2dc0] ;  /* 0x002dc00001ba7983 */ /* 0x000f220000300a00 */
[----:B------:R1:W-:Y:S02]  /*677a0*/  LDGSTS.E [R3+0x33e00], [R68.64], P0 ;  /* 0x33e0000044037fae */ /* 0x0003e40008121844 */
[----:B-1----:R-:W-:-:S05]  /*677b0*/  IADD3 R69, P1, R70, R182, RZ ;  /* 0x000000b646457210 */ /* 0x002fca0007f3e0ff */
        /* <DEDUP_REMOVED lines=9> */
[----:B--2---:R-:W-:-:S05]  /*67850*/  IADD3 R83, P1, R84, R182, RZ ;  /* 0x000000b654537210 */ /* 0x004fca0007f3e0ff */
[----:B------:R-:W-:Y:S01]  /*67860*/  IMAD.X R82, R85, 0x1, R2, P1 ;  /* 0x0000000155527824 */ /* 0x000fe200008e0602 */
[----:B---3--:R-:W-:-:S05]  /*67870*/  IADD3 R85, P1, R86, R182, RZ ;  /* 0x000000b656557210 */ /* 0x008fca0007f3e0ff */
[----:B------:R-:W-:Y:S01]  /*67880*/  IMAD.X R84, R87, 0x1, R2, P1 ;  /* 0x0000000157547824 */ /* 0x000fe200008e0602 */
        /* <DEDUP_REMOVED lines=74> */
[----:B------:R-:W-:Y:S02]  /*67d30*/  LOP3.LUT R70, R71, R70, RZ, 0x3c, !PT ;  /* 0x0000004647467212 */ /* 0x000fe400078e3cff */
[----:B------:R-:W-:Y:S02]  /*67d40*/  LOP3.LUT R83, R83, R82, RZ, 0x3c, !PT ;  /* 0x0000005253537212 */ /* 0x000fe400078e3cff */
[----:B------:R-:W-:Y:S02]  /*67d50*/  IADD3 R171, P1, R172, R182, RZ ;  /* 0x000000b6acab7210 */ /* 0x000fe40007f3e0ff */
        /* <DEDUP_REMOVED lines=12> */
[----:B------:R-:W-:Y:S01]  /*67e20*/  LOP3.LUT R93, R93, R92, RZ, 0x3c, !PT ;  /* 0x0000005c5d5d7212 */ /* 0x000fe200078e3cff */
[----:B------:R-:W-:Y:S01]  /*67e30*/  IMAD.X R170, R173, 0x1, R2, P1 ;  /* 0x00000001adaa7824 */ /* 0x000fe200008e0602 */
[----:B------:R-:W-:-:S02]  /*67e40*/  LOP3.LUT R79, R79, R78, RZ, 0x3c, !PT ;  /* 0x0000004e4f4f7212 */ /* 0x000fc400078e3cff */
[----:B------:R-:W-:Y:S02]  /*67e50*/  LOP3.LUT R86, R87, R86, RZ, 0x3c, !PT ;  /* 0x0000005657567212 */ /* 0x000fe400078e3cff */
[----:B------:R-:W-:Y:S02]  /*67e60*/  LOP3.LUT R95, R95, R94, RZ, 0x3c, !PT ;  /* 0x0000005e5f5f7212 */ /* 0x000fe400078e3cff */
[----:B------:R-:W-:Y:S02]  /*67e70*/  IADD3 R173, P1, R174, R182, RZ ;  /* 0x000000b6aead7210 */ /* 0x000fe40007f3e0ff */
[----:B------:R-:W-:Y:S02]  /*67e80*/  LOP3.LUT R81, R81, R80, RZ, 0x3c, !PT ;  /* 0x0000005051517212 */ /* 0x000fe400078e3cff */
[----:B------:R-:W-:Y:S02]  /*67e90*/  LOP3.LUT R88, R89, R88, RZ, 0x3c, !PT ;  /* 0x0000005859587212 */ /* 0x000fe400078e3cff */
[----:B------:R-:W-:Y:S01]  /*67ea0*/  LOP3.LUT R97, R97, R96, RZ, 0x3c, !PT ;  /* 0x0000006061617212 */ /* 0x000fe200078e3cff */
[----:B------:R1:W-:Y:S01]  /*67eb0*/  STL.64 [R1+0x30b0], R68 ;  /* 0x0030b04401007387 */ /* 0x0003e20000100a00 */
[----:B------:R-:W-:-:S02]  /*67ec0*/  LOP3.LUT R83, R83, R82, RZ, 0x3c, !PT ;  /* 0x0000005253537212 */ /* 0x000fc400078e3cff */
[----:B------:R-:W-:Y:S02]  /*67ed0*/  LOP3.LUT R90, R91, R90, RZ, 0x3c, !PT ;  /* 0x0000005a5b5a7212 */ /* 0x000fe400078e3cff */
[----:B------:R-:W-:Y:S01]  /*67ee0*/  LOP3.LUT R99, R99, R98, RZ, 0x3c, !PT ;  /* 0x0000006263637212 */ /* 0x000fe200078e3cff */
[----:B------:R2:W-:Y:S01]  /*67ef0*/  STL.64 [R1+0x30a0], R70 ;  /* 0x0030a04601007387 */ /* 0x0005e20000100a00 */
        /* <DEDUP_REMOVED lines=11> */
[----:B------:R-:W-:Y:S01]  /*67fb0*/  IMAD.X R172, R175, 0x1, R2, P1 ;  /* 0x00000001afac7824 */ /* 0x000fe200008e0602 */
[----:B------:R2:W-:Y:S01]  /*67fc0*/  STL.64 [R1+0x3070], R80 ;  /* 0x0030705001007387 */ /* 0x0005e20000100a00 */
[----:B------:R-:W-:-:S02]  /*67fd0*/  LOP3.LUT R91, R91, R90, RZ, 0x3c, !PT ;  /* 0x0000005a5b5b7212 */ /* 0x000fc400078e3cff */
[----:B------:R-:W-:Y:S02]  /*67fe0*/  LOP3.LUT R98, R99, R98, RZ, 0x3c, !PT ;  /* 0x0000006263627212 */ /* 0x000fe400078e3cff */
[----:B------:R-:W-:Y:S02]  /*67ff0*/  LOP3.LUT R107, R107, R106, RZ, 0x3c, !PT ;  /* 0x0000006a6b6b7212 */ /* 0x000fe400078e3cff */
[----:B------:R-:W-:Y:S01]  /*68000*/  IADD3 R175, P1, R176, R182, RZ ;  /* 0x000000b6b0af7210 */ /* 0x000fe20007f3e0ff */
[----:B------:R2:W-:Y:S01]  /*68010*/  STL.64 [R1+0x3060], R82 ;  /* 0x0030605201007387 */ /* 0x0005e20000100a00 */
[----:B------:R-:W-:Y:S02]  /*68020*/  LOP3.LUT R93, R93, R92, RZ, 0x3c, !PT ;  /* 0x0000005c5d5d7212 */ /* 0x000fe400078e3cff */
[----:B------:R-:W-:Y:S02]  /*68030*/  LOP3.LUT R100, R101, R100, RZ, 0x3c, !PT ;  /* 0x0000006465647212 */ /* 0x000fe400078e3cff */
[----:B------:R-:W-:Y:S01]  /*68040*/  LOP3.LUT R109, R109, R108, RZ, 0x3c, !PT ;  /* 0x0000006c6d6d7212 */ /* 0x000fe200078e3cff */
[----:B------:R1:W-:Y:S04]  /*68050*/  LDGSTS.E [R3+0x34200], [R68.64], P0 ;  /* 0x3420000044037fae */ /* 0x0003e80008121844 */
[----:B------:R2:W-:Y:S01]  /*68060*/  STL.64 [R1+0x3050], R84 ;  /* 0x0030505401007387 */ /* 0x0005e20000100a00 */
[----:B------:R-:W-:-:S02]  /*68070*/  LOP3.LUT R95, R95, R94, RZ, 0x3c, !PT ;  /* 0x0000005e5f5f7212 */ /* 0x000fc400078e3cff */
[----:B------:R-:W-:Y:S02]  /*68080*/  LOP3.LUT R102, R103, R102, RZ, 0x3c, !PT ;  /* 0x0000006667667212 */ /* 0x000fe400078e3cff */
[----:B------:R-:W-:Y:S01]  /*68090*/  LOP3.LUT R111, R111, R110, RZ, 0x3c, !PT ;  /* 0x0000006e6f6f7212 */ /* 0x000fe200078e3cff */
[----:B------:R2:W-:Y:S04]  /*680a0*/  LDGSTS.E [R3+0x34600], [R70.64], P0 ;  /* 0x3460000046037fae */ /* 0x0005e80008121844 */
[----:B------:R2:W-:Y:S01]  /*680b0*/  STL.64 [R1+0x3040], R86 ;  /* 0x0030405601007387 */ /* 0x0005e20000100a00 */
[----:B------:R-:W-:Y:S02]  /*680c0*/  LOP3.LUT R97, R97, R96, RZ, 0x3c, !PT ;  /* 0x0000006061617212 */ /* 0x000fe400078e3cff */
[----:B------:R-:W-:-:S02]  /*680d0*/  LOP3.LUT R104, R105, R104, RZ, 0x3c, !PT ;  /* 0x0000006869687212 */ /* 0x000fc400078e3cff */
[----:B------:R-:W-:Y:S01]  /*680e0*/  LOP3.LUT R113, R113, R112, RZ, 0x3c, !PT ;  /* 0x0000007071717212 */ /* 0x000fe200078e3cff */
[----:B------:R2:W-:Y:S04]  /*680f0*/  LDGSTS.E [R3+0x34a00], [R76.64], P0 ;  /* 0x34a000004c037fae */ /* 0x0005e80008121844 */
        /* <DEDUP_REMOVED lines=9> */
[----:B------:R2:W-:Y:S01]  /*68190*/  LDGSTS.E [R3+0x35200], [R80.64], P0 ;  /* 0x3520000050037fae */ /* 0x0005e20008121844 */
[----:B------:R-:W-:-:S03]  /*681a0*/  IMAD.X R174, R177, 0x1, R2, P1 ;  /* 0x00000001b1ae7824 */ /* 0x000fc600008e0602 */
[----:B------:R2:W-:Y:S01]  /*681b0*/  STL.64 [R1+0x3010], R92 ;  /* 0x0030105c01007387 */ /* 0x0005e20000100a00 */
[----:B------:R-:W-:Y:S02]  /*681c0*/  LOP3.LUT R103, R103, R102, RZ, 0x3c, !PT ;  /* 0x0000006667677212 */ /* 0x000fe400078e3cff */
[----:B------:R-:W-:Y:S02]  /*681d0*/  LOP3.LUT R110, R111, R110, RZ, 0x3c, !PT ;  /* 0x0000006e6f6e7212 */ /* 0x000fe400078e3cff */
[----:B------:R-:W-:Y:S01]  /*681e0*/  LOP3.LUT R119, R119, R118, RZ, 0x3c, !PT ;  /* 0x0000007677777212 */ /* 0x000fe200078e3cff */
[----:B------:R2:W-:Y:S01]  /*681f0*/  LDGSTS.E [R3+0x35600], [R82.64], P0 ;  /* 0x3560000052037fae */ /* 0x0005e20008121844 */
[----:B------:R-:W-:-:S03]  /*68200*/  IADD3 R177, P1, R178, R182, RZ ;  /* 0x000000b6b2b17210 */ /* 0x000fc60007f3e0ff */
        /* <DEDUP_REMOVED lines=115> */
[----:B------:R-:W-:Y:S01]  /*68940*/  IMAD.MOV.U32 R241, RZ, RZ, 0x1f ;  /* 0x0000001ffff17424 */ /* 0x000fe200078e00ff */
[----:B------:R-:W-:Y:S02]  /*68950*/  IADD3 R183, P1, R186, R182, RZ ;  /* 0x000000b6bab77210 */ /* 0x000fe40007f3e0ff */
[----:B------:R2:W-:Y:S01]  /*68960*/  STL.64 [R1+0x2ea0], R138 ;  /* 0x002ea08a01007387 */ /* 0x0005e20000100a00 */
[----:B------:R-:W-:Y:S02]  /*68970*/  LOP3.LUT R165, R165, R164, RZ, 0x3c, !PT ;  /* 0x000000a4a5a57212 */ /* 0x000fe400078e3cff */
[----:B------:R-:W-:-:S02]  /*68980*/  LOP3.LUT R172, R173, R172, RZ, 0x3c, !PT ;  /* 0x000000acadac7212 */ /* 0x000fc400078e3cff */
[----:B------:R-:W-:Y:S01]  /*68990*/  LOP3.LUT R181, R181, R180, RZ, 0x3c, !PT ;  /* 0x000000b4b5b57212 */ /* 0x000fe200078e3cff */
[----:B------:R2:W-:Y:S04]  /*689a0*/  LDGSTS.E [R3+0x3b200], [R128.64], P0 ;  /* 0x3b20000080037fae */ /* 0x0005e80008121844 */
[----:B------:R2:W-:Y:S01]  /*689b0*/  STL.64 [R1+0x2e90], R140 ;  /* 0x002e908c01007387 */ /* 0x0005e20000100a00 */
[----:B------:R-:W-:Y:S02]  /*689c0*/  LOP3.LUT R167, R167, R166, RZ, 0x3c, !PT ;  /* 0x000000a6a7a77212 */ /* 0x000fe400078e3cff */
[----:B------:R-:W-:Y:S01]  /*689d0*/  LOP3.LUT R174, R175, R174, RZ, 0x3c, !PT ;  /* 0x000000aeafae7212 */ /* 0x000fe200078e3cff */
[----:B------:R2:W-:Y:S01]  /*689e0*/  LDGSTS.E [R3+0x3b600], [R130.64], P0 ;  /* 0x3b60000082037fae */ /* 0x0005e20008121844 */
[----:B------:R2:W-:Y:S01]  /*689f0*/  STL.64 [R1+0x2e80], R142 ;  /* 0x002e808e01007387 */ /* 0x0005e20000100a00 */
[----:B------:R-:W-:-:S02]  /*68a00*/  LOP3.LUT R169, R169, R168, RZ, 0x3c, !PT ;  /* 0x000000a8a9a97212 */ /* 0x000fc400078e3cff */
[----:B------:R-:W-:Y:S01]  /*68a10*/  LOP3.LUT R176, R177, R176, RZ, 0x3c, !PT ;  /* 0x000000b0b1b07212 */ /* 0x000fe200078e3cff */
[----:B------:R2:W-:Y:S01]  /*68a20*/  LDGSTS.E [R3+0x3ba00], [R132.64], P0 ;  /* 0x3ba0000084037fae */ /* 0x0005e20008121844 */
[----:B------:R2:W-:Y:S01]  /*68a30*/  STL.64 [R1+0x2e70], R160 ;  /* 0x002e70a001007387 */ /* 0x0005e20000100a00 */
[----:B------:R-:W-:Y:S02]  /*68a40*/  LOP3.LUT R171, R171, R170, RZ, 0x3c, !PT ;  /* 0x000000aaabab7212 */ /* 0x000fe400078e3cff */
[----:B------:R-:W-:Y:S01]  /*68a50*/  LOP3.LUT R178, R179, R178, RZ, 0x3c, !PT ;  /* 0x000000b2b3b27212 */ /* 0x000fe200078e3cff */
[----:B------:R2:W-:Y:S04]  /*68a60*/  LDGSTS.E [R3+0x3be00], [R134.64], P0 ;  /* 0x3be0000086037fae */ /* 0x0005e80008121844 */
[----:B------:R2:W-:Y:S01]  /*68a70*/  STL.64 [R1+0x2e60], R162 ;  /* 0x002e60a201007387 */ /* 0x0005e20000100a00 */
[----:B------:R-:W-:-:S02]  /*68a80*/  LOP3.LUT R173, R173, R172, RZ, 0x3c, !PT ;  /* 0x000000acadad7212 */ /* 0x000fc400078e3cff */
[----:B------:R-:W-:Y:S01]  /*68a90*/  LOP3.LUT R180, R181, R180, RZ, 0x3c, !PT ;  /* 0x000000b4b5b47212 */ /* 0x000fe200078e3cff */
[----:B------:R2:W-:Y:S01]  /*68aa0*/  LDGSTS.E [R3+0x3c200], [R136.64], P0 ;  /* 0x3c20000088037fae */ /* 0x0005e20008121844 */
[----:B------:R-:W-:Y:S01]  /*68ab0*/  IADD3 R241, R241, c[0x0][0x180], RZ ;  /* 0x00006000f1f17a10 */ /* 0x000fe20007ffe0ff */
[----:B------:R-:W-:Y:S01]  /*68ac0*/  IMAD.X R182, R187, 0x1, R2, P1 ;  /* 0x00000001bbb67824 */ /* 0x000fe200008e0602 */
[----:B------:R2:W-:Y:S01]  /*68ad0*/  STL.64 [R1+0x2e50], R164 ;  /* 0x002e50a401007387 */ /* 0x0005e20000100a00 */
[----:B------:R-:W-:-:S03]  /*68ae0*/  LOP3.LUT R175, R175, R174, RZ, 0x3c, !PT ;  /* 0x000000aeafaf7212 */ /* 0x000fc600078e3cff */
[----:B------:R2:W-:Y:S01]  /*68af0*/  LDGSTS.E [R3+0x3c600], [R138.64], P0 ;  /* 0x3c6000008a037fae */ /* 0x0005e20008121844 */
[----:B------:R2:W-:Y:S01]  /*68b00*/  STL.64 [R1+0x2e40], R166 ;  /* 0x002e40a601007387 */ /* 0x0005e20000100a00 */
[----:B------:R-:W-:Y:S01]  /*68b10*/  LOP3.LUT R177, R177, R176, RZ, 0x3c, !PT ;  /* 0x000000b0b1b17212 */ /* 0x000fe200078e3cff */
[----:B------:R2:W-:Y:S01]  /*68b20*/  LDGSTS.E [R3+0x3ca00], [R140.64], P0 ;  /* 0x3ca000008c037fae */ /* 0x0005e20008121844 */
[----:B------:R2:W-:Y:S01]  /*68b30*/  STL.64 [R1+0x2e30], R168 ;  /* 0x002e30a801007387 */ /* 0x0005e20000100a00 */
[----:B------:R-:W-:-:S03]  /*68b40*/  LOP3.LUT R179, R179, R178, RZ, 0x3c, !PT ;  /* 0x000000b2b3b37212 */ /* 0x000fc600078e3cff */
[----:B------:R2:W-:Y:S01]  /*68b50*/  LDGSTS.E [R3+0x3ce00], [R142.64], P0 ;  /* 0x3ce000008e037fae */ /* 0x0005e20008121844 */
[----:B------:R2:W-:Y:S01]  /*68b60*/  STL.64 [R1+0x2e20], R170 ;  /* 0x002e20aa01007387 */ /* 0x0005e20000100a00 */
[----:B------:R-:W-:Y:S01]  /*68b70*/  LOP3.LUT R181, R181, R180, RZ, 0x3c, !PT ;  /* 0x000000b4b5b57212 */ /* 0x000fe200078e3cff */
[----:B------:R2:W-:Y:S01]  /*68b80*/  LDGSTS.E [R3+0x3d200], [R160.64], P0 ;  /* 0x3d200000a0037fae */ /* 0x0005e20008121844 */
[----:B-1----:R-:W-:Y:S01]  /*68b90*/  SHF.R.S32.HI R68, RZ, 0x1f, R241 ;  /* 0x0000001fff447819 */ /* 0x002fe200000114f1 */
[----:B------:R2:W-:Y:S01]  /*68ba0*/  STL.64 [R1+0x2e10], R172 ;  /* 0x002e10ac01007387 */ /* 0x0005e20000100a00 */
[----:B------:R-:W-:Y:S02]  /*68bb0*/  IMAD.MOV.U32 R186, RZ, RZ, R183 ;  /* 0x000000ffffba7224 */ /* 0x000fe400078e00b7 */
[----:B------:R-:W-:Y:S01]  /*68bc0*/  IMAD.MOV.U32 R187, RZ, RZ, R182 ;  /* 0x000000ffffbb7224 */ /* 0x000fe200078e00b6 */
[----:B------:R2:W-:Y:S01]  /*68bd0*/  LDGSTS.E [R3+0x3d600], [R162.64], P0 ;  /* 0x3d600000a2037fae */ /* 0x0005e20008121844 */
[----:B------:R2:W-:Y:S02]  /*68be0*/  STL.64 [R1+0x2e00], R174 ;  /* 0x002e00ae01007387 */ /* 0x0005e40000100a00 */
[----:B------:R2:W-:Y:S01]  /*68bf0*/  LDGSTS.E [R3+0x3da00], [R164.64], P0 ;  /* 0x3da00000a4037fae */ /* 0x0005e20008121844 */
[----:B------:R-:W-:Y:S01]  /*68c00*/  IADD3 R184, R184, 0x1, RZ ;  /* 0x00000001b8b87810 */ /* 0x000fe20007ffe0ff */
[----:B------:R2:W-:Y:S04]  /*68c10*/  STL.64 [R1+0x2df0], R176 ;  /* 0x002df0b001007387 */ /* 0x0005e80000100a00 */
[----:B------:R2:W-:Y:S01]  /*68c20*/  LDGSTS.E [R3+0x3de00], [R166.64], P0 ;  /* 0x3de00000a6037fae */ /* 0x0005e20008121844 */
[----:B------:R2:W-:Y:S02]  /*68c30*/  STL.64 [R1+0x2de0], R178 ;  /* 0x002de0b201007387 */ /* 0x0005e40000100a00 */
[----:B------:R2:W-:Y:S01]  /*68c40*/  LDGSTS.E [R3+0x3e200], [R168.64], P0 ;  /* 0x3e200000a8037fae */ /* 0x0005e20008121844 */
[----:B------:R-:W-:Y:S01]  /*68c50*/  LEA.HI R68, R68, R241, RZ, 0x5 ;  /* 0x000000f144447211 */ /* 0x000fe200078f28ff */
[----:B------:R2:W-:Y:S04]  /*68c60*/  STL.64 [R1+0x2dd0], R180 ;  /* 0x002dd0b401007387 */ /* 0x0005e80000100a00 */
[----:B------:R2:W-:Y:S01]  /*68c70*/  LDGSTS.E [R3+0x3e600], [R170.64], P0 ;  /* 0x3e600000aa037fae */ /* 0x0005e20008121844 */
[----:B------:R2:W-:Y:S02]  /*68c80*/  STL.64 [R1+0x2dc0], R186 ;  /* 0x002dc0ba01007387 */ /* 0x0005e40000100a00 */
[----:B------:R2:W-:Y:S02]  /*68c90*/  LDGSTS.E [R3+0x3ea00], [R172.64], P0 ;  /* 0x3ea00000ac037fae */ /* 0x0005e40008121844 */
[----:B------:R2:W-:Y:S01]  /*68ca0*/  LDGSTS.E [R3+0x3ee00], [R174.64], P0 ;  /* 0x3ee00000ae037fae */ /* 0x0005e20008121844 */
[----:B------:R2:W-:Y:S04]  /*68cb0*/  STL [R1+0x2dbc], R184 ;  /* 0x002dbcb801007387 */ /* 0x0005e80000100800 */
[----:B------:R2:W-:Y:S01]  /*68cc0*/  LDGSTS.E [R3+0x3f200], [R176.64], P0 ;  /* 0x3f200000b0037fae */ /* 0x0005e20008121844 */
[----:B------:R-:W-:Y:S01]  /*68cd0*/  SHF.R.S32.HI R68, RZ, 0x5, R68 ;  /* 0x00000005ff447819 */ /* 0x000fe20000011444 */
[----:B------:R2:W-:Y:S02]  /*68ce0*/  LDGSTS.E [R3+0x3f600], [R178.64], P0 ;  /* 0x3f600000b2037fae */ /* 0x0005e40008121844 */
[----:B------:R2:W-:Y:S01]  /*68cf0*/  LDGSTS.E [R3+0x3fa00], [R180.64], P0 ;  /* 0x3fa00000b4037fae */ /* 0x0005e20008121844 */
[----:B------:R2:W-:Y:S01]  /*68d00*/  LDGSTS.E [R3+0x3fe00], [R186.64], P0 ;  /* 0x3fe00000ba037fae */ /* 0x0005e20008121844 */
[----:B------:R-:W-:Y:S01]  /*68d10*/  ISETP.NE.U32.AND P0, PT, R184, R68, PT ;  /* 0x00000044b800720c */ /* 0x000fe20003f05070 */
[----:B------:R-:W0:Y:S11]  /*68d20*/  LDGDEPBAR ;  /* 0x00000000000079af */ /* 0x000e360000000000 */
[----:B------:R-:W-:Y:S01]  /*68d30*/  @!UPT UIADD3 URZ, URZ, URZ, URZ ;  /* 0x0000003f3f3ff290 */ /* 0x000fe2000fffe03f */
[----:B--2---:R-:W-:Y:S01]  /*68d40*/  @!P0 CALL.REL.NOINC `(.L_x_1) ;  /* 0x0000001000008944 */ /* 0x004fe20003c00000 */
[----:B------:R-:W-:Y:S05]  /*68d50*/  BRA `(.L_x_2) ;  /* 0xfffbaa9000007947 */ /* 0x000fea000383ffff */
.L_x_1:
[----:B------:R-:W2:Y:S01]  /*68d60*/  LDL.LU R68, [R1+0x35e4] ;  /* 0x0035e40001447983 */ /* 0x000ea20000300800 */
[----:B-----5:R-:W-:Y:S01]  /*68d70*/  IADD3 R2, R242, 0x2, RZ ;  /* 0x00000002f2027810 */ /* 0x020fe20007ffe0ff */
[----:B------:R-:W-:-:S04]  /*68d80*/  DEPBAR.LE SB0, 0x0 ;  /* 0x000080000000791a */ /* 0x000fc80000000000 */
[----:B------:R-:W3:Y:S04]  /*68d90*/  S2R R70, SR_TID.X ;  /* 0x0000000000467919 */ /* 0x000ee80000002100 */
[----:B------:R-:W-:Y:S01]  /*68da0*/  BAR.SYNC.DEFER_BLOCKING 0x0 ;  /* 0x0000000000007b1d */ /* 0x000fe20000010000 */
[----:B------:R-:W-:-:S05]  /*68db0*/  ISETP.GE.AND P0, PT, R2, c[0x0][0x17c], PT ;  /* 0x00005f0002007a0c */ /* 0x000fca0003f06270 */
[----:B------:R-:W4:Y:S04]  /*68dc0*/  LDL.LU R80, [R1+0x18e0] ;  /* 0x0018e00001507983 */ /* 0x000f280000300800 */
[----:B------:R-:W4:Y:S04]  /*68dd0*/  LDL.LU R81, [R1+0x18e4] ;  /* 0x0018e40001517983 */ /* 0x000f280000300800 */
[----:B------:R-:W4:Y:S04]  /*68de0*/  LDL.LU R82, [R1+0x1740] ;  /* 0x0017400001527983 */ /* 0x000f280000300800 */
[----:B------:R-:W4:Y:S01]  /*68df0*/  LDL.LU R83, [R1+0x1744] ;  /* 0x0017440001537983 */ /* 0x000f220000300800 */
[----:B-1-3--:R-:W-:-:S02]  /*68e00*/  IMAD.SHL.U32 R0, R70, 0x200, RZ ;  /* 0x0000020046007824 */ /* 0x00afc400078e00ff */
[C---:B------:R-:W-:Y:S01]  /*68e10*/  IMAD.SHL.U32 R3, R70.reuse, 0x4, RZ ;  /* 0x0000000446037824 */ /* 0x040fe200078e00ff */
[----:B------:R-:W3:Y:S01]  /*68e20*/  LDL.LU R76, [R1+0x18e8] ;  /* 0x0018e800014c7983 */ /* 0x000ee20000300800 */
[----:B------:R-:W-:Y:S01]  /*68e30*/  IMAD.SHL.U32 R69, R70, 0x40, RZ ;  /* 0x0000004046457824 */ /* 0x000fe200078e00ff */
[----:B------:R-:W-:Y:S02]  /*68e40*/  LOP3.LUT R0, R0, 0x3000, RZ, 0xc0, !PT ;  /* 0x0000300000007812 */ /* 0x000fe400078ec0ff */
[----:B------:R-:W3:Y:S02]  /*68e50*/  LDL.LU R77, [R1+0x18ec] ;  /* 0x0018ec00014d7983 */ /* 0x000ee40000300800 */
[----:B------:R-:W-:Y:S02]  /*68e60*/  LOP3.LUT R69, R69, 0x800, RZ, 0xc0, !PT ;  /* 0x0000080045457812 */ /* 0x000fe400078ec0ff */
[----:B------:R-:W3:Y:S04]  /*68e70*/  LDL.LU R78, [R1+0x1748] ;  /* 0x00174800014e7983 */ /* 0x000ee80000300800 */
[----:B------:R-:W3:Y:S01]  /*68e80*/  LDL.LU R79, [R1+0x174c] ;  /* 0x00174c00014f7983 */ /* 0x000ee20000300800 */
[----:B--2---:R-:W-:Y:S01]  /*68e90*/  LOP3.LUT R0, R0, 0x60, R68, 0xf8, !PT ;  /* 0x0000006000007812 */ /* 0x004fe200078ef844 */
[C---:B------:R-:W-:Y:S01]  /*68ea0*/  IMAD.SHL.U32 R68, R70.reuse, 0x800, RZ ;  /* 0x0000080046447824 */ /* 0x040fe200078e00ff */
[----:B------:R-:W-:-:S02]  /*68eb0*/  LOP3.LUT R70, R70, 0x7f, RZ, 0xc0, !PT ;  /* 0x0000007f46467812 */ /* 0x000fc400078ec0ff */
[----:B------:R-:W-:Y:S02]  /*68ec0*/  LOP3.LUT R3, R0, 0x170, R3, 0x78, !PT ;  /* 0x0000017000037812 */ /* 0x000fe400078e7803 */
[----:B------:R-:W-:Y:S02]  /*68ed0*/  IADD3 R0, R242, 0x1, RZ ;  /* 0x00000001f2007810 */ /* 0x000fe40007ffe0ff */
[----:B------:R-:W-:Y:S01]  /*68ee0*/  LOP3.LUT R68, R68, 0x3000, RZ, 0xc0, !PT ;  /* 0x0000300044447812 */ /* 0x000fe200078ec0ff */
[----:B------:R-:W-:Y:S01]  /*68ef0*/  IMAD.IADD R2, R69, 0x1, R3 ;  /* 0x0000000145027824 */ /* 0x000fe200078e0203 */
[----:B------:R-:W-:-:S03]  /*68f00*/  ISETP.GE.AND P1, PT, R0, c[0x0][0x17c], PT ;  /* 0x00005f0000007a0c */ /* 0x000fc60003f26270 */
[----:B------:R-:W-:Y:S02]  /*68f10*/  IMAD R0, R70, 0x10, R68 ;  /* 0x0000001046007824 */ /* 0x000fe400078e0244 */
        /* <DEDUP_REMOVED lines=11> */
[----:B----4-:R1:W-:Y:S04]  /*68fd0*/  STS.128 [R2], R80 ;  /* 0x0000005002007388 */ /* 0x0103e80000000c00 */
[----:B------:R-:W4:Y:S04]  /*68fe0*/  LDL.LU R87, [R1+0xec4] ;  /* 0x000ec40001577983 */ /* 0x000f280000300800 */
[----:B---3--:R3:W-:Y:S04]  /*68ff0*/  STS.128 [R2+0x80], R76 ;  /* 0x0000804c02007388 */ /* 0x0087e80000000c00 */
[----:B-1----:R-:W4:Y:S04]  /*69000*/  LDL.LU R80, [R1+0xed8] ;  /* 0x000ed80001507983 */ /* 0x002f280000300800 */
[----:B------:R-:W4:Y:S04]  /*69010*/  LDL.LU R81, [R1+0xedc] ;  /* 0x000edc0001517983 */ /* 0x000f280000300800 */
[----:B------:R-:W4:Y:S04]  /*69020*/  LDL.LU R82, [R1+0xec8] ;  /* 0x000ec80001527983 */ /* 0x000f280000300800 */
[----:B------:R-:W4:Y:S04]  /*69030*/  LDL.LU R83, [R1+0xecc] ;  /* 0x000ecc0001537983 */ /* 0x000f280000300800 */
[----:B---3--:R-:W3:Y:S04]  /*69040*/  LDL.LU R76, [R1+0xc50] ;  /* 0x000c5000014c7983 */ /* 0x008ee80000300800 */
[----:B------:R-:W3:Y:S04]  /*69050*/  LDL.LU R77, [R1+0xc54] ;  /* 0x000c5400014d7983 */ /* 0x000ee80000300800 */
[----:B------:R-:W3:Y:S04]  /*69060*/  LDL.LU R78, [R1+0xc30] ;  /* 0x000c3000014e7983 */ /* 0x000ee80000300800 */
[----:B------:R-:W3:Y:S04]  /*69070*/  LDL.LU R79, [R1+0xc34] ;  /* 0x000c3400014f7983 */ /* 0x000ee80000300800 */
[----:B--2---:R1:W-:Y:S04]  /*69080*/  STS.128 [R2+0x200], R68 ;  /* 0x0002004402007388 */ /* 0x0043e80000000c00 */
[----:B-1----:R-:W2:Y:S04]  /*69090*/  LDL.LU R68, [R1+0xc58] ;  /* 0x000c580001447983 */ /* 0x002ea80000300800 */
[----:B------:R-:W2:Y:S04]  /*690a0*/  LDL.LU R69, [R1+0xc5c] ;  /* 0x000c5c0001457983 */ /* 0x000ea80000300800 */
[----:B------:R-:W2:Y:S04]  /*690b0*/  LDL.LU R70, [R1+0xc38] ;  /* 0x000c380001467983 */ /* 0x000ea80000300800 */
[----:B------:R-:W2:Y:S04]  /*690c0*/  LDL.LU R71, [R1+0xc3c] ;  /* 0x000c3c0001477983 */ /* 0x000ea80000300800 */
[----:B----4-:R1:W-:Y:S04]  /*690d0*/  STS.128 [R2+0x480], R80 ;  /* 0x0004805002007388 */ /* 0x0103e80000000c00 */
[----:B-1----:R1:W5:Y:S04]  /*690e0*/  LDL.LU R80, [R1+0xb40] ;  /* 0x000b400001507983 */ /* 0x0023680000300800 */
[----:B------:R1:W5:Y:S04]  /*690f0*/  LDL.LU R81, [R1+0xb44] ;  /* 0x000b440001517983 */ /* 0x0003680000300800 */
[----:B------:R1:W5:Y:S04]  /*69100*/  LDL.LU R82, [R1+0xa30] ;  /* 0x000a300001527983 */ /* 0x0003680000300800 */
[----:B---3--:R3:W-:Y:S04]  /*69110*/  STS.128 [R2+0x600], R76 ;  /* 0x0006004c02007388 */ /* 0x0087e80000000c00 */
[----:B------:R1:W5:Y:S04]  /*69120*/  LDL.LU R83, [R1+0xa34] ;  /* 0x000a340001537983 */ /* 0x0003680000300800 */
[----:B---3--:R1:W5:Y:S04]  /*69130*/  LDL.LU R76, [R1+0xb48] ;  /* 0x000b4800014c7983 */ /* 0x0083680000300800 */
[----:B------:R1:W5:Y:S04]  /*69140*/  LDL.LU R77, [R1+0xb4c] ;  /* 0x000b4c00014d7983 */ /* 0x0003680000300800 */
[----:B------:R1:W5:Y:S04]  /*69150*/  LDL.LU R78, [R1+0xa38] ;  /* 0x000a3800014e7983 */ /* 0x0003680000300800 */
[----:B------:R1:W5:Y:S04]  /*69160*/  LDL.LU R79, [R1+0xa3c] ;  /* 0x000a3c00014f7983 */ /* 0x0003680000300800 */
[----:B--2---:R2:W-:Y:S04]  /*69170*/  STS.128 [R2+0x680], R68 ;  /* 0x0006804402007388 */ /* 0x0045e80000000c00 */
[----:B--2---:R1:W5:Y:S04]  /*69180*/  LDL.LU R68, [R1+0x940] ;  /* 0x0009400001447983 */ /* 0x0043680000300800 */
[----:B------:R1:W5:Y:S04]  /*69190*/  LDL.LU R69, [R1+0x944] ;  /* 0x0009440001457983 */ /* 0x0003680000300800 */
[----:B------:R1:W5:Y:S04]  /*691a0*/  LDL.LU R70, [R1+0x930] ;  /* 0x0009300001467983 */ /* 0x0003680000300800 */
[----:B------:R1:W5:Y:S04]  /*691b0*/  LDL.LU R71, [R1+0x934] ;  /* 0x0009340001477983 */ /* 0x0003680000300800 */
[----:B------:R1:W-:Y:S04]  /*691c0*/  STS.128 [R2+0x280], R88 ;  /* 0x0002805802007388 */ /* 0x0003e80000000c00 */
[----:B------:R1:W-:Y:S02]  /*691d0*/  STS.128 [R2+0x400], R84 ;  /* 0x0004005402007388 */ /* 0x0003e40000000c00 */
[----:B------:R-:W-:Y:S01]  /*691e0*/  BAR.SYNC.DEFER_BLOCKING 0x0 ;  /* 0x0000000000007b1d */ /* 0x000fe20000010000 */
[----:B------:R-:W-:-:S02]  /*691f0*/  LOP3.LUT R3, R0, 0x20, RZ, 0x3c, !PT ;  /* 0x0000002000037812 */ /* 0x000fc400078e3cff */
[C---:B------:R-:W-:Y:S02]  /*69200*/  LOP3.LUT R241, R0.reuse, 0x40, RZ, 0x3c, !PT ;  /* 0x0000004000f17812 */ /* 0x040fe400078e3cff */
[----:B------:R-:W-:Y:S01]  /*69210*/  LOP3.LUT R240, R0, 0x60, RZ, 0x3c, !PT ;  /* 0x0000006000f07812 */ /* 0x000fe200078e3cff */
[----:B-1----:R-:W1:Y:S04]  /*69220*/  LDS.128 R88, [R0] ;  /* 0x0000000000587984 */ /* 0x002e680000000c00 */
[----:B------:R-:W2:Y:S04]  /*69230*/  LDS.128 R84, [R0+0x800] ;  /* 0x0008000000547984 */ /* 0x000ea80000000c00 */
[----:B------:R-:W3:Y:S04]  /*69240*/  LDS.128 R92, [R3] ;  /* 0x00000000035c7984 */ /* 0x000ee80000000c00 */
[----:B-1----:R-:W-:Y:S04]  /*69250*/  STL.64 [R1+0x850], R88 ;  /* 0x0008505801007387 */ /* 0x002fe80000100a00 */
[----:B------:R-:W-:Y:S04]  /*69260*/  STL.64 [R1+0x858], R90 ;  /* 0x0008585a01007387 */ /* 0x000fe80000100a00 */
[----:B------:R-:W1:Y:S04]  /*69270*/  LDS.128 R88, [R3+0x800] ;  /* 0x0008000003587984 */ /* 0x000e680000000c00 */
[----:B--2---:R-:W-:Y:S04]  /*69280*/  STL.64 [R1+0xae0], R84 ;  /* 0x000ae05401007387 */ /* 0x004fe80000100a00 */
[----:B------:R-:W-:Y:S04]  /*69290*/  STL.64 [R1+0xae8], R86 ;  /* 0x000ae85601007387 */ /* 0x000fe80000100a00 */
[----:B------:R-:W2:Y:S04]  /*692a0*/  LDS.128 R84, [R241] ;  /* 0x00000000f1547984 */ /* 0x000ea80000000c00 */
[----:B---3--:R-:W-:Y:S04]  /*692b0*/  STL.64 [R1+0x9f0], R92 ;  /* 0x0009f05c01007387 */ /* 0x008fe80000100a00 */
[----:B------:R-:W-:Y:S04]  /*692c0*/  STL.64 [R1+0x9f8], R94 ;  /* 0x0009f85e01007387 */ /* 0x000fe80000100a00 */
[----:B------:R-:W3:Y:S04]  /*692d0*/  LDS.128 R92, [R241+0x800] ;  /* 0x00080000f15c7984 */ /* 0x000ee80000000c00 */
[----:B-1----:R-:W-:Y:S04]  /*692e0*/  STL.64 [R1+0xb00], R88 ;  /* 0x000b005801007387 */ /* 0x002fe80000100a00 */
[----:B------:R-:W-:Y:S04]  /*692f0*/  STL.64 [R1+0xb08], R90 ;  /* 0x000b085a01007387 */ /* 0x000fe80000100a00 */
[----:B------:R-:W1:Y:S04]  /*69300*/  LDS.128 R88, [R240] ;  /* 0x00000000f0587984 */ /* 0x000e680000000c00 */
[----:B--2---:R-:W-:Y:S04]  /*69310*/  STL.64 [R1+0xa60], R84 ;  /* 0x000a605401007387 */ /* 0x004fe80000100a00 */
[----:B------:R-:W-:Y:S04]  /*69320*/  STL.64 [R1+0xa68], R86 ;  /* 0x000a685601007387 */ /* 0x000fe80000100a00 */
[----:B------:R-:W2:Y:S04]  /*69330*/  LDS.128 R84, [R240+0x800] ;  /* 0x00080000f0547984 */ /* 0x000ea80000000c00 */
[----:B------:R-:W-:Y:S06]  /*69340*/  BAR.SYNC.DEFER_BLOCKING 0x0 ;  /* 0x0000000000007b1d */ /* 0x000fec0000010000 */
[----:B---3--:R-:W-:Y:S04]  /*69350*/  STL.64 [R1+0xb40], R92 ;  /* 0x000b405c01007387 */ /* 0x008fe80000100a00 */
[----:B------:R-:W-:Y:S04]  /*69360*/  STL.64 [R1+0xb48], R94 ;  /* 0x000b485e01007387 */ /* 0x000fe80000100a00 */
[----:B-1----:R1:W-:Y:S04]  /*69370*/  STL.64 [R1+0xab0], R88 ;  /* 0x000ab05801007387 */ /* 0x0023e80000100a00 */
[----:B------:R3:W-:Y:S04]  /*69380*/  STL.64 [R1+0xab8], R90 ;  /* 0x000ab85a01007387 */ /* 0x0007e80000100a00 */
[----:B-----5:R-:W-:Y:S04]  /*69390*/  STS.128 [R2], R80 ;  /* 0x0000005002007388 */ /* 0x020fe80000000c00 */
[----:B--2---:R2:W-:Y:S04]  /*693a0*/  STL.64 [R1+0xbf0], R84 ;  /* 0x000bf05401007387 */ /* 0x0045e80000100a00 */
[----:B------:R2:W-:Y:S04]  /*693b0*/  STL.64 [R1+0xbf8], R86 ;  /* 0x000bf85601007387 */ /* 0x0005e80000100a00 */
[----:B-1----:R-:W4:Y:S04]  /*693c0*/  LDL.LU R88, [R1+0x948] ;  /* 0x0009480001587983 */ /* 0x002f280000300800 */
[----:B------:R-:W4:Y:S04]  /*693d0*/  LDL.LU R89, [R1+0x94c] ;  /* 0x00094c0001597983 */ /* 0x000f280000300800 */
[----:B---3--:R-:W4:Y:S04]  /*693e0*/  LDL.LU R90, [R1+0x938] ;  /* 0x00093800015a7983 */ /* 0x008f280000300800 */
[----:B------:R-:W4:Y:S04]  /*693f0*/  LDL.LU R91, [R1+0x93c] ;  /* 0x00093c00015b7983 */ /* 0x000f280000300800 */
[----:B--2---:R-:W2:Y:S04]  /*69400*/  LDL.LU R84, [R1+0x7d0] ;  /* 0x0007d00001547983 */ /* 0x004ea80000300800 */
[----:B------:R-:W2:Y:S04]  /*69410*/  LDL.LU R85, [R1+0x7d4] ;  /* 0x0007d40001557983 */ /* 0x000ea80000300800 */
[----:B------:R-:W2:Y:S04]  /*69420*/  LDL.LU R86, [R1+0x7f0] ;  /* 0x0007f00001567983 */ /* 0x000ea80000300800 */
[----:B------:R-:W2:Y:S04]  /*69430*/  LDL.LU R87, [R1+0x7f4] ;  /* 0x0007f40001577983 */ /* 0x000ea80000300800 */
[----:B------:R-:W3:Y:S04]  /*69440*/  LDL.LU R80, [R1+0x7d8] ;  /* 0x0007d80001507983 */ /* 0x000ee80000300800 */
[----:B------:R-:W3:Y:S04]  /*69450*/  LDL.LU R81, [R1+0x7dc] ;  /* 0x0007dc0001517983 */ /* 0x000ee80000300800 */
[----:B------:R-:W3:Y:S04]  /*69460*/  LDL.LU R82, [R1+0x7f8] ;  /* 0x0007f80001527983 */ /* 0x000ee80000300800 */
[----:B------:R1:W-:Y:S04]  /*69470*/  STS.128 [R2+0x80], R76 ;  /* 0x0000804c02007388 */ /* 0x0003e80000000c00 */
[----:B------:R-:W3:Y:S04]  /*69480*/  LDL.LU R83, [R1+0x7fc] ;  /* 0x0007fc0001537983 */ /* 0x000ee80000300800 */
[----:B------:R1:W-:Y:S04]  /*69490*/  STS.128 [R2+0x200], R68 ;  /* 0x0002004402007388 */ /* 0x0003e80000000c00 */
[----:B-1----:R-:W2:Y:S04]  /*694a0*/  LDL.LU R76, [R1+0x6c0] ;  /* 0x0006c000014c7983 */ /* 0x002ea80000300800 */
[----:B------:R-:W2:Y:S04]  /*694b0*/  LDL.LU R77, [R1+0x6c4] ;  /* 0x0006c400014d7983 */ /* 0x000ea80000300800 */
[----:B------:R-:W2:Y:S04]  /*694c0*/  LDL.LU R78, [R1+0x6e0] ;  /* 0x0006e000014e7983 */ /* 0x000ea80000300800 */
[----:B------:R-:W2:Y:S04]  /*694d0*/  LDL.LU R79, [R1+0x6e4] ;  /* 0x0006e400014f7983 */ /* 0x000ea80000300800 */
[----:B------:R-:W2:Y:S04]  /*694e0*/  LDL.LU R68, [R1+0x6c8] ;  /* 0x0006c80001447983 */ /* 0x000ea80000300800 */
[----:B------:R-:W4:Y:S04]  /*694f0*/  LDL.LU R69, [R1+0x6cc] ;  /* 0x0006cc0001457983 */ /* 0x000f280000300800 */
[----:B------:R-:W4:Y:S04]  /*69500*/  LDL.LU R70, [R1+0x6e8] ;  /* 0x0006e80001467983 */ /* 0x000f280000300800 */
[----:B------:R-:W4:Y:S04]  /*69510*/  LDL.LU R71, [R1+0x6ec] ;  /* 0x0006ec0001477983 */ /* 0x000f280000300800 */
[----:B---3--:R1:W-:Y:S04]  /*69520*/  STS.128 [R2+0x480], R80 ;  /* 0x0004805002007388 */ /* 0x0083e80000000c00 */
[----:B-1----:R-:W3:Y:S04]  /*69530*/  LDL.LU R80, [R1+0x5a0] ;  /* 0x0005a00001507983 */ /* 0x002ee80000300800 */
[----:B------:R-:W3:Y:S04]  /*69540*/  LDL.LU R81, [R1+0x5a4] ;  /* 0x0005a40001517983 */ /* 0x000ee80000300800 */
[----:B------:R-:W3:Y:S04]  /*69550*/  LDL.LU R82, [R1+0x5e0] ;  /* 0x0005e00001527983 */ /* 0x000ee80000300800 */
[----:B--2---:R1:W-:Y:S04]  /*69560*/  STS.128 [R2+0x600], R76 ;  /* 0x0006004c02007388 */ /* 0x0043e80000000c00 */
[----:B------:R-:W3:Y:S04]  /*69570*/  LDL.LU R83, [R1+0x5e4] ;  /* 0x0005e40001537983 */ /* 0x000ee80000300800 */
[----:B-1----:R-:W2:Y:S04]  /*69580*/  LDL.LU R76, [R1+0x5a8] ;  /* 0x0005a800014c7983 */ /* 0x002ea80000300800 */
[----:B------:R-:W2:Y:S04]  /*69590*/  LDL.LU R77, [R1+0x5ac] ;  /* 0x0005ac00014d7983 */ /* 0x000ea80000300800 */
[----:B------:R-:W2:Y:S04]  /*695a0*/  LDL.LU R78, [R1+0x5e8] ;  /* 0x0005e800014e7983 */ /* 0x000ea80000300800 */
[----:B------:R-:W2:Y:S04]  /*695b0*/  LDL.LU R79, [R1+0x5ec] ;  /* 0x0005ec00014f7983 */ /* 0x000ea80000300800 */
[----:B----4-:R-:W-:Y:S04]  /*695c0*/  STS.128 [R2+0x280], R88 ;  /* 0x0002805802007388 */ /* 0x010fe80000000c00 */
[----:B------:R-:W-:Y:S04]  /*695d0*/  STS.128 [R2+0x400], R84 ;  /* 0x0004005402007388 */ /* 0x000fe80000000c00 */
[----:B------:R1:W-:Y:S04]  /*695e0*/  STS.128 [R2+0x680], R68 ;  /* 0x0006804402007388 */ /* 0x0003e80000000c00 */
[----:B------:R-:W-:Y:S06]  /*695f0*/  BAR.SYNC.DEFER_BLOCKING 0x0 ;  /* 0x0000000000007b1d */ /* 0x000fec0000010000 */
[----:B-1----:R-:W2:Y:S04]  /*69600*/  LDL.LU R70, [R1+0x60] ;  /* 0x0000600001467983 */ /* 0x002ea80000300800 */
[----:B------:R-:W2:Y:S04]  /*69610*/  LDL.LU R71, [R1+0x64] ;  /* 0x0000640001477983 */ /* 0x000ea80000300800 */
[----:B------:R-:W1:Y:S04]  /*69620*/  LDS.128 R88, [R0] ;  /* 0x0000000000587984 */ /* 0x000e680000000c00 */
[----:B------:R-:W1:Y:S04]  /*69630*/  LDS.128 R84, [R0+0x800] ;  /* 0x0008000000547984 */ /* 0x000e680000000c00 */
[----:B------:R-:W1:Y:S04]  /*69640*/  LDS.128 R92, [R3] ;  /* 0x00000000035c7984 */ /* 0x000e680000000c00 */
[----:B-1----:R-:W-:Y:S04]  /*69650*/  STL.64 [R1+0x6c0], R88 ;  /* 0x0006c05801007387 */ /* 0x002fe80000100a00 */
[----:B------:R-:W-:Y:S04]  /*69660*/  STL.64 [R1+0x6c8], R90 ;  /* 0x0006c85a01007387 */ /* 0x000fe80000100a00 */
[----:B------:R-:W1:Y:S04]  /*69670*/  LDS.128 R88, [R3+0x800] ;  /* 0x0008000003587984 */ /* 0x000e680000000c00 */
[----:B------:R-:W-:Y:S04]  /*69680*/  STL.64 [R1+0xa90], R84 ;  /* 0x000a905401007387 */ /* 0x000fe80000100a00 */
[----:B------:R-:W-:Y:S04]  /*69690*/  STL.64 [R1+0xa98], R86 ;  /* 0x000a985601007387 */ /* 0x000fe80000100a00 */
[----:B------:R-:W1:Y:S04]  /*696a0*/  LDS.128 R84, [R241] ;  /* 0x00000000f1547984 */ /* 0x000e680000000c00 */
[----:B------:R-:W-:Y:S04]  /*696b0*/  STL.64 [R1+0x7f0], R92 ;  /* 0x0007f05c01007387 */ /* 0x000fe80000100a00 */
[----:B------:R-:W-:Y:S04]  /*696c0*/  STL.64 [R1+0x7f8], R94 ;  /* 0x0007f85e01007387 */ /* 0x000fe80000100a00 */
[----:B------:R-:W1:Y:S04]  /*696d0*/  LDS.128 R92, [R241+0x800] ;  /* 0x00080000f15c7984 */ /* 0x000e680000000c00 */
[----:B-1----:R-:W-:Y:S04]  /*696e0*/  STL.64 [R1+0xac0], R88 ;  /* 0x000ac05801007387 */ /* 0x002fe80000100a00 */
[----:B------:R-:W-:Y:S04]  /*696f0*/  STL.64 [R1+0xac8], R90 ;  /* 0x000ac85a01007387 */ /* 0x000fe80000100a00 */
[----:B------:R-:W1:Y:S04]  /*69700*/  LDS.128 R88, [R240] ;  /* 0x00000000f0587984 */ /* 0x000e680000000c00 */
[----:B------:R-:W-:Y:S04]  /*69710*/  STL.64 [R1+0x990], R84 ;  /* 0x0009905401007387 */ /* 0x000fe80000100a00 */
[----:B------:R-:W-:Y:S04]  /*69720*/  STL.64 [R1+0x998], R86 ;  /* 0x0009985601007387 */ /* 0x000fe80000100a00 */
[----:B------:R-:W1:Y:S04]  /*69730*/  LDS.128 R84, [R240+0x800] ;  /* 0x00080000f0547984 */ /* 0x000e680000000c00 */
[----:B------:R-:W-:Y:S06]  /*69740*/  BAR.SYNC.DEFER_BLOCKING 0x0 ;  /* 0x0000000000007b1d */ /* 0x000fec0000010000 */
[----:B------:R-:W-:Y:S04]  /*69750*/  STL.64 [R1+0xaf0], R92 ;  /* 0x000af05c01007387 */ /* 0x000fe80000100a00 */
[----:B------:R-:W-:Y:S04]  /*69760*/  STL.64 [R1+0xaf8], R94 ;  /* 0x000af85e01007387 */ /* 0x000fe80000100a00 */
[----:B-1----:R-:W-:Y:S04]  /*69770*/  STL.64 [R1+0xa50], R88 ;  /* 0x000a505801007387 */ /* 0x002fe80000100a00 */
[----:B------:R1:W-:Y:S04]  /*69780*/  STL.64 [R1+0xa58], R90 ;  /* 0x000a585a01007387 */ /* 0x0003e80000100a00 */
[----:B------:R-:W-:Y:S04]  /*69790*/  STL.64 [R1+0xb10], R84 ;  /* 0x000b105401007387 */ /* 0x000fe80000100a00 */
[----:B------:R1:W-:Y:S04]  /*697a0*/  STL.64 [R1+0xb18], R86 ;  /* 0x000b185601007387 */ /* 0x0003e80000100a00 */
[----:B-1----:R-:W4:Y:S04]  /*697b0*/  LDL.LU R90, [R1+0x68] ;  /* 0x00006800015a7983 */ /* 0x002f280000300800 */
[----:B------:R-:W4:Y:S04]  /*697c0*/  LDL.LU R91, [R1+0x6c] ;  /* 0x00006c00015b7983 */ /* 0x000f280000300800 */
[----:B------:R-:W4:Y:S04]  /*697d0*/  LDL.LU R86, [R1+0x40] ;  /* 0x0000400001567983 */ /* 0x000f280000300800 */
[----:B------:R-:W4:Y:S04]  /*697e0*/  LDL.LU R87, [R1+0x44] ;  /* 0x0000440001577983 */ /* 0x000f280000300800 */
[----:B---3--:R1:W-:Y:S04]  /*697f0*/  STS.128 [R2], R80 ;  /* 0x0000005002007388 */ /* 0x0083e80000000c00 */
[----:B-1----:R-:W3:Y:S04]  /*69800*/  LDL.LU R82, [R1+0x48] ;  /* 0x0000480001527983 */ /* 0x002ee80000300800 */
[----:B------:R-:W3:Y:S04]  /*69810*/  LDL.LU R83, [R1+0x4c] ;  /* 0x00004c0001537983 */ /* 0x000ee80000300800 */
[----:B--2---:R1:W-:Y:S04]  /*69820*/  STS.128 [R2+0x80], R76 ;  /* 0x0000804c02007388 */ /* 0x0043e80000000c00 */
[----:B-1----:R-:W2:Y:S04]  /*69830*/  LDL.LU R78, [R1+0x20] ;  /* 0x00002000014e7983 */ /* 0x002ea80000300800 */
[----:B------:R-:W2:Y:S01]  /*69840*/  LDL.LU R79, [R1+0x24] ;  /* 0x00002400014f7983 */ /* 0x000ea20000300800 */
[----:B------:R-:W-:-:S02]  /*69850*/  IMAD.MOV.U32 R68, RZ, RZ, R224 ;  /* 0x000000ffff447224 */ /* 0x000fc400078e00e0 */
[----:B------:R-:W-:-:S05]  /*69860*/  IMAD.MOV.U32 R69, RZ, RZ, R225 ;  /* 0x000000ffff457224 */ /* 0x000fca00078e00e1 */
[----:B------:R1:W-:Y:S04]  /*69870*/  STS.128 [R2+0x200], R68 ;  /* 0x0002004402007388 */ /* 0x0003e80000000c00 */
[----:B-1----:R-:W4:Y:S04]  /*69880*/  LDL.LU R70, [R1+0x28] ;  /* 0x0000280001467983 */ /* 0x002f280000300800 */
[----:B------:R-:W4:Y:S01]  /*69890*/  LDL.LU R71, [R1+0x2c] ;  /* 0x00002c0001477983 */ /* 0x000f220000300800 */
        /* <DEDUP_REMOVED lines=9> */
[----:B------:R-:W-:Y:S01]  /*69930*/  IMAD.MOV.U32 R69, RZ, RZ, R219 ;  /* 0x000000ffff457224 */ /* 0x000fe200078e00db */
[----:B---3--:R1:W-:Y:S04]  /*69940*/  STS.128 [R2+0x480], R80 ;  /* 0x0004805002007388 */ /* 0x0083e80000000c00 */
[----:B-1----:R-:W3:Y:S04]  /*69950*/  LDL.LU R82, [R1] ;  /* 0x0000000001527983 */ /* 0x002ee80000300800 */
[----:B------:R-:W3:Y:S04]  /*69960*/  LDL.LU R83, [R1+0x4] ;  /* 0x0000040001537983 */ /* 0x000ee80000300800 */
[----:B--2---:R1:W-:Y:S04]  /*69970*/  STS.128 [R2+0x600], R76 ;  /* 0x0006004c02007388 */ /* 0x0043e80000000c00 */
[----:B-1----:R-:W2:Y:S04]  /*69980*/  LDL.LU R78, [R1+0x8] ;  /* 0x00000800014e7983 */ /* 0x002ea80000300800 */
[----:B------:R-:W2:Y:S04]  /*69990*/  LDL.LU R79, [R1+0xc] ;  /* 0x00000c00014f7983 */ /* 0x000ea80000300800 */
[----:B----4-:R-:W-:Y:S04]  /*699a0*/  STS.128 [R2+0x280], R88 ;  /* 0x0002805802007388 */ /* 0x010fe80000000c00 */
[----:B------:R-:W-:Y:S04]  /*699b0*/  STS.128 [R2+0x400], R84 ;  /* 0x0004005402007388 */ /* 0x000fe80000000c00 */
[----:B------:R-:W-:Y:S04]  /*699c0*/  STS.128 [R2+0x680], R68 ;  /* 0x0006804402007388 */ /* 0x000fe80000000c00 */
[----:B------:R-:W-:Y:S06]  /*699d0*/  BAR.SYNC.DEFER_BLOCKING 0x0 ;  /* 0x0000000000007b1d */ /* 0x000fec0000010000 */
[----:B------:R-:W1:Y:S04]  /*699e0*/  LDS.128 R88, [R0] ;  /* 0x0000000000587984 */ /* 0x000e680000000c00 */
[----:B------:R-:W4:Y:S04]  /*699f0*/  LDS.128 R84, [R0+0x800] ;  /* 0x0008000000547984 */ /* 0x000f280000000c00 */
[----:B------:R-:W4:Y:S04]  /*69a00*/  LDS.128 R92, [R3] ;  /* 0x00000000035c7984 */ /* 0x000f280000000c00 */
[----:B-1----:R-:W-:Y:S04]  /*69a10*/  STL.64 [R1+0x40], R88 ;  /* 0x0000405801007387 */ /* 0x002fe80000100a00 */
[----:B------:R-:W-:Y:S04]  /*69a20*/  STL.64 [R1+0x48], R90 ;  /* 0x0000485a01007387 */ /* 0x000fe80000100a00 */
[----:B------:R-:W1:Y:S04]  /*69a30*/  LDS.128 R88, [R3+0x800] ;  /* 0x0008000003587984 */ /* 0x000e680000000c00 */
[----:B----4-:R-:W-:Y:S04]  /*69a40*/  STL.64 [R1+0x9a0], R84 ;  /* 0x0009a05401007387 */ /* 0x010fe80000100a00 */
[----:B------:R-:W-:Y:S04]  /*69a50*/  STL.64 [R1+0x9a8], R86 ;  /* 0x0009a85601007387 */ /* 0x000fe80000100a00 */
[----:B------:R-:W4:Y:S04]  /*69a60*/  LDS.128 R84, [R241] ;  /* 0x00000000f1547984 */ /* 0x000f280000000c00 */
[----:B------:R-:W-:Y:S04]  /*69a70*/  STL.64 [R1+0x5a0], R92 ;  /* 0x0005a05c01007387 */ /* 0x000fe80000100a00 */
[----:B------:R-:W-:Y:S04]  /*69a80*/  STL.64 [R1+0x5a8], R94 ;  /* 0x0005a85e01007387 */ /* 0x000fe80000100a00 */
[----:B------:R-:W4:Y:S04]  /*69a90*/  LDS.128 R92, [R241+0x800] ;  /* 0x00080000f15c7984 */ /* 0x000f280000000c00 */
[----:B-1----:R-:W-:Y:S04]  /*69aa0*/  STL.64 [R1+0xa70], R88 ;  /* 0x000a705801007387 */ /* 0x002fe80000100a00 */
[----:B------:R-:W-:Y:S04]  /*69ab0*/  STL.64 [R1+0xa78], R90 ;  /* 0x000a785a01007387 */ /* 0x000fe80000100a00 */
[----:B------:R-:W1:Y:S04]  /*69ac0*/  LDS.128 R88, [R240] ;  /* 0x00000000f0587984 */ /* 0x000e680000000c00 */
[----:B----4-:R-:W-:Y:S04]  /*69ad0*/  STL.64 [R1+0x7d0], R84 ;  /* 0x0007d05401007387 */ /* 0x010fe80000100a00 */
[----:B------:R-:W-:Y:S04]  /*69ae0*/  STL.64 [R1+0x7d8], R86 ;  /* 0x0007d85601007387 */ /* 0x000fe80000100a00 */
[----:B------:R-:W4:Y:S01]  /*69af0*/  LDS.128 R84, [R240+0x800] ;  /* 0x00080000f0547984 */ /* 0x000f220000000c00 */
[----:B------:R-:W-:-:S02]  /*69b00*/  IMAD.MOV.U32 R76, RZ, RZ, R158 ;  /* 0x000000ffff4c7224 */ /* 0x000fc400078e009e */
[----:B------:R-:W-:Y:S01]  /*69b10*/  IMAD.MOV.U32 R77, RZ, RZ, R159 ;  /* 0x000000ffff4d7224 */ /* 0x000fe200078e009f */
[----:B------:R-:W-:Y:S06]  /*69b20*/  BAR.SYNC.DEFER_BLOCKING 0x0 ;  /* 0x0000000000007b1d */ /* 0x000fec0000010000 */
[----:B------:R-:W-:Y:S04]  /*69b30*/  STL.64 [R1+0xaa0], R92 ;  /* 0x000aa05c01007387 */ /* 0x000fe80000100a00 */
[----:B------:R-:W-:Y:S04]  /*69b40*/  STL.64 [R1+0xaa8], R94 ;  /* 0x000aa85e01007387 */ /* 0x000fe80000100a00 */
[----:B-1----:R-:W-:Y:S04]  /*69b50*/  STL.64 [R1+0x930], R88 ;  /* 0x0009305801007387 */ /* 0x002fe80000100a00 */
[----:B------:R-:W-:Y:S04]  /*69b60*/  STL.64 [R1+0x938], R90 ;  /* 0x0009385a01007387 */ /* 0x000fe80000100a00 */
[----:B----4-:R-:W-:Y:S04]  /*69b70*/  STL.64 [R1+0xad0], R84 ;  /* 0x000ad05401007387 */ /* 0x010fe80000100a00 */
[----:B------:R-:W-:Y:S04]  /*69b80*/  STL.64 [R1+0xad8], R86 ;  /* 0x000ad85601007387 */ /* 0x000fe80000100a00 */
[----:B--2---:R1:W-:Y:S04]  /*69b90*/  STS.128 [R2+0x80], R76 ;  /* 0x0000804c02007388 */ /* 0x0043e80000000c00 */
[----:B-1----:R-:W2:Y:S04]  /*69ba0*/  LDL.LU R76, [R1+0x18c0] ;  /* 0x0018c000014c7983 */ /* 0x002ea80000300800 */
[----:B------:R-:W2:Y:S04]  /*69bb0*/  LDL.LU R77, [R1+0x18c4] ;  /* 0x0018c400014d7983 */ /* 0x000ea80000300800 */
[----:B------:R-:W2:Y:S04]  /*69bc0*/  LDL.LU R78, [R1+0x1680] ;  /* 0x00168000014e7983 */ /* 0x000ea80000300800 */
[----:B------:R-:W2:Y:S01]  /*69bd0*/  LDL.LU R79, [R1+0x1684] ;  /* 0x00168400014f7983 */ /* 0x000ea20000300800 */
[----:B------:R-:W-:-:S02]  /*69be0*/  IMAD.MOV.U32 R80, RZ, RZ, R156 ;  /* 0x000000ffff507224 */ /* 0x000fc400078e009c */
[----:B------:R-:W-:Y:S02]  /*69bf0*/  IMAD.MOV.U32 R81, RZ, RZ, R157 ;  /* 0x000000ffff517224 */ /* 0x000fe400078e009d */
[----:B------:R-:W-:Y:S02]  /*69c00*/  IMAD.MOV.U32 R70, RZ, RZ, R244 ;  /* 0x000000ffff467224 */ /* 0x000fe400078e00f4 */
[----:B------:R-:W-:Y:S01]  /*69c10*/  IMAD.MOV.U32 R71, RZ, RZ, R245 ;  /* 0x000000ffff477224 */ /* 0x000fe200078e00f5 */
[----:B---3--:R1:W-:Y:S01]  /*69c20*/  STS.128 [R2], R80 ;  /* 0x0000005002007388 */ /* 0x0083e20000000c00 */
        /* <DEDUP_REMOVED lines=8> */
[----:B-1----:R-:W-:-:S02]  /*69cb0*/  IMAD.MOV.U32 R82, RZ, RZ, R148 ;  /* 0x000000ffff527224 */ /* 0x002fc400078e0094 */
[----:B------:R-:W-:Y:S02]  /*69cc0*/  IMAD.MOV.U32 R83, RZ, RZ, R149 ;  /* 0x000000ffff537224 */ /* 0x000fe400078e0095 */
[----:B------:R-:W-:Y:S02]  /*69cd0*/  IMAD.MOV.U32 R232, RZ, RZ, R146 ;  /* 0x000000ffffe87224 */ /* 0x000fe400078e0092 */
[----:B------:R-:W-:Y:S02]  /*69ce0*/  IMAD.MOV.U32 R233, RZ, RZ, R147 ;  /* 0x000000ffffe97224 */ /* 0x000fe400078e0093 */
[----:B------:R-:W-:Y:S02]  /*69cf0*/  IMAD.MOV.U32 R80, RZ, RZ, R72 ;  /* 0x000000ffff507224 */ /* 0x000fe400078e0048 */
[----:B------:R-:W-:Y:S01]  /*69d00*/  IMAD.MOV.U32 R81, RZ, RZ, R73 ;  /* 0x000000ffff517224 */ /* 0x000fe200078e0049 */
[----:B------:R-:W3:Y:S01]  /*69d10*/  LDL.LU R72, [R1+0x18c8] ;  /* 0x0018c80001487983 */ /* 0x000ee20000300800 */
[----:B------:R-:W-:-:S02]  /*69d20*/  IMAD.MOV.U32 R148, RZ, RZ, R74 ;  /* 0x000000ffff947224 */ /* 0x000fc400078e004a */
[----:B------:R-:W-:Y:S01]  /*69d30*/  IMAD.MOV.U32 R149, RZ, RZ, R75 ;  /* 0x000000ffff957224 */ /* 0x000fe200078e004b */
[----:B------:R-:W3:Y:S04]  /*69d40*/  LDL.LU R73, [R1+0x18cc] ;  /* 0x0018cc0001497983 */ /* 0x000ee80000300800 */
[----:B------:R-:W3:Y:S04]  /*69d50*/  LDL.LU R74, [R1+0x1688] ;  /* 0x00168800014a7983 */ /* 0x000ee80000300800 */
[----:B------:R1:W-:Y:S04]  /*69d60*/  STS.128 [R2+0x200], R68 ;  /* 0x0002004402007388 */ /* 0x0003e80000000c00 */
[----:B------:R-:W-:Y:S04]  /*69d70*/  STS.128 [R2+0x280], R244 ;  /* 0x000280f402007388 */ /* 0x000fe80000000c00 */
[----:B------:R-:W-:Y:S04]  /*69d80*/  STS.128 [R2+0x400], R84 ;  /* 0x0004005402007388 */ /* 0x000fe80000000c00 */
[----:B------:R-:W-:Y:S04]  /*69d90*/  STS.128 [R2+0x480], R232 ;  /* 0x000480e802007388 */ /* 0x000fe80000000c00 */
[----:B------:R-:W-:Y:S04]  /*69da0*/  STS.128 [R2+0x600], R80 ;  /* 0x0006005002007388 */ /* 0x000fe80000000c00 */
[----:B------:R-:W-:Y:S04]  /*69db0*/  STS.128 [R2+0x680], R148 ;  /* 0x0006809402007388 */ /* 0x000fe80000000c00 */
[----:B------:R-:W3:Y:S04]  /*69dc0*/  LDL.LU R75, [R1+0x168c] ;  /* 0x00168c00014b7983 */ /* 0x000ee80000300800 */
[----:B-1----:R-:W3:Y:S04]  /*69dd0*/  LDL.LU R68, [R1+0x1270] ;  /* 0x0012700001447983 */ /* 0x002ee80000300800 */
[----:B------:R-:W-:Y:S06]  /*69de0*/  BAR.SYNC.DEFER_BLOCKING 0x0 ;  /* 0x0000000000007b1d */ /* 0x000fec0000010000 */
[----:B------:R-:W3:Y:S04]  /*69df0*/  LDL.LU R69, [R1+0x1274] ;  /* 0x0012740001457983 */ /* 0x000ee80000300800 */
[----:B------:R-:W3:Y:S04]  /*69e00*/  LDL.LU R70, [R1+0x11d0] ;  /* 0x0011d00001467983 */ /* 0x000ee80000300800 */
[----:B------:R-:W3:Y:S04]  /*69e10*/  LDL.LU R71, [R1+0x11d4] ;  /* 0x0011d40001477983 */ /* 0x000ee80000300800 */
[----:B------:R-:W1:Y:S04]  /*69e20*/  LDS.128 R84, [R0] ;  /* 0x0000000000547984 */ /* 0x000e680000000c00 */
[----:B------:R-:W1:Y:S04]  /*69e30*/  LDS.128 R80, [R0+0x800] ;  /* 0x0008000000507984 */ /* 0x000e680000000c00 */
[----:B------:R-:W1:Y:S04]  /*69e40*/  LDS.128 R88, [R3] ;  /* 0x0000000003587984 */ /* 0x000e680000000c00 */
[----:B-1----:R-:W-:Y:S04]  /*69e50*/  STL.64 [R1], R84 ;  /* 0x0000005401007387 */ /* 0x002fe80000100a00 */
        /* <DEDUP_REMOVED lines=17> */
[----:B-1----:R1:W-:Y:S04]  /*69f70*/  STL.64 [R1+0x5e0], R84 ;  /* 0x0005e05401007387 */ /* 0x0023e80000100a00 */
[----:B------:R1:W-:Y:S04]  /*69f80*/  STL.64 [R1+0x5e8], R86 ;  /* 0x0005e85601007387 */ /* 0x0003e80000100a00 */
[----:B------:R1:W-:Y:S04]  /*69f90*/  STL.64 [R1+0xa80], R80 ;  /* 0x000a805001007387 */ /* 0x0003e80000100a00 */
[----:B------:R1:W-:Y:S04]  /*69fa0*/  STL.64 [R1+0xa88], R82 ;  /* 0x000a885201007387 */ /* 0x0003e80000100a00 */
        /* <DEDUP_REMOVED lines=8> */
[----:B--2---:R1:W-:Y:S04]  /*6a030*/  STS.128 [R2], R76 ;  /* 0x0000004c02007388 */ /* 0x0043e80000000c00 */
[----:B-1----:R-:W2:Y:S04]  /*6a040*/  LDL.LU R76, [R1+0xf68] ;  /* 0x000f6800014c7983 */ /* 0x002ea80000300800 */
[----:B------:R-:W2:Y:S04]  /*6a050*/  LDL.LU R77, [R1+0xf6c] ;  /* 0x000f6c00014d7983 */ /* 0x000ea80000300800 */
[----:B------:R-:W2:Y:S04]  /*6a060*/  LDL.LU R78, [R1+0xf48] ;  /* 0x000f4800014e7983 */ /* 0x000ea80000300800 */
[----:B------:R-:W2:Y:S04]  /*6a070*/  LDL.LU R79, [R1+0xf4c] ;  /* 0x000f4c00014f7983 */ /* 0x000ea80000300800 */
[----:B---3--:R1:W-:Y:S04]  /*6a080*/  STS.128 [R2+0x80], R72 ;  /* 0x0000804802007388 */ /* 0x0083e80000000c00 */
[----:B-1----:R-:W3:Y:S04]  /*6a090*/  LDL.LU R72, [R1+0xd90] ;  /* 0x000d900001487983 */ /* 0x002ee80000300800 */
[----:B------:R-:W3:Y:S04]  /*6a0a0*/  LDL.LU R73, [R1+0xd94] ;  /* 0x000d940001497983 */ /* 0x000ee80000300800 */
[----:B------:R-:W3:Y:S04]  /*6a0b0*/  LDL.LU R74, [R1+0xd80] ;  /* 0x000d8000014a7983 */ /* 0x000ee80000300800 */
[----:B------:R1:W-:Y:S04]  /*6a0c0*/  STS.128 [R2+0x200], R68 ;  /* 0x0002004402007388 */ /* 0x0003e80000000c00 */
[----:B------:R-:W3:Y:S04]  /*6a0d0*/  LDL.LU R75, [R1+0xd84] ;  /* 0x000d8400014b7983 */ /* 0x000ee80000300800 */
[----:B-1----:R-:W3:Y:S04]  /*6a0e0*/  LDL.LU R68, [R1+0xd98] ;  /* 0x000d980001447983 */ /* 0x002ee80000300800 */
        /* <DEDUP_REMOVED lines=8> */
[----:B----4-:R-:W-:Y:S04]  /*6a170*/  STS.128 [R2+0x280], R84 ;  /* 0x0002805402007388 */ /* 0x010fe80000000c00 */
[----:B------:R-:W-:Y:S04]  /*6a180*/  STS.128 [R2+0x400], R80 ;  /* 0x0004005002007388 */ /* 0x000fe80000000c00 */
[----:B---3--:R1:W-:Y:S04]  /*6a190*/  STS.128 [R2+0x600], R72 ;  /* 0x0006004802007388 */ /* 0x0083e80000000c00 */
[----:B-1----:R-:W3:Y:S04]  /*6a1a0*/  LDL.LU R72, [R1+0xb68] ;  /* 0x000b680001487983 */ /* 0x002ee80000300800 */
[----:B------:R-:W3:Y:S04]  /*6a1b0*/  LDL.LU R73, [R1+0xb6c] ;  /* 0x000b6c0001497983 */ /* 0x000ee80000300800 */
[----:B------:R-:W3:Y:S04]  /*6a1c0*/  LDL.LU R74, [R1+0xb58] ;  /* 0x000b5800014a7983 */ /* 0x000ee80000300800 */
[----:B------:R1:W-:Y:S04]  /*6a1d0*/  STS.128 [R2+0x680], R68 ;  /* 0x0006804402007388 */ /* 0x0003e80000000c00 */
[----:B------:R-:W3:Y:S04]  /*6a1e0*/  LDL.LU R75, [R1+0xb5c] ;  /* 0x000b5c00014b7983 */ /* 0x000ee80000300800 */
[----:B------:R-:W-:Y:S06]  /*6a1f0*/  BAR.SYNC.DEFER_BLOCKING 0x0 ;  /* 0x0000000000007b1d */ /* 0x000fec0000010000 */
[----:B-1----:R-:W3:Y:S04]  /*6a200*/  LDL.LU R68, [R1+0x970] ;  /* 0x0009700001447983 */ /* 0x002ee80000300800 */
[----:B------:R-:W3:Y:S04]  /*6a210*/  LDL.LU R69, [R1+0x974] ;  /* 0x0009740001457983 */ /* 0x000ee80000300800 */
[----:B------:R-:W3:Y:S04]  /*6a220*/  LDL.LU R70, [R1+0x950] ;  /* 0x0009500001467983 */ /* 0x000ee80000300800 */
[----:B------:R-:W3:Y:S04]  /*6a230*/  LDL.LU R71, [R1+0x954] ;  /* 0x0009540001477983 */ /* 0x000ee80000300800 */
        /* <DEDUP_REMOVED lines=58> */
[----:B------:R1:W-:Y:S04]  /*6a5e0*/  STS.128 [R2+0x680], R68 ;  /* 0x0006804402007388 */ /* 0x0003e80000000c00 */
[----:B------:R-:W3:Y:S04]  /*6a5f0*/  LDL.LU R74, [R1+0x608] ;  /* 0x00060800014a7983 */ /* 0x000ee80000300800 */
[----:B------:R-:W-:Y:S06]  /*6a600*/  BAR.SYNC.DEFER_BLOCKING 0x0 ;  /* 0x0000000000007b1d */ /* 0x000fec0000010000 */
[----:B------:R-:W3:Y:S04]  /*6a610*/  LDL.LU R75, [R1+0x60c] ;  /* 0x00060c00014b7983 */ /* 0x000ee80000300800 */
        /* <DEDUP_REMOVED lines=55> */
[----:B----4-:R-:W-:Y:S04]  /*6a990*/  STS.128 [R2+0x280], R84 ;  /* 0x0002805402007388 */ /* 0x010fe80000000c00 */
[----:B------:R-:W-:Y:S04]  /*6a9a0*/  STS.128 [R2+0x400], R80 ;  /* 0x0004005002007388 */ /* 0x000fe80000000c00 */
[----:B---3--:R1:W-:Y:S04]  /*6a9b0*/  STS.128 [R2+0x600], R72 ;  /* 0x0006004802007388 */ /* 0x0083e80000000c00 */
[----:B-1----:R-:W4:Y:S04]  /*6a9c0*/  LDL.LU R74, [R1+0xc8] ;  /* 0x0000c800014a7983 */ /* 0x002f280000300800 */
[----:B------:R-:W4:Y:S04]  /*6a9d0*/  LDL.LU R75, [R1+0xcc] ;  /* 0x0000cc00014b7983 */ /* 0x000f280000300800 */
[----:B------:R1:W-:Y:S04]  /*6a9e0*/  STS.128 [R2+0x680], R68 ;  /* 0x0006804402007388 */ /* 0x0003e80000000c00 */
[----:B------:R-:W-:Y:S06]  /*6a9f0*/  BAR.SYNC.DEFER_BLOCKING 0x0 ;  /* 0x0000000000007b1d */ /* 0x000fec0000010000 */
[----:B-1----:R-:W4:Y:S04]  /*6aa00*/  LDL.LU R70, [R1+0xa0] ;  /* 0x0000a00001467983 */ /* 0x002f280000300800 */
[----:B------:R-:W4:Y:S04]  /*6aa10*/  LDL.LU R71, [R1+0xa4] ;  /* 0x0000a40001477983 */ /* 0x000f280000300800 */
        /* <DEDUP_REMOVED lines=18> */
[----:B------:R-:W-:Y:S01]  /*6ab40*/  STL.64 [R1+0xc50], R88 ;  /* 0x000c505801007387 */ /* 0x000fe20000100a00 */
[----:B------:R-:W-:-:S03]  /*6ab50*/  IMAD.MOV.U32 R76, RZ, RZ, R248 ;  /* 0x000000ffff4c7224 */ /* 0x000fc600078e00f8 */
[----:B------:R-:W-:Y:S04]  /*6ab60*/  STL.64 [R1+0xc58], R90 ;  /* 0x000c585a01007387 */ /* 0x000fe80000100a00 */
[----:B------:R-:W-:Y:S01]  /*6ab70*/  BAR.SYNC.DEFER_BLOCKING 0x0 ;  /* 0x0000000000007b1d */ /* 0x000fe20000010000 */
[----:B------:R-:W-:-:S05]  /*6ab80*/  IMAD.MOV.U32 R77, RZ, RZ, R249 ;  /* 0x000000ffff4d7224 */ /* 0x000fca00078e00f9 */
[----:B-1----:R-:W-:Y:S04]  /*6ab90*/  STL.64 [R1+0x120], R84 ;  /* 0x0001205401007387 */ /* 0x002fe80000100a00 */
[----:B------:R1:W-:Y:S04]  /*6aba0*/  STL.64 [R1+0x128], R86 ;  /* 0x0001285601007387 */ /* 0x0003e80000100a00 */
[----:B------:R-:W-:Y:S04]  /*6abb0*/  STL.64 [R1+0xc90], R80 ;  /* 0x000c905001007387 */ /* 0x000fe80000100a00 */
[----:B------:R1:W-:Y:S04]  /*6abc0*/  STL.64 [R1+0xc98], R82 ;  /* 0x000c985201007387 */ /* 0x0003e80000100a00 */
[----:B-1----:R-:W3:Y:S04]  /*6abd0*/  LDL.LU R86, [R1+0xa8] ;  /* 0x0000a80001567983 */ /* 0x002ee80000300800 */
[----:B------:R-:W3:Y:S04]  /*6abe0*/  LDL.LU R87, [R1+0xac] ;  /* 0x0000ac0001577983 */ /* 0x000ee80000300800 */
[----:B------:R-:W3:Y:S04]  /*6abf0*/  LDL.LU R82, [R1+0x80] ;  /* 0x0000800001527983 */ /* 0x000ee80000300800 */
[----:B------:R-:W3:Y:S04]  /*6ac00*/  LDL.LU R83, [R1+0x84] ;  /* 0x0000840001537983 */ /* 0x000ee80000300800 */
[----:B--2---:R1:W-:Y:S04]  /*6ac10*/  STS.128 [R2], R76 ;  /* 0x0000004c02007388 */ /* 0x0043e80000000c00 */
[----:B-1----:R-:W2:Y:S04]  /*6ac20*/  LDL.LU R78, [R1+0x88] ;  /* 0x00008800014e7983 */ /* 0x002ea80000300800 */
[----:B------:R-:W2:Y:S01]  /*6ac30*/  LDL.LU R79, [R1+0x8c] ;  /* 0x00008c00014f7983 */ /* 0x000ea20000300800 */
[----:B------:R-:W-:-:S02]  /*6ac40*/  IMAD.MOV.U32 R68, RZ, RZ, R236 ;  /* 0x000000ffff447224 */ /* 0x000fc400078e00ec */
[----:B------:R-:W-:-:S05]  /*6ac50*/  IMAD.MOV.U32 R69, RZ, RZ, R237 ;  /* 0x000000ffff457224 */ /* 0x000fca00078e00ed */
[----:B----4-:R1:W-:Y:S02]  /*6ac60*/  STS.128 [R2+0x200], R68 ;  /* 0x0002004402007388 */ /* 0x0103e40000000c00 */
[----:B-1----:R-:W-:Y:S02]  /*6ac70*/  IMAD.MOV.U32 R68, RZ, RZ, R66 ;  /* 0x000000ffff447224 */ /* 0x002fe400078e0042 */
[----:B------:R-:W-:Y:S02]  /*6ac80*/  IMAD.MOV.U32 R69, RZ, RZ, R67 ;  /* 0x000000ffff457224 */ /* 0x000fe400078e0043 */
[----:B------:R-:W-:Y:S02]  /*6ac90*/  IMAD.MOV.U32 R70, RZ, RZ, R62 ;  /* 0x000000ffff467224 */ /* 0x000fe400078e003e */
[----:B------:R-:W-:-:S05]  /*6aca0*/  IMAD.MOV.U32 R71, RZ, RZ, R63 ;  /* 0x000000ffff477224 */ /* 0x000fca00078e003f */
[----:B------:R1:W-:Y:S04]  /*6acb0*/  STS.128 [R2+0x680], R68 ;  /* 0x0006804402007388 */ /* 0x0003e80000000c00 */
        /* <DEDUP_REMOVED lines=8> */
[----:B------:R1:W-:Y:S01]  /*6ad40*/  STS.128 [R2+0x80], R72 ;  /* 0x0000804802007388 */ /* 0x0003e20000000c00 */
[----:B------:R-:W-:Y:S02]  /*6ad50*/  IMAD.MOV.U32 R80, RZ, RZ, R228 ;  /* 0x000000ffff507224 */ /* 0x000fe400078e00e4 */
[----:B------:R-:W-:Y:S02]  /*6ad60*/  IMAD.MOV.U32 R81, RZ, RZ, R229 ;  /* 0x000000ffff517224 */ /* 0x000fe400078e00e5 */
[----:B------:R-:W-:-:S02]  /*6ad70*/  IMAD.MOV.U32 R76, RZ, RZ, R230 ;  /* 0x000000ffff4c7224 */ /* 0x000fc400078e00e6 */
[----:B------:R-:W-:Y:S02]  /*6ad80*/  IMAD.MOV.U32 R77, RZ, RZ, R231 ;  /* 0x000000ffff4d7224 */ /* 0x000fe400078e00e7 */
[----:B-1----:R-:W-:Y:S02]  /*6ad90*/  IMAD.MOV.U32 R72, RZ, RZ, R64 ;  /* 0x000000ffff487224 */ /* 0x002fe400078e0040 */
[----:B------:R-:W-:Y:S01]  /*6ada0*/  IMAD.MOV.U32 R73, RZ, RZ, R65 ;  /* 0x000000ffff497224 */ /* 0x000fe200078e0041 */
[----:B------:R-:W2:Y:S01]  /*6adb0*/  LDL.LU R64, [R1+0x18f8] ;  /* 0x0018f80001407983 */ /* 0x000ea20000300800 */
[----:B------:R-:W-:Y:S02]  /*6adc0*/  IMAD.MOV.U32 R74, RZ, RZ, R60 ;  /* 0x000000ffff4a7224 */ /* 0x000fe400078e003c */
[----:B------:R-:W-:Y:S01]  /*6add0*/  IMAD.MOV.U32 R75, RZ, RZ, R61 ;  /* 0x000000ffff4b7224 */ /* 0x000fe200078e003d */
[----:B------:R-:W2:Y:S04]  /*6ade0*/  LDL.LU R65, [R1+0x18fc] ;  /* 0x0018fc0001417983 */ /* 0x000ea80000300800 */
[----:B------:R-:W2:Y:S04]  /*6adf0*/  LDL.LU R66, [R1+0x1918] ;  /* 0x0019180001427983 */ /* 0x000ea80000300800 */
[----:B------:R-:W-:Y:S04]  /*6ae00*/  STS.128 [R2+0x600], R72 ;  /* 0x0006004802007388 */ /* 0x000fe80000000c00 */
[----:B------:R-:W2:Y:S04]  /*6ae10*/  LDL.LU R67, [R1+0x191c] ;  /* 0x00191c0001437983 */ /* 0x000ea80000300800 */
[----:B------:R-:W2:Y:S04]  /*6ae20*/  LDL.LU R60, [R1+0x1280] ;  /* 0x00128000013c7983 */ /* 0x000ea80000300800 */
[----:B------:R-:W2:Y:S04]  /*6ae30*/  LDL.LU R61, [R1+0x1284] ;  /* 0x00128400013d7983 */ /* 0x000ea80000300800 */
[----:B------:R-:W2:Y:S04]  /*6ae40*/  LDL.LU R62, [R1+0x1290] ;  /* 0x00129000013e7983 */ /* 0x000ea80000300800 */
[----:B------:R-:W2:Y:S04]  /*6ae50*/  LDL.LU R63, [R1+0x1294] ;  /* 0x00129400013f7983 */ /* 0x000ea80000300800 */
[----:B---3--:R-:W-:Y:S04]  /*6ae60*/  STS.128 [R2+0x280], R84 ;  /* 0x0002805402007388 */ /* 0x008fe80000000c00 */
[----:B------:R-:W-:Y:S04]  /*6ae70*/  STS.128 [R2+0x400], R80 ;  /* 0x0004005002007388 */ /* 0x000fe80000000c00 */
[----:B--2---:R-:W-:Y:S04]  /*6ae80*/  STS.128 [R2+0x480], R76 ;  /* 0x0004804c02007388 */ /* 0x004fe80000000c00 */
[----:B------:R-:W-:Y:S06]  /*6ae90*/  BAR.SYNC.DEFER_BLOCKING 0x0 ;  /* 0x0000000000007b1d */ /* 0x000fec0000010000 */
[----:B------:R-:W1:Y:S04]  /*6aea0*/  LDS.128 R76, [R0] ;  /* 0x00000000004c7984 */ /* 0x000e680000000c00 */
        /* <DEDUP_REMOVED lines=31> */
[----:B------:R1:W-:Y:S04]  /*6b0a0*/  STS.128 [R2], R68 ;  /* 0x0000004402007388 */ /* 0x0003e80000000c00 */
[----:B------:R-:W2:Y:S04]  /*6b0b0*/  LDL.LU R75, [R1+0xfa4] ;  /* 0x000fa400014b7983 */ /* 0x000ea80000300800 */
[----:B-1----:R-:W3:Y:S04]  /*6b0c0*/  LDL.LU R68, [R1+0xfe8] ;  /* 0x000fe80001447983 */ /* 0x002ee80000300800 */
[----:B------:R-:W3:Y:S04]  /*6b0d0*/  LDL.LU R69, [R1+0xfec] ;  /* 0x000fec0001457983 */ /* 0x000ee80000300800 */
[----:B------:R-:W3:Y:S04]  /*6b0e0*/  LDL.LU R70, [R1+0xfa8] ;  /* 0x000fa80001467983 */ /* 0x000ee80000300800 */
[----:B------:R-:W3:Y:S04]  /*6b0f0*/  LDL.LU R71, [R1+0xfac] ;  /* 0x000fac0001477983 */ /* 0x000ee80000300800 */
[----:B------:R1:W-:Y:S04]  /*6b100*/  STS.128 [R2+0x80], R64 ;  /* 0x0000804002007388 */ /* 0x0003e80000000c00 */
[----:B------:R1:W-:Y:S04]  /*6b110*/  STS.128 [R2+0x200], R60 ;  /* 0x0002003c02007388 */ /* 0x0003e80000000c00 */
[----:B-1----:R-:W2:Y:S04]  /*6b120*/  LDL.LU R64, [R1+0xdc0] ;  /* 0x000dc00001407983 */ /* 0x002ea80000300800 */
[----:B------:R-:W2:Y:S04]  /*6b130*/  LDL.LU R65, [R1+0xdc4] ;  /* 0x000dc40001417983 */ /* 0x000ea80000300800 */
[----:B------:R-:W2:Y:S04]  /*6b140*/  LDL.LU R66, [R1+0xdb0] ;  /* 0x000db00001427983 */ /* 0x000ea80000300800 */
[----:B------:R-:W2:Y:S04]  /*6b150*/  LDL.LU R67, [R1+0xdb4] ;  /* 0x000db40001437983 */ /* 0x000ea80000300800 */
[----:B------:R-:W4:Y:S04]  /*6b160*/  LDL.LU R60, [R1+0xdc8] ;  /* 0x000dc800013c7983 */ /* 0x000f280000300800 */
[----:B------:R-:W4:Y:S04]  /*6b170*/  LDL.LU R61, [R1+0xdcc] ;  /* 0x000dcc00013d7983 */ /* 0x000f280000300800 */
[----:B------:R-:W4:Y:S04]  /*6b180*/  LDL.LU R62, [R1+0xdb8] ;  /* 0x000db800013e7983 */ /* 0x000f280000300800 */
[----:B------:R-:W4:Y:S04]  /*6b190*/  LDL.LU R63, [R1+0xdbc] ;  /* 0x000dbc00013f7983 */ /* 0x000f280000300800 */
[----:B---3--:R1:W-:Y:S04]  /*6b1a0*/  STS.128 [R2+0x480], R68 ;  /* 0x0004804402007388 */ /* 0x0083e80000000c00 */
[----:B-1----:R-:W3:Y:S04]  /*6b1b0*/  LDL.LU R68, [R1+0xbb0] ;  /* 0x000bb00001447983 */ /* 0x002ee80000300800 */
[----:B------:R-:W3:Y:S04]  /*6b1c0*/  LDL.LU R69, [R1+0xbb4] ;  /* 0x000bb40001457983 */ /* 0x000ee80000300800 */
[----:B------:R-:W3:Y:S04]  /*6b1d0*/  LDL.LU R70, [R1+0xb70] ;  /* 0x000b700001467983 */ /* 0x000ee80000300800 */
[----:B------:R-:W3:Y:S04]  /*6b1e0*/  LDL.LU R71, [R1+0xb74] ;  /* 0x000b740001477983 */ /* 0x000ee80000300800 */
[----:B--2---:R1:W-:Y:S04]  /*6b1f0*/  STS.128 [R2+0x600], R64 ;  /* 0x0006004002007388 */ /* 0x0043e80000000c00 */
[----:B----4-:R-:W-:Y:S04]  /*6b200*/  STS.128 [R2+0x280], R76 ;  /* 0x0002804c02007388 */ /* 0x010fe80000000c00 */
[----:B------:R-:W-:Y:S04]  /*6b210*/  STS.128 [R2+0x400], R72 ;  /* 0x0004004802007388 */ /* 0x000fe80000000c00 */
[----:B-1----:R-:W2:Y:S04]  /*6b220*/  LDL.LU R64, [R1+0xbb8] ;  /* 0x000bb80001407983 */ /* 0x002ea80000300800 */
[----:B------:R-:W2:Y:S04]  /*6b230*/  LDL.LU R65, [R1+0xbbc] ;  /* 0x000bbc0001417983 */ /* 0x000ea80000300800 */
[----:B------:R-:W2:Y:S04]  /*6b240*/  LDL.LU R66, [R1+0xb78] ;  /* 0x000b780001427983 */ /* 0x000ea80000300800 */
[----:B------:R1:W-:Y:S04]  /*6b250*/  STS.128 [R2+0x680], R60 ;  /* 0x0006803c02007388 */ /* 0x0003e80000000c00 */
[----:B------:R-:W2:Y:S04]  /*6b260*/  LDL.LU R67, [R1+0xb7c] ;  /* 0x000b7c0001437983 */ /* 0x000ea80000300800 */
[----:B------:R-:W-:Y:S06]  /*6b270*/  BAR.SYNC.DEFER_BLOCKING 0x0 ;  /* 0x0000000000007b1d */ /* 0x000fec0000010000 */
[----:B-1----:R-:W2:Y:S04]  /*6b280*/  LDL.LU R60, [R1+0x9b0] ;  /* 0x0009b000013c7983 */ /* 0x002ea80000300800 */
[----:B------:R-:W2:Y:S04]  /*6b290*/  LDL.LU R61, [R1+0x9b4] ;  /* 0x0009b400013d7983 */ /* 0x000ea80000300800 */
[----:B------:R-:W2:Y:S04]  /*6b2a0*/  LDL.LU R62, [R1+0x980] ;  /* 0x00098000013e7983 */ /* 0x000ea80000300800 */
        /* <DEDUP_REMOVED lines=34> */
[----:B---3--:R1:W-:Y:S04]  /*6b4d0*/  STS.128 [R2], R68 ;  /* 0x0000004402007388 */ /* 0x0083e80000000c00 */
        /* <DEDUP_REMOVED lines=8> */
[----:B------:R1:W-:Y:S04]  /*6b560*/  STS.128 [R2+0x200], R60 ;  /* 0x0002003c02007388 */ /* 0x0003e80000000c00 */
[----:B------:R-:W2:Y:S04]  /*6b570*/  LDL.LU R67, [R1+0x734] ;  /* 0x0007340001437983 */ /* 0x000ea80000300800 */
        /* <DEDUP_REMOVED lines=8> */
[----:B------:R-:W3:Y:S04]  /*6b600*/  LDL.LU R71, [R1+0x624] ;  /* 0x0006240001477983 */ /* 0x000ee80000300800 */
[----:B----4-:R-:W-:Y:S04]  /*6b610*/  STS.128 [R2+0x280], R76 ;  /* 0x0002804c02007388 */ /* 0x010fe80000000c00 */
[----:B------:R-:W-:Y:S04]  /*6b620*/  STS.128 [R2+0x400], R72 ;  /* 0x0004004802007388 */ /* 0x000fe80000000c00 */
[----:B--2---:R1:W-:Y:S04]  /*6b630*/  STS.128 [R2+0x600], R64 ;  /* 0x0006004002007388 */ /* 0x0043e80000000c00 */
        /* <DEDUP_REMOVED lines=66> */
[----:B-1----:R-:W4:Y:S04]  /*6ba60*/  LDL.LU R64, [R1+0xb8] ;  /* 0x0000b80001407983 */ /* 0x002f280000300800 */
[----:B------:R-:W4:Y:S04]  /*6ba70*/  LDL.LU R65, [R1+0xbc] ;  /* 0x0000bc0001417983 */ /* 0x000f280000300800 */
[----:B------:R1:W-:Y:S04]  /*6ba80*/  STS.128 [R2+0x680], R60 ;  /* 0x0006803c02007388 */ /* 0x0003e80000000c00 */
[----:B------:R-:W-:Y:S06]  /*6ba90*/  BAR.SYNC.DEFER_BLOCKING 0x0 ;  /* 0x0000000000007b1d */ /* 0x000fec0000010000 */
[----:B------:R-:W4:Y:S04]  /*6baa0*/  LDL.LU R66, [R1+0x188] ;  /* 0x0001880001427983 */ /* 0x000f280000300800 */
[----:B------:R-:W4:Y:S04]  /*6bab0*/  LDL.LU R67, [R1+0x18c] ;  /* 0x00018c0001437983 */ /* 0x000f280000300800 */
[----:B-1----:R-:W4:Y:S04]  /*6bac0*/  LDL.LU R60, [R1+0x90] ;  /* 0x00009000013c7983 */ /* 0x002f280000300800 */
[----:B------:R-:W4:Y:S04]  /*6bad0*/  LDL.LU R61, [R1+0x94] ;  /* 0x00009400013d7983 */ /* 0x000f280000300800 */
[----:B------:R-:W4:Y:S04]  /*6bae0*/  LDL.LU R62, [R1+0x160] ;  /* 0x00016000013e7983 */ /* 0x000f280000300800 */
        /* <DEDUP_REMOVED lines=34> */
[----:B---3--:R1:W-:Y:S04]  /*6bd10*/  STS.128 [R2], R68 ;  /* 0x0000004402007388 */ /* 0x0083e80000000c00 */
[----:B-1----:R-:W3:Y:S04]  /*6bd20*/  LDL.LU R68, [R1+0x78] ;  /* 0x0000780001447983 */ /* 0x002ee80000300800 */
[----:B------:R-:W3:Y:S04]  /*6bd30*/  LDL.LU R69, [R1+0x7c] ;  /* 0x00007c0001457983 */ /* 0x000ee80000300800 */
[----:B------:R-:W3:Y:S04]  /*6bd40*/  LDL.LU R70, [R1+0x148] ;  /* 0x0001480001467983 */ /* 0x000ee80000300800 */
[----:B------:R-:W3:Y:S04]  /*6bd50*/  LDL.LU R71, [R1+0x14c] ;  /* 0x00014c0001477983 */ /* 0x000ee80000300800 */
[----:B----4-:R1:W-:Y:S02]  /*6bd60*/  STS.128 [R2+0x200], R60 ;  /* 0x0002003c02007388 */ /* 0x0103e40000000c00 */
[----:B-1----:R-:W-:-:S02]  /*6bd70*/  IMAD.MOV.U32 R60, RZ, RZ, R58 ;  /* 0x000000ffff3c7224 */ /* 0x002fc400078e003a */
[----:B------:R-:W-:Y:S02]  /*6bd80*/  IMAD.MOV.U32 R61, RZ, RZ, R59 ;  /* 0x000000ffff3d7224 */ /* 0x000fe400078e003b */
[----:B------:R-:W-:Y:S02]  /*6bd90*/  IMAD.MOV.U32 R62, RZ, RZ, R54 ;  /* 0x000000ffff3e7224 */ /* 0x000fe400078e0036 */
[----:B------:R-:W-:-:S05]  /*6bda0*/  IMAD.MOV.U32 R63, RZ, RZ, R55 ;  /* 0x000000ffff3f7224 */ /* 0x000fca00078e0037 */
[----:B------:R1:W-:Y:S04]  /*6bdb0*/  STS.128 [R2+0x680], R60 ;  /* 0x0006803c02007388 */ /* 0x0003e80000000c00 */
[----:B-1----:R-:W2:Y:S04]  /*6bdc0*/  LDL.LU R60, [R1+0x1920] ;  /* 0x00192000013c7983 */ /* 0x002ea80000300800 */
[----:B------:R-:W2:Y:S04]  /*6bdd0*/  LDL.LU R61, [R1+0x1924] ;  /* 0x00192400013d7983 */ /* 0x000ea80000300800 */
[----:B------:R-:W2:Y:S04]  /*6bde0*/  LDL.LU R62, [R1+0x1970] ;  /* 0x00197000013e7983 */ /* 0x000ea80000300800 */
[----:B------:R-:W2:Y:S04]  /*6bdf0*/  LDL.LU R63, [R1+0x1974] ;  /* 0x00197400013f7983 */ /* 0x000ea80000300800 */
[----:B------:R1:W-:Y:S02]  /*6be00*/  STS.128 [R2+0x80], R64 ;  /* 0x0000804002007388 */ /* 0x0003e40000000c00 */
[----:B-1----:R-:W-:-:S02]  /*6be10*/  IMAD.MOV.U32 R64, RZ, RZ, R56 ;  /* 0x000000ffff407224 */ /* 0x002fc400078e0038 */
        /* <DEDUP_REMOVED lines=12> */
[----:B--2---:R-:W-:Y:S04]  /*6bee0*/  STS.128 [R2+0x280], R76 ;  /* 0x0002804c02007388 */ /* 0x004fe80000000c00 */
[----:B------:R-:W-:Y:S04]  /*6bef0*/  STS.128 [R2+0x400], R72 ;  /* 0x0004004802007388 */ /* 0x000fe80000000c00 */
[----:B---3--:R-:W-:Y:S04]  /*6bf00*/  STS.128 [R2+0x480], R68 ;  /* 0x0004804402007388 */ /* 0x008fe80000000c00 */
        /* <DEDUP_REMOVED lines=1511> */
[----:B------:R1:W-:Y:S04]  /*71d80*/  STS.128 [R2+0x680], R12 ;  /* 0x0006800c02007388 */ /* 0x0003e80000000c00 */
[----:B------:R-:W-:Y:S06]  /*71d90*/  BAR.SYNC.DEFER_BLOCKING 0x0 ;  /* 0x0000000000007b1d */ /* 0x000fec0000010000 */
[----:B------:R-:W2:Y:S04]  /*71da0*/  LDL.LU R18, [R1+0x7a8] ;  /* 0x0007a80001127983 */ /* 0x000ea80000300800 */
[----:B------:R-:W2:Y:S04]  /*71db0*/  LDL.LU R19, [R1+0x7ac] ;  /* 0x0007ac0001137983 */ /* 0x000ea80000300800 */
        /* <DEDUP_REMOVED lines=43> */
[----:B------:R2:W-:Y:S01]  /*72070*/  STS.128 [R2+0x200], R12 ;  /* 0x0002000c02007388 */ /* 0x0005e20000000c00 */
[----:B-1----:R-:W-:-:S02]  /*72080*/  IMAD.MOV.U32 R16, RZ, RZ, R8 ;  /* 0x000000ffff107224 */ /* 0x002fc400078e0008 */
[----:B------:R-:W-:Y:S02]  /*72090*/  IMAD.MOV.U32 R17, RZ, RZ, R9 ;  /* 0x000000ffff117224 */ /* 0x000fe400078e0009 */
[----:B--2---:R-:W-:Y:S02]  /*720a0*/  IMAD.MOV.U32 R12, RZ, RZ, R10 ;  /* 0x000000ffff0c7224 */ /* 0x004fe400078e000a */
[----:B------:R-:W-:Y:S02]  /*720b0*/  IMAD.MOV.U32 R13, RZ, RZ, R11 ;  /* 0x000000ffff0d7224 */ /* 0x000fe400078e000b */
[----:B------:R-:W-:Y:S02]  /*720c0*/  IMAD.MOV.U32 R14, RZ, RZ, R6 ;  /* 0x000000ffff0e7224 */ /* 0x000fe400078e0006 */
[----:B------:R-:W-:-:S05]  /*720d0*/  IMAD.MOV.U32 R15, RZ, RZ, R7 ;  /* 0x000000ffff0f7224 */ /* 0x000fca00078e0007 */
[----:B------:R1:W-:Y:S01]  /*720e0*/  STS.128 [R2+0x680], R12 ;  /* 0x0006800c02007388 */ /* 0x0003e20000000c00 */
[----:B------:R-:W-:Y:S02]  /*720f0*/  IMAD.MOV.U32 R18, RZ, RZ, R4 ;  /* 0x000000ffff127224 */ /* 0x000fe400078e0004 */
[----:B------:R-:W-:Y:S01]  /*72100*/  IMAD.MOV.U32 R19, RZ, RZ, R5 ;  /* 0x000000ffff137224 */ /* 0x000fe200078e0005 */
[----:B-1----:R-:W3:Y:S04]  /*72110*/  LDL.LU R12, [R1+0x2390] ;  /* 0x00239000010c7983 */ /* 0x002ee80000300800 */
        /* <DEDUP_REMOVED lines=11> */
[----:B------:R-:W-:Y:S04]  /*721d0*/  STS.128 [R2+0x600], R16 ;  /* 0x0006001002007388 */ /* 0x000fe80000000c00 */
[----:B----4-:R-:W-:Y:S04]  /*721e0*/  STS.128 [R2+0x280], R28 ;  /* 0x0002801c02007388 */ /* 0x010fe80000000c00 */
[----:B------:R-:W-:Y:S04]  /*721f0*/  STS.128 [R2+0x400], R24 ;  /* 0x0004001802007388 */ /* 0x000fe80000000c00 */
[----:B---3--:R-:W-:Y:S04]  /*72200*/  STS.128 [R2+0x480], R20 ;  /* 0x0004801402007388 */ /* 0x008fe80000000c00 */
[----:B------:R-:W-:Y:S06]  /*72210*/  BAR.SYNC.DEFER_BLOCKING 0x0 ;  /* 0x0000000000007b1d */ /* 0x000fec0000010000 */
[----:B------:R-:W1:Y:S04]  /*72220*/  LDS.128 R20, [R0] ;  /* 0x0000000000147984 */ /* 0x000e680000000c00 */
[----:B------:R-:W3:Y:S04]  /*72230*/  LDS.128 R16, [R0+0x800] ;  /* 0x0008000000107984 */ /* 0x000ee80000000c00 */
[----:B------:R-:W4:Y:S04]  /*72240*/  LDS.128 R24, [R3] ;  /* 0x0000000003187984 */ /* 0x000f280000000c00 */
[----:B-1----:R-:W-:Y:S04]  /*72250*/  STL.64 [R1+0x440], R20 ;  /* 0x0004401401007387 */ /* 0x002fe80000100a00 */
[----:B------:R-:W-:Y:S04]  /*72260*/  STL.64 [R1+0x448], R22 ;  /* 0x0004481601007387 */ /* 0x000fe80000100a00 */
[----:B------:R-:W1:Y:S04]  /*72270*/  LDS.128 R20, [R3+0x800] ;  /* 0x0008000003147984 */ /* 0x000e680000000c00 */
[----:B---3--:R-:W-:Y:S04]  /*72280*/  STL.64 [R1+0x670], R16 ;  /* 0x0006701001007387 */ /* 0x008fe80000100a00 */
[----:B------:R-:W-:Y:S04]  /*72290*/  STL.64 [R1+0x678], R18 ;  /* 0x0006781201007387 */ /* 0x000fe80000100a00 */
[----:B------:R-:W3:Y:S04]  /*722a0*/  LDS.128 R16, [R241] ;  /* 0x00000000f1107984 */ /* 0x000ee80000000c00 */
[----:B----4-:R-:W-:Y:S04]  /*722b0*/  STL.64 [R1+0x450], R24 ;  /* 0x0004501801007387 */ /* 0x010fe80000100a00 */
[----:B------:R-:W-:Y:S04]  /*722c0*/  STL.64 [R1+0x458], R26 ;  /* 0x0004581a01007387 */ /* 0x000fe80000100a00 */
[----:B------:R-:W4:Y:S04]  /*722d0*/  LDS.128 R24, [R241+0x800] ;  /* 0x00080000f1187984 */ /* 0x000f280000000c00 */
[----:B-1----:R-:W-:Y:S04]  /*722e0*/  STL.64 [R1+0x800], R20 ;  /* 0x0008001401007387 */ /* 0x002fe80000100a00 */
[----:B------:R-:W-:Y:S04]  /*722f0*/  STL.64 [R1+0x808], R22 ;  /* 0x0008081601007387 */ /* 0x000fe80000100a00 */
[----:B------:R-:W1:Y:S04]  /*72300*/  LDS.128 R20, [R240] ;  /* 0x00000000f0147984 */ /* 0x000e680000000c00 */
[----:B---3--:R-:W-:Y:S04]  /*72310*/  STL.64 [R1+0x4a0], R16 ;  /* 0x0004a01001007387 */ /* 0x008fe80000100a00 */
[----:B------:R-:W-:Y:S04]  /*72320*/  STL.64 [R1+0x4a8], R18 ;  /* 0x0004a81201007387 */ /* 0x000fe80000100a00 */
[----:B------:R-:W3:Y:S04]  /*72330*/  LDS.128 R16, [R240+0x800] ;  /* 0x00080000f0107984 */ /* 0x000ee80000000c00 */
[----:B------:R-:W-:Y:S06]  /*72340*/  BAR.SYNC.DEFER_BLOCKING 0x0 ;  /* 0x0000000000007b1d */ /* 0x000fec0000010000 */
[----:B----4-:R-:W-:Y:S04]  /*72350*/  STL.64 [R1+0x890], R24 ;  /* 0x0008901801007387 */ /* 0x010fe80000100a00 */
[----:B------:R-:W-:Y:S04]  /*72360*/  STL.64 [R1+0x898], R26 ;  /* 0x0008981a01007387 */ /* 0x000fe80000100a00 */
[----:B-1----:R1:W-:Y:S04]  /*72370*/  STL.64 [R1+0x580], R20 ;  /* 0x0005801401007387 */ /* 0x0023e80000100a00 */
[----:B------:R4:W-:Y:S04]  /*72380*/  STL.64 [R1+0x588], R22 ;  /* 0x0005881601007387 */ /* 0x0009e80000100a00 */
[----:B---3--:R3:W-:Y:S04]  /*72390*/  STL.64 [R1+0xdf0], R16 ;  /* 0x000df01001007387 */ /* 0x0087e80000100a00 */
[----:B------:R3:W-:Y:S04]  /*723a0*/  STL.64 [R1+0xdf8], R18 ;  /* 0x000df81201007387 */ /* 0x0007e80000100a00 */
[----:B-1----:R-:W2:Y:S04]  /*723b0*/  LDL.LU R20, [R1+0x22d8] ;  /* 0x0022d80001147983 */ /* 0x002ea80000300800 */
[----:B------:R-:W2:Y:S04]  /*723c0*/  LDL.LU R21, [R1+0x22dc] ;  /* 0x0022dc0001157983 */ /* 0x000ea80000300800 */
[----:B----4-:R-:W2:Y:S04]  /*723d0*/  LDL.LU R22, [R1+0x22c8] ;  /* 0x0022c80001167983 */ /* 0x010ea80000300800 */
[----:B------:R-:W2:Y:S04]  /*723e0*/  LDL.LU R23, [R1+0x22cc] ;  /* 0x0022cc0001177983 */ /* 0x000ea80000300800 */
[----:B---3--:R-:W3:Y:S04]  /*723f0*/  LDL.LU R16, [R1+0x21d0] ;  /* 0x0021d00001107983 */ /* 0x008ee80000300800 */
[----:B------:R-:W3:Y:S04]  /*72400*/  LDL.LU R17, [R1+0x21d4] ;  /* 0x0021d40001117983 */ /* 0x000ee80000300800 */
[----:B------:R-:W3:Y:S04]  /*72410*/  LDL.LU R18, [R1+0x21c0] ;  /* 0x0021c00001127983 */ /* 0x000ee80000300800 */
[----:B------:R1:W-:Y:S04]  /*72420*/  STS.128 [R2], R12 ;  /* 0x0000000c02007388 */ /* 0x0003e80000000c00 */
[----:B------:R-:W3:Y:S04]  /*72430*/  LDL.LU R19, [R1+0x21c4] ;  /* 0x0021c40001137983 */ /* 0x000ee80000300800 */
[----:B------:R4:W-:Y:S04]  /*72440*/  STS.128 [R2+0x80], R8 ;  /* 0x0000800802007388 */ /* 0x0009e80000000c00 */
[----:B-1----:R-:W2:Y:S04]  /*72450*/  LDL.LU R12, [R1+0x21d8] ;  /* 0x0021d800010c7983 */ /* 0x002ea80000300800 */
[----:B------:R-:W2:Y:S04]  /*72460*/  LDL.LU R13, [R1+0x21dc] ;  /* 0x0021dc00010d7983 */ /* 0x000ea80000300800 */
[----:B------:R-:W2:Y:S04]  /*72470*/  LDL.LU R14, [R1+0x21c8] ;  /* 0x0021c800010e7983 */ /* 0x000ea80000300800 */
[----:B------:R-:W2:Y:S04]  /*72480*/  LDL.LU R15, [R1+0x21cc] ;  /* 0x0021cc00010f7983 */ /* 0x000ea80000300800 */
[----:B----4-:R-:W4:Y:S04]  /*72490*/  LDL.LU R8, [R1+0x20d0] ;  /* 0x0020d00001087983 */ /* 0x010f280000300800 */
[----:B------:R-:W4:Y:S04]  /*724a0*/  LDL.LU R9, [R1+0x20d4] ;  /* 0x0020d40001097983 */ /* 0x000f280000300800 */
[----:B------:R-:W4:Y:S04]  /*724b0*/  LDL.LU R10, [R1+0x20c0] ;  /* 0x0020c000010a7983 */ /* 0x000f280000300800 */
[----:B------:R1:W-:Y:S04]  /*724c0*/  STS.128 [R2+0x200], R4 ;  /* 0x0002000402007388 */ /* 0x0003e80000000c00 */
[----:B------:R-:W4:Y:S04]  /*724d0*/  LDL.LU R11, [R1+0x20c4] ;  /* 0x0020c400010b7983 */ /* 0x000f280000300800 */
        /* <DEDUP_REMOVED lines=8> */
[----:B----4-:R1:W-:Y:S04]  /*72560*/  STS.128 [R2+0x600], R8 ;  /* 0x0006000802007388 */ /* 0x0103e80000000c00 */
[----:B------:R-:W2:Y:S04]  /*72570*/  LDL.LU R15, [R1+0x1f64] ;  /* 0x001f6400010f7983 */ /* 0x000ea80000300800 */
[----:B-1----:R-:W4:Y:S04]  /*72580*/  LDL.LU R8, [R1+0x1f78] ;  /* 0x001f780001087983 */ /* 0x002f280000300800 */
[----:B------:R-:W4:Y:S04]  /*72590*/  LDL.LU R9, [R1+0x1f7c] ;  /* 0x001f7c0001097983 */ /* 0x000f280000300800 */
[----:B------:R-:W4:Y:S04]  /*725a0*/  LDL.LU R10, [R1+0x1f68] ;  /* 0x001f6800010a7983 */ /* 0x000f280000300800 */
[----:B---3--:R1:W-:Y:S04]  /*725b0*/  STS.128 [R2+0x680], R4 ;  /* 0x0006800402007388 */ /* 0x0083e80000000c00 */
[----:B------:R-:W4:Y:S04]  /*725c0*/  LDL.LU R11, [R1+0x1f6c] ;  /* 0x001f6c00010b7983 */ /* 0x000f280000300800 */
[----:B-1----:R-:W4:Y:S04]  /*725d0*/  LDL.LU R4, [R1+0x1e00] ;  /* 0x001e000001047983 */ /* 0x002f280000300800 */
[----:B------:R-:W4:Y:S04]  /*725e0*/  LDL.LU R5, [R1+0x1e04] ;  /* 0x001e040001057983 */ /* 0x000f280000300800 */
[----:B------:R-:W4:Y:S04]  /*725f0*/  LDL.LU R6, [R1+0x1df0] ;  /* 0x001df00001067983 */ /* 0x000f280000300800 */
[----:B------:R-:W4:Y:S04]  /*72600*/  LDL.LU R7, [R1+0x1df4] ;  /* 0x001df40001077983 */ /* 0x000f280000300800 */
[----:B------:R-:W-:Y:S04]  /*72610*/  STS.128 [R2+0x280], R20 ;  /* 0x0002801402007388 */ /* 0x000fe80000000c00 */
[----:B------:R-:W-:Y:S04]  /*72620*/  STS.128 [R2+0x400], R16 ;  /* 0x0004001002007388 */ /* 0x000fe80000000c00 */
[----:B------:R-:W-:Y:S06]  /*72630*/  BAR.SYNC.DEFER_BLOCKING 0x0 ;  /* 0x0000000000007b1d */ /* 0x000fec0000010000 */
        /* <DEDUP_REMOVED lines=33> */
[----:B--2---:R1:W-:Y:S04]  /*72850*/  STS.128 [R2], R12 ;  /* 0x0000000c02007388 */ /* 0x0043e80000000c00 */
        /* <DEDUP_REMOVED lines=1223> */
[----:B------:R-:W1:Y:S04]  /*774d0*/  LDS.128 R20, [R3+0x800] ;  /* 0x0008000003147984 */ /* 0x000e680000000c00 */
[----:B-1----:R-:W-:Y:S04]  /*774e0*/  STL [R1+0x360c], R248 ;  /* 0x00360cf801007387 */ /* 0x002fe80000100800 */
[----:B------:R-:W-:Y:S04]  /*774f0*/  STL [R1+0x3608], R249 ;  /* 0x003608f901007387 */ /* 0x000fe80000100800 */
[----:B------:R-:W-:Y:S04]  /*77500*/  STL [R1+0x35fc], R250 ;  /* 0x0035fcfa01007387 */ /* 0x000fe80000100800 */
[----:B------:R-:W-:Y:S04]  /*77510*/  STL [R1+0x35f8], R251 ;  /* 0x0035f8fb01007387 */ /* 0x000fe80000100800 */
[----:B------:R-:W-:Y:S04]  /*77520*/  STL.64 [R1+0x14c0], R16 ;  /* 0x0014c01001007387 */ /* 0x000fe80000100a00 */
[----:B------:R-:W-:Y:S04]  /*77530*/  STL.64 [R1+0x14c8], R18 ;  /* 0x0014c81201007387 */ /* 0x000fe80000100a00 */
[----:B------:R-:W1:Y:S04]  /*77540*/  LDS.128 R16, [R241] ;  /* 0x00000000f1107984 */ /* 0x000e680000000c00 */
[----:B------:R-:W-:Y:S04]  /*77550*/  STL.64 [R1+0xf90], R24 ;  /* 0x000f901801007387 */ /* 0x000fe80000100a00 */
[----:B------:R-:W-:Y:S04]  /*77560*/  STL.64 [R1+0xf98], R26 ;  /* 0x000f981a01007387 */ /* 0x000fe80000100a00 */
[----:B------:R-:W-:Y:S04]  /*77570*/  STL.64 [R1+0x14d0], R20 ;  /* 0x0014d01401007387 */ /* 0x000fe80000100a00 */
[----:B------:R-:W-:Y:S04]  /*77580*/  STL.64 [R1+0x14d8], R22 ;  /* 0x0014d81601007387 */ /* 0x000fe80000100a00 */
[----:B------:R-:W1:Y:S04]  /*77590*/  LDS.128 R24, [R241+0x800] ;  /* 0x00080000f1187984 */ /* 0x000e680000000c00 */
[----:B------:R-:W1:Y:S04]  /*775a0*/  LDS.128 R20, [R240] ;  /* 0x00000000f0147984 */ /* 0x000e680000000c00 */
[----:B-1----:R-:W-:Y:S04]  /*775b0*/  STL.64 [R1+0x12f0], R16 ;  /* 0x0012f01001007387 */ /* 0x002fe80000100a00 */
[----:B------:R-:W-:Y:S04]  /*775c0*/  STL.64 [R1+0x12f8], R18 ;  /* 0x0012f81201007387 */ /* 0x000fe80000100a00 */
[----:B------:R-:W1:Y:S04]  /*775d0*/  LDS.128 R16, [R240+0x800] ;  /* 0x00080000f0107984 */ /* 0x000e680000000c00 */
[----:B------:R-:W-:Y:S06]  /*775e0*/  BAR.SYNC.DEFER_BLOCKING 0x0 ;  /* 0x0000000000007b1d */ /* 0x000fec0000010000 */
[----:B------:R-:W-:Y:S04]  /*775f0*/  STL.64 [R1+0x1540], R24 ;  /* 0x0015401801007387 */ /* 0x000fe80000100a00 */
[----:B------:R-:W-:Y:S04]  /*77600*/  STL.64 [R1+0x1548], R26 ;  /* 0x0015481a01007387 */ /* 0x000fe80000100a00 */
[----:B------:R1:W-:Y:S04]  /*77610*/  STL.64 [R1+0x1400], R20 ;  /* 0x0014001401007387 */ /* 0x0003e80000100a00 */
[----:B------:R1:W-:Y:S02]  /*77620*/  STL.64 [R1+0x1408], R22 ;  /* 0x0014081601007387 */ /* 0x0003e40000100a00 */
[----:B-1----:R-:W-:-:S02]  /*77630*/  IMAD.MOV.U32 R251, RZ, RZ, R17 ;  /* 0x000000fffffb7224 */ /* 0x002fc400078e0011 */
[----:B------:R-:W-:Y:S01]  /*77640*/  IMAD.MOV.U32 R250, RZ, RZ, R16 ;  /* 0x000000fffffa7224 */ /* 0x000fe200078e0010 */
[----:B------:R1:W-:Y:S04]  /*77650*/  STL.64 [R1+0x1558], R18 ;  /* 0x0015581201007387 */ /* 0x0003e80000100a00 */
[----:B------:R-:W-:Y:S04]  /*77660*/  STL [R1+0x3604], R251 ;  /* 0x003604fb01007387 */ /* 0x000fe80000100800 */
[----:B------:R-:W-:Y:S04]  /*77670*/  STL [R1+0x3600], R250 ;  /* 0x003600fa01007387 */ /* 0x000fe80000100800 */
        /* <DEDUP_REMOVED lines=19> */
[----:B-1----:R-:W2:Y:S04]  /*777b0*/  LDL.LU R4, [R1+0x2038] ;  /* 0x0020380001047983 */ /* 0x002ea80000300800 */
[----:B------:R-:W2:Y:S04]  /*777c0*/  LDL.LU R5, [R1+0x203c] ;  /* 0x00203c0001057983 */ /* 0x000ea80000300800 */
[----:B------:R-:W2:Y:S04]  /*777d0*/  LDL.LU R6, [R1+0x2028] ;  /* 0x0020280001067983 */ /* 0x000ea80000300800 */
[----:B------:R-:W2:Y:S04]  /*777e0*/  LDL.LU R7, [R1+0x202c] ;  /* 0x00202c0001077983 */ /* 0x000ea80000300800 */
[----:B--2---:R1:W-:Y:S04]  /*777f0*/  STS.128 [R2+0x680], R4 ;  /* 0x0006800402007388 */ /* 0x0043e80000000c00 */
[----:B-1----:R-:W2:Y:S04]  /*77800*/  LDL.LU R4, [R1+0x1ed0] ;  /* 0x001ed00001047983 */ /* 0x002ea80000300800 */
[----:B------:R-:W2:Y:S04]  /*77810*/  LDL.LU R5, [R1+0x1ed4] ;  /* 0x001ed40001057983 */ /* 0x000ea80000300800 */
[----:B------:R-:W2:Y:S04]  /*77820*/  LDL.LU R6, [R1+0x1ec0] ;  /* 0x001ec00001067983 */ /* 0x000ea80000300800 */
[----:B------:R-:W2:Y:S04]  /*77830*/  LDL.LU R7, [R1+0x1ec4] ;  /* 0x001ec40001077983 */ /* 0x000ea80000300800 */
[----:B---3--:R-:W-:Y:S04]  /*77840*/  STS.128 [R2+0x280], R20 ;  /* 0x0002801402007388 */ /* 0x008fe80000000c00 */
[----:B------:R-:W-:Y:S04]  /*77850*/  STS.128 [R2+0x400], R16 ;  /* 0x0004001002007388 */ /* 0x000fe80000000c00 */
[----:B------:R-:W-:Y:S04]  /*77860*/  STS.128 [R2+0x480], R12 ;  /* 0x0004800c02007388 */ /* 0x000fe80000000c00 */
[----:B----4-:R1:W-:Y:S04]  /*77870*/  STS.128 [R2+0x600], R8 ;  /* 0x0006000802007388 */ /* 0x0103e80000000c00 */
[----:B------:R-:W-:Y:S06]  /*77880*/  BAR.SYNC.DEFER_BLOCKING 0x0 ;  /* 0x0000000000007b1d */ /* 0x000fec0000010000 */
[----:B-1----:R-:W3:Y:S04]  /*77890*/  LDL.LU R8, [R1+0x1ed8] ;  /* 0x001ed80001087983 */ /* 0x002ee80000300800 */
[----:B------:R-:W3:Y:S04]  /*778a0*/  LDL.LU R9, [R1+0x1edc] ;  /* 0x001edc0001097983 */ /* 0x000ee80000300800 */
[----:B------:R-:W3:Y:S04]  /*778b0*/  LDL.LU R10, [R1+0x1ec8] ;  /* 0x001ec800010a7983 */ /* 0x000ee80000300800 */
[----:B------:R-:W1:Y:S04]  /*778c0*/  LDS.128 R244, [R0+0x800] ;  /* 0x0008000000f47984 */ /* 0x000e680000000c00 */
[----:B------:R-:W4:Y:S04]  /*778d0*/  LDS.128 R16, [R0] ;  /* 0x0000000000107984 */ /* 0x000f280000000c00 */
[----:B------:R-:W3:Y:S04]  /*778e0*/  LDL.LU R11, [R1+0x1ecc] ;  /* 0x001ecc00010b7983 */ /* 0x000ee80000300800 */
[----:B------:R-:W3:Y:S04]  /*778f0*/  LDL.LU R12, [R1+0x1d60] ;  /* 0x001d6000010c7983 */ /* 0x000ee80000300800 */
[----:B------:R-:W3:Y:S04]  /*77900*/  LDL.LU R13, [R1+0x1d64] ;  /* 0x001d6400010d7983 */ /* 0x000ee80000300800 */
[----:B------:R-:W4:Y:S04]  /*77910*/  LDS.128 R236, [R3] ;  /* 0x0000000003ec7984 */ /* 0x000f280000000c00 */
[----:B------:R-:W3:Y:S04]  /*77920*/  LDL.LU R14, [R1+0x1d50] ;  /* 0x001d5000010e7983 */ /* 0x000ee80000300800 */
[----:B------:R-:W3:Y:S04]  /*77930*/  LDL.LU R15, [R1+0x1d54] ;  /* 0x001d5400010f7983 */ /* 0x000ee80000300800 */
[----:B------:R-:W-:Y:S04]  /*77940*/  LDS.128 R232, [R3+0x800] ;  /* 0x0008000003e87984 */ /* 0x000fe80000000c00 */
[----:B------:R-:W-:Y:S04]  /*77950*/  LDS.128 R228, [R241] ;  /* 0x00000000f1e47984 */ /* 0x000fe80000000c00 */
[----:B------:R-:W-:Y:S04]  /*77960*/  LDS.128 R224, [R241+0x800] ;  /* 0x00080000f1e07984 */ /* 0x000fe80000000c00 */
[----:B------:R-:W-:Y:S04]  /*77970*/  LDS.128 R220, [R240] ;  /* 0x00000000f0dc7984 */ /* 0x000fe80000000c00 */
[----:B------:R-:W-:Y:S04]  /*77980*/  LDS.128 R216, [R240+0x800] ;  /* 0x00080000f0d87984 */ /* 0x000fe80000000c00 */
[----:B------:R-:W-:Y:S06]  /*77990*/  BAR.SYNC.DEFER_BLOCKING 0x0 ;  /* 0x0000000000007b1d */ /* 0x000fec0000010000 */
[----:B-1----:R-:W-:Y:S04]  /*779a0*/  STL [R1+0x3618], R244 ;  /* 0x003618f401007387 */ /* 0x002fe80000100800 */
[----:B----4-:R1:W-:Y:S04]  /*779b0*/  STL.64 [R1+0xf80], R16 ;  /* 0x000f801001007387 */ /* 0x0103e80000100a00 */
[----:B------:R4:W-:Y:S04]  /*779c0*/  STL.64 [R1+0xf88], R18 ;  /* 0x000f881201007387 */ /* 0x0009e80000100a00 */
[----:B------:R-:W-:Y:S04]  /*779d0*/  STL [R1+0x3614], R245 ;  /* 0x003614f501007387 */ /* 0x000fe80000100800 */
[----:B------:R-:W-:Y:S04]  /*779e0*/  STL [R1+0x3610], R246 ;  /* 0x003610f601007387 */ /* 0x000fe80000100800 */
[----:B------:R-:W-:Y:S04]  /*779f0*/  STL [R1+0x35f4], R247 ;  /* 0x0035f4f701007387 */ /* 0x000fe80000100800 */
[----:B------:R-:W-:Y:S04]  /*77a00*/  STL [R1+0x361c], R239 ;  /* 0x00361cef01007387 */ /* 0x000fe80000100800 */
        /* <DEDUP_REMOVED lines=35> */
[----:B------:R-:W-:Y:S04]  /*77c40*/  STS.128 [R2+0x280], R20 ;  /* 0x0002801402007388 */ /* 0x000fe80000000c00 */
[----:B----4-:R-:W-:Y:S04]  /*77c50*/  STS.128 [R2+0x400], R16 ;  /* 0x0004001002007388 */ /* 0x010fe80000000c00 */
[----:B---3--:R-:W-:Y:S04]  /*77c60*/  STS.128 [R2+0x600], R8 ;  /* 0x0006000802007388 */ /* 0x008fe80000000c00 */
[----:B------:R-:W3:Y:S04]  /*77c70*/  LDL.LU R35, [R1+0x15a4] ;  /* 0x0015a40001237983 */ /* 0x000ee80000300800 */
[----:B------:R-:W4:Y:S04]  /*77c80*/  LDL.LU R44, [R1+0x15b8] ;  /* 0x0015b800012c7983 */ /* 0x000f280000300800 */
[----:B------:R-:W-:Y:S04]  /*77c90*/  STS.128 [R2+0x680], R12 ;  /* 0x0006800c02007388 */ /* 0x000fe80000000c00 */
[----:B------:R-:W-:Y:S06]  /*77ca0*/  BAR.SYNC.DEFER_BLOCKING 0x0 ;  /* 0x0000000000007b1d */ /* 0x000fec0000010000 */
[----:B------:R-:W4:Y:S04]  /*77cb0*/  LDL.LU R45, [R1+0x15bc] ;  /* 0x0015bc00012d7983 */ /* 0x000f280000300800 */
[----:B------:R-:W4:Y:S04]  /*77cc0*/  LDL.LU R46, [R1+0x15a8] ;  /* 0x0015a800012e7983 */ /* 0x000f280000300800 */
[----:B------:R-:W4:Y:S04]  /*77cd0*/  LDL.LU R47, [R1+0x15ac] ;  /* 0x0015ac00012f7983 */ /* 0x000f280000300800 */
[----:B------:R-:W4:Y:S04]  /*77ce0*/  LDL.LU R40, [R1+0x13e0] ;  /* 0x0013e00001287983 */ /* 0x000f280000300800 */
[----:B------:R-:W4:Y:S04]  /*77cf0*/  LDL.LU R41, [R1+0x13e4] ;  /* 0x0013e40001297983 */ /* 0x000f280000300800 */
[----:B------:R-:W-:Y:S04]  /*77d00*/  LDS.128 R212, [R0] ;  /* 0x0000000000d47984 */ /* 0x000fe80000000c00 */
[----:B------:R-:W-:Y:S04]  /*77d10*/  LDS.128 R208, [R0+0x800] ;  /* 0x0008000000d07984 */ /* 0x000fe80000000c00 */
[----:B------:R-:W-:Y:S04]  /*77d20*/  LDS.128 R28, [R3] ;  /* 0x00000000031c7984 */ /* 0x000fe80000000c00 */
[----:B------:R-:W-:Y:S04]  /*77d30*/  LDS.128 R16, [R3+0x800] ;  /* 0x0008000003107984 */ /* 0x000fe80000000c00 */
[----:B------:R-:W-:Y:S04]  /*77d40*/  LDS.128 R24, [R241] ;  /* 0x00000000f1187984 */ /* 0x000fe80000000c00 */
[----:B------:R-:W-:Y:S04]  /*77d50*/  LDS.128 R12, [R241+0x800] ;  /* 0x00080000f10c7984 */ /* 0x000fe80000000c00 */
[----:B------:R-:W-:Y:S04]  /*77d60*/  LDS.128 R20, [R240] ;  /* 0x00000000f0147984 */ /* 0x000fe80000000c00 */
[----:B------:R-:W-:Y:S04]  /*77d70*/  LDS.128 R8, [R240+0x800] ;  /* 0x00080000f0087984 */ /* 0x000fe80000000c00 */
[----:B------:R-:W-:Y:S06]  /*77d80*/  BAR.SYNC.DEFER_BLOCKING 0x0 ;  /* 0x0000000000007b1d */ /* 0x000fec0000010000 */
[----:B------:R-:W4:Y:S04]  /*77d90*/  LDL.LU R42, [R1+0x13d0] ;  /* 0x0013d000012a7983 */ /* 0x000f280000300800 */
[----:B------:R-:W4:Y:S04]  /*77da0*/  LDL.LU R43, [R1+0x13d4] ;  /* 0x0013d400012b7983 */ /* 0x000f280000300800 */
[----:B--2---:R1:W-:Y:S04]  /*77db0*/  STS.128 [R2], R4 ;  /* 0x0000000402007388 */ /* 0x0043e80000000c00 */
[----:B-1----:R-:W2:Y:S04]  /*77dc0*/  LDL.LU R4, [R1+0x13e8] ;  /* 0x0013e80001047983 */ /* 0x002ea80000300800 */
[----:B------:R-:W2:Y:S04]  /*77dd0*/  LDL.LU R5, [R1+0x13ec] ;  /* 0x0013ec0001057983 */ /* 0x000ea80000300800 */
[----:B------:R-:W2:Y:S04]  /*77de0*/  LDL.LU R6, [R1+0x13d8] ;  /* 0x0013d80001067983 */ /* 0x000ea80000300800 */
[----:B------:R-:W2:Y:S04]  /*77df0*/  LDL.LU R7, [R1+0x13dc] ;  /* 0x0013dc0001077983 */ /* 0x000ea80000300800 */
[----:B------:R-:W-:Y:S04]  /*77e00*/  STS.128 [R2+0x80], R36 ;  /* 0x0000802402007388 */ /* 0x000fe80000000c00 */
[----:B---3--:R1:W-:Y:S04]  /*77e10*/  STS.128 [R2+0x200], R32 ;  /* 0x0002002002007388 */ /* 0x0083e80000000c00 */
        /* <DEDUP_REMOVED lines=16> */
[----:B----4-:R-:W-:Y:S04]  /*77f20*/  STS.128 [R2+0x280], R44 ;  /* 0x0002802c02007388 */ /* 0x010fe80000000c00 */
[----:B------:R-:W-:Y:S04]  /*77f30*/  STS.128 [R2+0x400], R40 ;  /* 0x0004002802007388 */ /* 0x000fe80000000c00 */
[----:B---3--:R-:W-:Y:S04]  /*77f40*/  STS.128 [R2+0x600], R32 ;  /* 0x0006002002007388 */ /* 0x008fe80000000c00 */
[----:B------:R-:W3:Y:S04]  /*77f50*/  LDL.LU R67, [R1+0x110c] ;  /* 0x00110c0001437983 */ /* 0x000ee80000300800 */
[----:B------:R-:W-:Y:S04]  /*77f60*/  STS.128 [R2+0x680], R36 ;  /* 0x0006802402007388 */ /* 0x000fe80000000c00 */
[----:B------:R-:W4:Y:S04]  /*77f70*/  LDL.LU R68, [R1+0x1560] ;  /* 0x0015600001447983 */ /* 0x000f280000300800 */
        /* <DEDUP_REMOVED lines=30> */
[----:B----4-:R1:W-:Y:S04]  /*78160*/  STS.128 [R2+0x200], R68 ;  /* 0x0002004402007388 */ /* 0x0103e80000000c00 */
[----:B------:R-:W3:Y:S04]  /*78170*/  LDL.LU R67, [R1+0x14a4] ;  /* 0x0014a40001437983 */ /* 0x000ee80000300800 */
[----:B-1----:R-:W4:Y:S04]  /*78180*/  LDL.LU R68, [R1+0x14b8] ;  /* 0x0014b80001447983 */ /* 0x002f280000300800 */
[----:B------:R-:W4:Y:S04]  /*78190*/  LDL.LU R69, [R1+0x14bc] ;  /* 0x0014bc0001457983 */ /* 0x000f280000300800 */
[----:B------:R-:W4:Y:S04]  /*781a0*/  LDL.LU R70, [R1+0x14a8] ;  /* 0x0014a80001467983 */ /* 0x000f280000300800 */
[----:B------:R-:W4:Y:S04]  /*781b0*/  LDL.LU R71, [R1+0x14ac] ;  /* 0x0014ac0001477983 */ /* 0x000f280000300800 */
        /* <DEDUP_REMOVED lines=14> */
[----:B------:R-:W-:Y:S04]  /*782a0*/  STS.128 [R2+0x400], R72 ;  /* 0x0004004802007388 */ /* 0x000fe80000000c00 */
[----:B---3--:R-:W-:Y:S04]  /*782b0*/  STS.128 [R2+0x600], R64 ;  /* 0x0006004002007388 */ /* 0x008fe80000000c00 */
[----:B----4-:R-:W-:Y:S04]  /*782c0*/  STS.128 [R2+0x680], R68 ;  /* 0x0006804402007388 */ /* 0x010fe80000000c00 */
[----:B------:R-:W-:Y:S06]  /*782d0*/  BAR.SYNC.DEFER_BLOCKING 0x0 ;  /* 0x0000000000007b1d */ /* 0x000fec0000010000 */
[----:B------:R-:W3:Y:S04]  /*782e0*/  LDL.LU R108, [R1+0x2218] ;  /* 0x00221800016c7983 */ /* 0x000ee80000300800 */
[----:B------:R-:W3:Y:S04]  /*782f0*/  LDL.LU R109, [R1+0x221c] ;  /* 0x00221c00016d7983 */ /* 0x000ee80000300800 */
[----:B------:R-:W3:Y:S04]  /*78300*/  LDL.LU R110, [R1+0x2208] ;  /* 0x00220800016e7983 */ /* 0x000ee80000300800 */
[----:B------:R-:W3:Y:S04]  /*78310*/  LDL.LU R111, [R1+0x220c] ;  /* 0x00220c00016f7983 */ /* 0x000ee80000300800 */
        /* <DEDUP_REMOVED lines=18> */
[----:B------:R1:W-:Y:S04]  /*78440*/  STS.128 [R2+0x80], R96 ;  /* 0x0000806002007388 */ /* 0x0003e80000000c00 */
[----:B------:R1:W-:Y:S04]  /*78450*/  STS.128 [R2+0x200], R100 ;  /* 0x0002006402007388 */ /* 0x0003e80000000c00 */
        /* <DEDUP_REMOVED lines=8> */
[----:B---3--:R-:W-:Y:S04]  /*784e0*/  STS.128 [R2+0x280], R108 ;  /* 0x0002806c02007388 */ /* 0x008fe80000000c00 */
[----:B--2---:R1:W-:Y:S04]  /*784f0*/  STS.128 [R2+0x480], R4 ;  /* 0x0004800402007388 */ /* 0x0043e80000000c00 */
[----:B-1----:R-:W2:Y:S04]  /*78500*/  LDL.LU R4, [R1+0x1eb0] ;  /* 0x001eb00001047983 */ /* 0x002ea80000300800 */
[----:B------:R-:W2:Y:S04]  /*78510*/  LDL.LU R5, [R1+0x1eb4] ;  /* 0x001eb40001057983 */ /* 0x000ea80000300800 */
[----:B------:R-:W2:Y:S04]  /*78520*/  LDL.LU R6, [R1+0x1ea0] ;  /* 0x001ea00001067983 */ /* 0x000ea80000300800 */
[----:B------:R-:W2:Y:S04]  /*78530*/  LDL.LU R7, [R1+0x1ea4] ;  /* 0x001ea40001077983 */ /* 0x000ea80000300800 */
[----:B----4-:R-:W-:Y:S04]  /*78540*/  STS.128 [R2+0x400], R104 ;  /* 0x0004006802007388 */ /* 0x010fe80000000c00 */
[----:B------:R-:W-:Y:S04]  /*78550*/  STS.128 [R2+0x600], R96 ;  /* 0x0006006002007388 */ /* 0x000fe80000000c00 */
[----:B------:R-:W3:Y:S04]  /*78560*/  LDL.LU R128, [R1+0x1eb8] ;  /* 0x001eb80001807983 */ /* 0x000ee80000300800 */
[----:B------:R-:W3:Y:S04]  /*78570*/  LDL.LU R129, [R1+0x1ebc] ;  /* 0x001ebc0001817983 */ /* 0x000ee80000300800 */
[----:B------:R-:W-:Y:S04]  /*78580*/  STS.128 [R2+0x680], R100 ;  /* 0x0006806402007388 */ /* 0x000fe80000000c00 */
[----:B------:R-:W-:Y:S06]  /*78590*/  BAR.SYNC.DEFER_BLOCKING 0x0 ;  /* 0x0000000000007b1d */ /* 0x000fec0000010000 */
[----:B------:R-:W3:Y:S04]  /*785a0*/  LDL.LU R130, [R1+0x1ea8] ;  /* 0x001ea80001827983 */ /* 0x000ee80000300800 */
[----:B------:R-:W3:Y:S04]  /*785b0*/  LDL.LU R131, [R1+0x1eac] ;  /* 0x001eac0001837983 */ /* 0x000ee80000300800 */
[----:B------:R-:W4:Y:S04]  /*785c0*/  LDL.LU R132, [R1+0x1d40] ;  /* 0x001d400001847983 */ /* 0x000f280000300800 */
[----:B------:R-:W4:Y:S04]  /*785d0*/  LDL.LU R133, [R1+0x1d44] ;  /* 0x001d440001857983 */ /* 0x000f280000300800 */
[----:B------:R-:W4:Y:S04]  /*785e0*/  LDL.LU R134, [R1+0x1d30] ;  /* 0x001d300001867983 */ /* 0x000f280000300800 */
[----:B------:R-:W1:Y:S04]  /*785f0*/  LDS.128 R96, [R240+0x800] ;  /* 0x00080000f0607984 */ /* 0x000e680000000c00 */
[----:B------:R-:W4:Y:S04]  /*78600*/  LDL.LU R135, [R1+0x1d34] ;  /* 0x001d340001877983 */ /* 0x000f280000300800 */
[----:B------:R-:W2:Y:S04]  /*78610*/  LDS.128 R124, [R0] ;  /* 0x00000000007c7984 */ /* 0x000ea80000000c00 */
[----:B------:R-:W-:Y:S04]  /*78620*/  LDS.128 R108, [R0+0x800] ;  /* 0x00080000006c7984 */ /* 0x000fe80000000c00 */
[----:B------:R-:W-:Y:S04]  /*78630*/  LDS.128 R120, [R3] ;  /* 0x0000000003787984 */ /* 0x000fe80000000c00 */
[----:B------:R-:W-:Y:S04]  /*78640*/  LDS.128 R104, [R3+0x800] ;  /* 0x0008000003687984 */ /* 0x000fe80000000c00 */
[----:B------:R-:W-:Y:S04]  /*78650*/  LDS.128 R112, [R241] ;  /* 0x00000000f1707984 */ /* 0x000fe80000000c00 */
[----:B------:R-:W-:Y:S04]  /*78660*/  LDS.128 R100, [R241+0x800] ;  /* 0x00080000f1647984 */ /* 0x000fe80000000c00 */
[----:B------:R-:W-:Y:S04]  /*78670*/  LDS.128 R116, [R240] ;  /* 0x00000000f0747984 */ /* 0x000fe80000000c00 */
[----:B------:R-:W-:Y:S06]  /*78680*/  BAR.SYNC.DEFER_BLOCKING 0x0 ;  /* 0x0000000000007b1d */ /* 0x000fec0000010000 */
[----:B-1----:R-:W-:Y:S04]  /*78690*/  STL [R1+0x35f0], R99 ;  /* 0x0035f06301007387 */ /* 0x002fe80000100800 */
        /* <DEDUP_REMOVED lines=46> */
[----:B------:R-:W1:Y:S04]  /*78980*/  LDS.128 R156, [R0] ;  /* 0x00000000009c7984 */ /* 0x000e680000000c00 */
        /* <DEDUP_REMOVED lines=12> */
[----:B--2---:R-:W2:Y:S04]  /*78a50*/  LDL.LU R4, [R1+0x13c8] ;  /* 0x0013c80001047983 */ /* 0x004ea80000300800 */
[----:B------:R-:W2:Y:S04]  /*78a60*/  LDL.LU R5, [R1+0x13cc] ;  /* 0x0013cc0001057983 */ /* 0x000ea80000300800 */
[----:B------:R-:W2:Y:S04]  /*78a70*/  LDL.LU R6, [R1+0x13b8] ;  /* 0x0013b80001067983 */ /* 0x000ea80000300800 */
[----:B------:R1:W-:Y:S04]  /*78a80*/  STS.128 [R2+0x80], R160 ;  /* 0x000080a002007388 */ /* 0x0003e80000000c00 */
[----:B------:R-:W2:Y:S04]  /*78a90*/  LDL.LU R7, [R1+0x13bc] ;  /* 0x0013bc0001077983 */ /* 0x000ea80000300800 */
[----:B------:R1:W-:Y:S04]  /*78aa0*/  STS.128 [R2+0x200], R164 ;  /* 0x000200a402007388 */ /* 0x0003e80000000c00 */
        /* <DEDUP_REMOVED lines=8> */
[----:B---3--:R-:W-:Y:S04]  /*78b30*/  STS.128 [R2+0x280], R172 ;  /* 0x000280ac02007388 */ /* 0x008fe80000000c00 */
[----:B----4-:R-:W-:Y:S04]  /*78b40*/  STS.128 [R2+0x400], R168 ;  /* 0x000400a802007388 */ /* 0x010fe80000000c00 */
[----:B--2---:R1:W-:Y:S04]  /*78b50*/  STS.128 [R2+0x480], R4 ;  /* 0x0004800402007388 */ /* 0x0043e80000000c00 */
[----:B-1----:R-:W2:Y:S04]  /*78b60*/  LDL.LU R4, [R1+0xf50] ;  /* 0x000f500001047983 */ /* 0x002ea80000300800 */
[----:B------:R-:W2:Y:S04]  /*78b70*/  LDL.LU R5, [R1+0xf54] ;  /* 0x000f540001057983 */ /* 0x000ea80000300800 */
[----:B------:R-:W2:Y:S04]  /*78b80*/  LDL.LU R6, [R1+0x10d0] ;  /* 0x0010d00001067983 */ /* 0x000ea80000300800 */
[----:B------:R-:W2:Y:S04]  /*78b90*/  LDL.LU R7, [R1+0x10d4] ;  /* 0x0010d40001077983 */ /* 0x000ea80000300800 */
[----:B------:R-:W-:Y:S04]  /*78ba0*/  STS.128 [R2+0x600], R160 ;  /* 0x000600a002007388 */ /* 0x000fe80000000c00 */
[----:B------:R1:W-:Y:S04]  /*78bb0*/  STS.128 [R2+0x680], R164 ;  /* 0x000680a402007388 */ /* 0x0003e80000000c00 */
[----:B------:R-:W-:Y:S06]  /*78bc0*/  BAR.SYNC.DEFER_BLOCKING 0x0 ;  /* 0x0000000000007b1d */ /* 0x000fec0000010000 */
[----:B-1----:R-:W3:Y:S04]  /*78bd0*/  LDL.LU R164, [R1+0xf58] ;  /* 0x000f580001a47983 */ /* 0x002ee80000300800 */
        /* <DEDUP_REMOVED lines=24> */
[----:B--2---:R2:W-:Y:S04]  /*78d60*/  STS.128 [R2], R4 ;  /* 0x0000000402007388 */ /* 0x0045e80000000c00 */
[----:B--2---:R-:W2:Y:S04]  /*78d70*/  LDL.LU R4, [R1+0x17b8] ;  /* 0x0017b80001047983 */ /* 0x004ea80000300800 */
[----:B------:R-:W2:Y:S04]  /*78d80*/  LDL.LU R5, [R1+0x17bc] ;  /* 0x0017bc0001057983 */ /* 0x000ea80000300800 */
[----:B------:R-:W2:Y:S04]  /*78d90*/  LDL.LU R6, [R1+0x17a8] ;  /* 0x0017a80001067983 */ /* 0x000ea80000300800 */
[----:B------:R-:W2:Y:S04]  /*78da0*/  LDL.LU R7, [R1+0x17ac] ;  /* 0x0017ac0001077983 */ /* 0x000ea80000300800 */
[----:B---3--:R-:W-:Y:S04]  /*78db0*/  STS.128 [R2+0x80], R164 ;  /* 0x000080a402007388 */ /* 0x008fe80000000c00 */
[----:B----4-:R3:W-:Y:S04]  /*78dc0*/  STS.128 [R2+0x200], R160 ;  /* 0x000200a002007388 */ /* 0x0107e80000000c00 */
[----:B---3--:R-:W3:Y:S04]  /*78dd0*/  LDL.LU R160, [R1+0x1490] ;  /* 0x0014900001a07983 */ /* 0x008ee80000300800 */
[----:B------:R-:W3:Y:S04]  /*78de0*/  LDL.LU R161, [R1+0x1494] ;  /* 0x0014940001a17983 */ /* 0x000ee80000300800 */
[----:B------:R-:W3:Y:S04]  /*78df0*/  LDL.LU R162, [R1+0x1480] ;  /* 0x0014800001a27983 */ /* 0x000ee80000300800 */
[----:B------:R-:W3:Y:S04]  /*78e00*/  LDL.LU R163, [R1+0x1484] ;  /* 0x0014840001a37983 */ /* 0x000ee80000300800 */
[----:B------:R-:W4:Y:S04]  /*78e10*/  LDL.LU R164, [R1+0x1498] ;  /* 0x0014980001a47983 */ /* 0x000f280000300800 */
[----:B------:R1:W-:Y:S04]  /*78e20*/  STS.128 [R2+0x400], R172 ;  /* 0x000400ac02007388 */ /* 0x0003e80000000c00 */
[----:B------:R-:W4:Y:S04]  /*78e30*/  LDL.LU R165, [R1+0x149c] ;  /* 0x00149c0001a57983 */ /* 0x000f280000300800 */
[----:B------:R1:W-:Y:S04]  /*78e40*/  STS.128 [R2+0x280], R168 ;  /* 0x000280a802007388 */ /* 0x0003e80000000c00 */
[----:B-1----:R-:W4:Y:S04]  /*78e50*/  LDL.LU R174, [R1+0x18a0] ;  /* 0x0018a00001ae7983 */ /* 0x002f280000300800 */
        /* <DEDUP_REMOVED lines=17> */
[C---:B------:R-:W-:Y:S01]  /*78f70*/  IMAD R3, R243.reuse, c[0x0][0x194], RZ ;  /* 0x00006500f3037a24 */ /* 0x040fe200078e02ff */
[----:B------:R-:W-:-:S02]  /*78f80*/  ISETP.GE.AND P2, PT, R243, c[0x0][0x178], PT ;  /* 0x00005e00f3007a0c */ /* 0x000fc40003f46270 */
[C---:B------:R-:W-:Y:S02]  /*78f90*/  ISETP.GE.AND P3, PT, R242.reuse, c[0x0][0x17c], PT ;  /* 0x00005f00f2007a0c */ /* 0x040fe40003f66270 */
[C---:B------:R-:W-:Y:S01]  /*78fa0*/  ISETP.LT.AND P2, PT, R242.reuse, c[0x0][0x17c], !P2 ;  /* 0x00005f00f2007a0c */ /* 0x040fe20005741270 */
[----:B------:R-:W-:Y:S01]  /*78fb0*/  IMAD R168, R242, c[0x0][0x198], RZ ;  /* 0x00006600f2a87a24 */ /* 0x000fe200078e02ff */
[----:B--2---:R1:W-:Y:S02]  /*78fc0*/  STS.128 [R2+0x480], R4 ;  /* 0x0004800402007388 */ /* 0x0043e40000000c00 */
[----:B-1----:R-:W-:-:S04]  /*78fd0*/  IMAD.MOV.U32 R5, RZ, RZ, c[0x0][0x194] ;  /* 0x00006500ff057624 */ /* 0x002fc800078e00ff */
[----:B------:R-:W-:Y:S01]  /*78fe0*/  IMAD R4, R5, 0x80, R3 ;  /* 0x0000008005047824 */ /* 0x000fe200078e0203 */
[----:B---3--:R1:W-:Y:S02]  /*78ff0*/  STS.128 [R2+0x600], R160 ;  /* 0x000600a002007388 */ /* 0x0083e40000000c00 */
[C---:B-1----:R-:W-:Y:S02]  /*79000*/  LEA R162, P5, R3.reuse, c[0x0][0x170], 0x2 ;  /* 0x00005c0003a27a11 */ /* 0x042fe400078a10ff */
[----:B------:R-:W-:Y:S02]  /*79010*/  LEA R160, P6, R4, c[0x0][0x170], 0x2 ;  /* 0x00005c0004a07a11 */ /* 0x000fe400078c10ff */
[----:B------:R-:W-:Y:S01]  /*79020*/  LEA.HI.X.SX32 R163, R3, c[0x0][0x174], 0x2, P5 ;  /* 0x00005d0003a37a11 */ /* 0x000fe200028f16ff */
[----:B----4-:R1:W-:Y:S04]  /*79030*/  STS.128 [R2+0x680], R164 ;  /* 0x000680a402007388 */ /* 0x0103e80000000c00 */
[----:B------:R-:W-:Y:S01]  /*79040*/  BAR.SYNC.DEFER_BLOCKING 0x0 ;  /* 0x0000000000007b1d */ /* 0x000fe20000010000 */
[----:B------:R-:W-:-:S02]  /*79050*/  ISETP.LT.AND P4, PT, R174, c[0x0][0x178], !P3 ;  /* 0x00005e00ae007a0c */ /* 0x000fc40005f81270 */
[----:B------:R-:W-:Y:S01]  /*79060*/  LEA.HI.X.SX32 R161, R4, c[0x0][0x174], 0x2, P6 ;  /* 0x00005d0004a17a11 */ /* 0x000fe200030f16ff */
[----:B-1----:R-:W-:-:S04]  /*79070*/  IMAD R2, R5, 0x80, R4 ;  /* 0x0000008005027824 */ /* 0x002fc800078e0204 */
[----:B------:R-:W-:Y:S01]  /*79080*/  IMAD R5, R5, 0x80, R2 ;  /* 0x0000008005057824 */ /* 0x000fe200078e0202 */
[----:B------:R-:W-:Y:S01]  /*79090*/  LEA R6, P6, R2, c[0x0][0x170], 0x2 ;  /* 0x00005c0002067a11 */ /* 0x000fe200078c10ff */
[----:B------:R-:W-:-:S03]  /*790a0*/  IMAD.WIDE R164, R168, 0x4, R160 ;  /* 0x00000004a8a47825 */ /* 0x000fc600078e02a0 */
[----:B------:R-:W-:Y:S01]  /*790b0*/  LEA.HI.X.SX32 R7, R2, c[0x0][0x174], 0x2, P6 ;  /* 0x00005d0002077a11 */ /* 0x000fe200030f16ff */
[----:B------:R-:W-:Y:S01]  /*790c0*/  IMAD.WIDE R2, R168, 0x4, R162 ;  /* 0x00000004a8027825 */ /* 0x000fe200078e02a2 */
[----:B------:R-:W-:-:S03]  /*790d0*/  LEA R4, P6, R5, c[0x0][0x170], 0x2 ;  /* 0x00005c0005047a11 */ /* 0x000fc600078c10ff */
[----:B------:R-:W-:Y:S01]  /*790e0*/  IMAD.WIDE R166, R168, 0x4, R6 ;  /* 0x00000004a8a67825 */ /* 0x000fe200078e0206 */
[----:B------:R-:W-:Y:S01]  /*790f0*/  LEA.HI.X.SX32 R5, R5, c[0x0][0x174], 0x2, P6 ;  /* 0x00005d0005057a11 */ /* 0x000fe200030f16ff */
[----:B------:R1:W-:Y:S01]  /*79100*/  @P2 STG.E [R2.64], R173 ;  /* 0x000000ad02002986 */ /* 0x0003e2000c101904 */
[C---:B------:R-:W-:Y:S02]  /*79110*/  ISETP.LT.AND P2, PT, R252.reuse, c[0x0][0x178], !P1 ;  /* 0x00005e00fc007a0c */ /* 0x040fe40004f41270 */
[----:B------:R-:W-:Y:S02]  /*79120*/  ISETP.LT.AND P5, PT, R99, c[0x0][0x178], !P3 ;  /* 0x00005e0063007a0c */ /* 0x000fe40005fa1270 */
[----:B------:R-:W-:Y:S01]  /*79130*/  ISETP.LT.AND P3, PT, R252, c[0x0][0x178], !P3 ;  /* 0x00005e00fc007a0c */ /* 0x000fe20005f61270 */
[----:B-1----:R-:W-:-:S12]  /*79140*/  IMAD.WIDE R2, R168, 0x4, R4 ;  /* 0x00000004a8027825 */ /* 0x002fd800078e0204 */
[----:B------:R1:W-:Y:S01]  /*79150*/  @P3 STG.E [R164.64], R169 ;  /* 0x000000a9a4003986 */ /* 0x0003e2000c101904 */
[----:B------:R-:W-:-:S03]  /*79160*/  ISETP.LT.AND P3, PT, R243, c[0x0][0x178], !P1 ;  /* 0x00005e00f3007a0c */ /* 0x000fc60004f61270 */
[----:B------:R-:W-:Y:S01]  /*79170*/  @P5 STG.E [R166.64], R170 ;  /* 0x000000aaa6005986 */ /* 0x000fe2000c101904 */
[----:B------:R-:W-:Y:S02]  /*79180*/  ISETP.LT.AND P5, PT, R99, c[0x0][0x178], !P1 ;  /* 0x00005e0063007a0c */ /* 0x000fe40004fa1270 */
[----:B------:R-:W-:Y:S01]  /*79190*/  ISETP.LT.AND P1, PT, R174, c[0x0][0x178], !P1 ;  /* 0x00005e00ae007a0c */ /* 0x000fe20004f21270 */
[----:B------:R2:W-:Y:S01]  /*791a0*/  @P4 STG.E [R2.64], R171 ;  /* 0x000000ab02004986 */ /* 0x0005e2000c101904 */
[----:B-1----:R-:W-:Y:S02]  /*791b0*/  IADD3 R164, R168, c[0x0][0x198], RZ ;  /* 0x00006600a8a47a10 */ /* 0x002fe40007ffe0ff */
[----:B------:R-:W-:-:S03]  /*791c0*/  IADD3 R165, R242, 0x3, RZ ;  /* 0x00000003f2a57810 */ /* 0x000fc60007ffe0ff */
[----:B------:R-:W-:Y:S01]  /*791d0*/  IMAD.WIDE R168, R164, 0x4, R160 ;  /* 0x00000004a4a87825 */ /* 0x000fe200078e02a0 */
[----:B------:R-:W-:-:S03]  /*791e0*/  ISETP.GE.AND P4, PT, R165, c[0x0][0x17c], PT ;  /* 0x00005f00a5007a0c */ /* 0x000fc60003f86270 */
[C---:B--2---:R-:W-:Y:S01]  /*791f0*/  IMAD.WIDE R170, R164.reuse, 0x4, R162 ;  /* 0x00000004a4aa7825 */ /* 0x044fe200078e02a2 */
[----:B------:R-:W-:-:S03]  /*79200*/  IADD3 R2, R164, c[0x0][0x198], RZ ;  /* 0x00006600a4027a10 */ /* 0x000fc60007ffe0ff */
[C---:B------:R-:W-:Y:S01]  /*79210*/  IMAD.WIDE R166, R164.reuse, 0x4, R6 ;  /* 0x00000004a4a67825 */ /* 0x040fe200078e0206 */
[----:B------:R-:W-:Y:S03]  /*79220*/  @P3 STG.E [R170.64], R175 ;  /* 0x000000afaa003986 */ /* 0x000fe6000c101904 */
[----:B------:R-:W-:Y:S01]  /*79230*/  IMAD.WIDE R164, R164, 0x4, R4 ;  /* 0x00000004a4a47825 */ /* 0x000fe200078e0204 */
[----:B------:R-:W-:Y:S04]  /*79240*/  @P2 STG.E [R168.64], R239 ;  /* 0x000000efa8002986 */ /* 0x000fe8000c101904 */
[----:B------:R1:W-:Y:S04]  /*79250*/  @P5 STG.E [R166.64], R250 ;  /* 0x000000faa6005986 */ /* 0x0003e8000c101904 */
[----:B------:R2:W-:Y:S04]  /*79260*/  @P1 STG.E [R164.64], R248 ;  /* 0x000000f8a4001986 */ /* 0x0005e8000c101904 */
[----:B-1----:R-:W3:Y:S04]  /*79270*/  LDL.LU R250, [R1+0x5a4] ;  /* 0x0005a40001fa7983 */ /* 0x002ee80000300800 */
[----:B--2---:R-:W2:Y:S01]  /*79280*/  LDL.LU R248, [R1+0x24] ;  /* 0x0000240001f87983 */ /* 0x004ea20000300800 */
[----:B------:R-:W-:-:S02]  /*79290*/  ISETP.LT.AND P6, PT, R243, c[0x0][0x178], !P0 ;  /* 0x00005e00f3007a0c */ /* 0x000fc400047c1270 */
[----:B------:R-:W-:Y:S01]  /*792a0*/  ISETP.LT.AND P1, PT, R252, c[0x0][0x178], !P0 ;  /* 0x00005e00fc007a0c */ /* 0x000fe20004721270 */
[----:B------:R-:W-:Y:S01]  /*792b0*/  IMAD.WIDE R170, R2, 0x4, R162 ;  /* 0x0000000402aa7825 */ /* 0x000fe200078e02a2 */
[----:B------:R-:W-:Y:S01]  /*792c0*/  ISETP.LT.AND P3, PT, R99, c[0x0][0x178], !P0 ;  /* 0x00005e0063007a0c */ /* 0x000fe20004761270 */
[----:B------:R-:W4:Y:S01]  /*792d0*/  LDL.LU R173, [R1+0xa60] ;  /* 0x000a600001ad7983 */ /* 0x000f220000300800 */
[----:B------:R-:W-:Y:S01]  /*792e0*/  ISETP.LT.AND P0, PT, R174, c[0x0][0x178], !P0 ;  /* 0x00005e00ae007a0c */ /* 0x000fe20004701270 */
[----:B------:R-:W-:Y:S01]  /*792f0*/  IMAD.WIDE R166, R2, 0x4, R160 ;  /* 0x0000000402a67825 */ /* 0x000fe200078e02a0 */
[----:B------:R-:W-:Y:S02]  /*79300*/  ISETP.LT.AND P5, PT, R252, c[0x0][0x178], !P4 ;  /* 0x00005e00fc007a0c */ /* 0x000fe400067a1270 */
[----:B------:R-:W-:Y:S01]  /*79310*/  IADD3 R3, R242, 0x4, RZ ;  /* 0x00000004f2037810 */ /* 0x000fe20007ffe0ff */
[----:B------:R-:W-:Y:S02]  /*79320*/  IMAD.WIDE R164, R2, 0x4, R6 ;  /* 0x0000000402a47825 */ /* 0x000fe400078e0206 */
[----:B------:R1:W-:Y:S01]  /*79330*/  @P6 STG.E [R170.64], R247 ;  /* 0x000000f7aa006986 */ /* 0x0003e2000c101904 */
[----:B------:R-:W-:-:S02]  /*79340*/  ISETP.LT.AND P6, PT, R243, c[0x0][0x178], !P4 ;  /* 0x00005e00f3007a0c */ /* 0x000fc400067c1270 */
[----:B------:R-:W-:Y:S01]  /*79350*/  ISETP.GE.AND P2, PT, R3, c[0x0][0x17c], PT ;  /* 0x00005f0003007a0c */ /* 0x000fe20003f46270 */
[----:B------:R-:W-:Y:S04]  /*79360*/  @P1 STG.E [R166.64], R246 ;  /* 0x000000f6a6001986 */ /* 0x000fe8000c101904 */
[----:B------:R1:W-:Y:S02]  /*79370*/  @P3 STG.E [R164.64], R245 ;  /* 0x000000f5a4003986 */ /* 0x0003e4000c101904 */
[C---:B-1----:R-:W-:Y:S02]  /*79380*/  IADD3 R170, R2.reuse, c[0x0][0x198], RZ ;  /* 0x0000660002aa7a10 */ /* 0x042fe40007ffe0ff */
[----:B------:R-:W4:Y:S01]  /*79390*/  LDL.LU R247, [R1+0x990] ;  /* 0x0009900001f77983 */ /* 0x000f220000300800 */
[----:B------:R-:W-:-:S04]  /*793a0*/  IMAD.WIDE R2, R2, 0x4, R4 ;  /* 0x0000000402027825 */ /* 0x000fc800078e0204 */
[C---:B------:R-:W-:Y:S01]  /*793b0*/  IMAD.WIDE R168, R170.reuse, 0x4, R162 ;  /* 0x00000004aaa87825 */ /* 0x040fe200078e02a2 */
[----:B------:R-:W4:Y:S03]  /*793c0*/  LDL.LU R245, [R1+0x7d0] ;  /* 0x0007d00001f57983 */ /* 0x000f260000300800 */
[----:B------:R-:W-:Y:S01]  /*793d0*/  IMAD.WIDE R166, R170, 0x4, R160 ;  /* 0x00000004aaa67825 */ /* 0x000fe200078e02a0 */
[----:B------:R1:W-:Y:S04]  /*793e0*/  @P0 STG.E [R2.64], R244 ;  /* 0x000000f402000986 */ /* 0x0003e8000c101904 */
[----:B------:R1:W-:Y:S04]  /*793f0*/  @P6 STG.E [R168.64], R251 ;  /* 0x000000fba8006986 */ /* 0x0003e8000c101904 */
[----:B------:R1:W-:Y:S04]  /*79400*/  @P5 STG.E [R166.64], R249 ;  /* 0x000000f9a6005986 */ /* 0x0003e8000c101904 */
[----:B-1----:R-:W4:Y:S04]  /*79410*/  LDL.LU R244, [R1+0x60] ;  /* 0x0000600001f47983 */ /* 0x002f280000300800 */
[----:B------:R-:W4:Y:S04]  /*79420*/  LDL.LU R251, [R1+0xa64] ;  /* 0x000a640001fb7983 */ /* 0x000f280000300800 */
[----:B------:R-:W4:Y:S01]  /*79430*/  LDL.LU R249, [R1+0x994] ;  /* 0x0009940001f97983 */ /* 0x000f220000300800 */
[----:B------:R-:W-:-:S02]  /*79440*/  ISETP.LT.AND P6, PT, R99, c[0x0][0x178], !P4 ;  /* 0x00005e0063007a0c */ /* 0x000fc400067c1270 */
[----:B------:R-:W-:Y:S01]  /*79450*/  ISETP.LT.AND P4, PT, R174, c[0x0][0x178], !P4 ;  /* 0x00005e00ae007a0c */ /* 0x000fe20006781270 */
[----:B------:R-:W-:-:S04]  /*79460*/  IMAD.WIDE R2, R170, 0x4, R6 ;  /* 0x00000004aa027825 */ /* 0x000fc800078e0206 */
[----:B------:R-:W-:-:S06]  /*79470*/  IMAD.WIDE R164, R170, 0x4, R4 ;  /* 0x00000004aaa47825 */ /* 0x000fcc00078e0204 */
[----:B---3--:R1:W-:Y:S04]  /*79480*/  @P6 STG.E [R2.64], R250 ;  /* 0x000000fa02006986 */ /* 0x0083e8000c101904 */
[----:B--2---:R2:W-:Y:S04]  /*79490*/  @P4 STG.E [R164.64], R248 ;  /* 0x000000f8a4004986 */ /* 0x0045e8000c101904 */
[----:B-1----:R-:W3:Y:S04]  /*794a0*/  LDL.LU R250, [R1+0x7d4] ;  /* 0x0007d40001fa7983 */ /* 0x002ee80000300800 */
[----:B--2---:R-:W2:Y:S01]  /*794b0*/  LDL.LU R248, [R1+0x64] ;  /* 0x0000640001f87983 */ /* 0x004ea20000300800 */
[----:B------:R-:W-:-:S02]  /*794c0*/  ISETP.LT.AND P5, PT, R243, c[0x0][0x178], !P2 ;  /* 0x00005e00f3007a0c */ /* 0x000fc400057a1270 */
[----:B------:R-:W-:Y:S01]  /*794d0*/  IADD3 R168, R170, c[0x0][0x198], RZ ;  /* 0x00006600aaa87a10 */ /* 0x000fe20007ffe0ff */
[----:B------:R-:W2:Y:S01]  /*794e0*/  LDL.LU R175, [R1+0xab0] ;  /* 0x000ab00001af7983 */ /* 0x000ea20000300800 */
[----:B------:R-:W-:Y:S02]  /*794f0*/  IADD3 R169, R242, 0x5, RZ ;  /* 0x00000005f2a97810 */ /* 0x000fe40007ffe0ff */
[----:B------:R-:W-:Y:S02]  /*79500*/  ISETP.LT.AND P3, PT, R252, c[0x0][0x178], !P2 ;  /* 0x00005e00fc007a0c */ /* 0x000fe40005761270 */
[----:B------:R-:W-:Y:S01]  /*79510*/  ISETP.LT.AND P0, PT, R99, c[0x0][0x178], !P2 ;  /* 0x00005e0063007a0c */ /* 0x000fe20005701270 */
[----:B------:R-:W-:Y:S01]  /*79520*/  IMAD.WIDE R166, R168, 0x4, R162 ;  /* 0x00000004a8a67825 */ /* 0x000fe200078e02a2 */
[----:B------:R-:W-:Y:S01]  /*79530*/  ISETP.GE.AND P6, PT, R169, c[0x0][0x17c], PT ;  /* 0x00005f00a9007a0c */ /* 0x000fe20003fc6270 */
[----:B------:R-:W2:Y:S01]  /*79540*/  LDL.LU R239, [R1+0xa50] ;  /* 0x000a500001ef7983 */ /* 0x000ea20000300800 */
[----:B------:R-:W-:Y:S01]  /*79550*/  ISETP.LT.AND P2, PT, R174, c[0x0][0x178], !P2 ;  /* 0x00005e00ae007a0c */ /* 0x000fe20005741270 */
[----:B------:R-:W-:Y:S01]  /*79560*/  IMAD.WIDE R164, R168, 0x4, R160 ;  /* 0x00000004a8a47825 */ /* 0x000fe200078e02a0 */
[----:B------:R-:W-:Y:S01]  /*79570*/  ISETP.LT.AND P4, PT, R243, c[0x0][0x178], !P6 ;  /* 0x00005e00f3007a0c */ /* 0x000fe20007781270 */
[----:B----4-:R1:W-:Y:S01]  /*79580*/  @P5 STG.E [R166.64], R173 ;  /* 0x000000ada6005986 */ /* 0x0103e2000c101904 */
[----:B------:R-:W-:Y:S01]  /*79590*/  ISETP.LT.AND P5, PT, R252, c[0x0][0x178], !P6 ;  /* 0x00005e00fc007a0c */ /* 0x000fe200077a1270 */
[C---:B------:R-:W-:Y:S01]  /*795a0*/  IMAD.WIDE R2, R168.reuse, 0x4, R6 ;  /* 0x00000004a8027825 */ /* 0x040fe200078e0206 */
[----:B------:R-:W-:Y:S01]  /*795b0*/  IADD3 R169, R168, c[0x0][0x198], RZ ;  /* 0x00006600a8a97a10 */ /* 0x000fe20007ffe0ff */
[----:B------:R4:W-:Y:S04]  /*795c0*/  @P3 STG.E [R164.64], R247 ;  /* 0x000000f7a4003986 */ /* 0x0009e8000c101904 */
[----:B------:R4:W-:Y:S04]  /*795d0*/  @P0 STG.E [R2.64], R245 ;  /* 0x000000f502000986 */ /* 0x0009e8000c101904 */
[----:B------:R-:W2:Y:S01]  /*795e0*/  LDL.LU R246, [R1+0x930] ;  /* 0x0009300001f67983 */ /* 0x000ea20000300800 */
[----:B-1----:R-:W-:-:S04]  /*795f0*/  IMAD.WIDE R166, R169, 0x4, R160 ;  /* 0x00000004a9a67825 */ /* 0x002fc800078e02a0 */
[----:B----4-:R-:W-:Y:S01]  /*79600*/  IMAD.WIDE R164, R169, 0x4, R162 ;  /* 0x00000004a9a47825 */ /* 0x010fe200078e02a2 */
[----:B------:R-:W4:Y:S03]  /*79610*/  LDL.LU R245, [R1+0x5e0] ;  /* 0x0005e00001f57983 */ /* 0x000f260000300800 */
[----:B------:R-:W-:-:S05]  /*79620*/  IMAD.WIDE R2, R168, 0x4, R4 ;  /* 0x00000004a8027825 */ /* 0x000fca00078e0204 */
[----:B------:R-:W-:Y:S04]  /*79630*/  @P2 STG.E [R2.64], R244 ;  /* 0x000000f402002986 */ /* 0x000fe8000c101904 */
[----:B------:R1:W-:Y:S04]  /*79640*/  @P4 STG.E [R164.64], R251 ;  /* 0x000000fba4004986 */ /* 0x0003e8000c101904 */
[----:B------:R1:W-:Y:S04]  /*79650*/  @P5 STG.E [R166.64], R249 ;  /* 0x000000f9a6005986 */ /* 0x0003e8000c101904 */
[----:B-1----:R-:W4:Y:S04]  /*79660*/  LDL.LU R251, [R1+0xab4] ;  /* 0x000ab40001fb7983 */ /* 0x002f280000300800 */
[----:B------:R-:W4:Y:S01]  /*79670*/  LDL.LU R249, [R1+0xa54] ;  /* 0x000a540001f97983 */ /* 0x000f220000300800 */
[----:B------:R-:W-:-:S02]  /*79680*/  ISETP.LT.AND P0, PT, R99, c[0x0][0x178], !P6 ;  /* 0x00005e0063007a0c */ /* 0x000fc40007701270 */
[----:B------:R-:W-:Y:S01]  /*79690*/  ISETP.LT.AND P6, PT, R174, c[0x0][0x178], !P6 ;  /* 0x00005e00ae007a0c */ /* 0x000fe200077c1270 */
[----:B------:R-:W-:-:S04]  /*796a0*/  IMAD.WIDE R2, R169, 0x4, R6 ;  /* 0x00000004a9027825 */ /* 0x000fc800078e0206 */
[----:B------:R-:W-:-:S06]  /*796b0*/  IMAD.WIDE R164, R169, 0x4, R4 ;  /* 0x00000004a9a47825 */ /* 0x000fcc00078e0204 */
[----:B---3--:R-:W-:Y:S04]  /*796c0*/  @P0 STG.E [R2.64], R250 ;  /* 0x000000fa02000986 */ /* 0x008fe8000c101904 */
[----:B--2---:R1:W-:Y:S04]  /*796d0*/  @P6 STG.E [R164.64], R248 ;  /* 0x000000f8a4006986 */ /* 0x0043e8000c101904 */
[----:B-1----:R-:W2:Y:S01]  /*796e0*/  LDL.LU R248, [R1+0x934] ;  /* 0x0009340001f87983 */ /* 0x002ea20000300800 */
[C---:B------:R-:W-:Y:S02]  /*796f0*/  IADD3 R170, R242.reuse, 0x6, RZ ;  /* 0x00000006f2aa7810 */ /* 0x040fe40007ffe0ff */
[----:B------:R-:W-:Y:S01]  /*79700*/  IADD3 R166, R242, 0x7, RZ ;  /* 0x00000007f2a67810 */ /* 0x000fe20007ffe0ff */
[----:B------:R-:W3:Y:S01]  /*79710*/  LDL.LU R250, [R1+0x5e4] ;  /* 0x0005e40001fa7983 */ /* 0x000ee20000300800 */
[----:B------:R-:W-:-:S02]  /*79720*/  ISETP.GE.AND P3, PT, R170, c[0x0][0x17c], PT ;  /* 0x00005f00aa007a0c */ /* 0x000fc40003f66270 */
[----:B------:R-:W-:Y:S01]  /*79730*/  IADD3 R168, R169, c[0x0][0x198], RZ ;  /* 0x00006600a9a87a10 */ /* 0x000fe20007ffe0ff */
[----:B------:R-:W3:Y:S01]  /*79740*/  LDL.LU R173, [R1+0xae0] ;  /* 0x000ae00001ad7983 */ /* 0x000ee20000300800 */
[----:B------:R-:W-:Y:S02]  /*79750*/  ISETP.LT.AND P5, PT, R243, c[0x0][0x178], !P3 ;  /* 0x00005e00f3007a0c */ /* 0x000fe40005fa1270 */
[----:B------:R-:W-:Y:S02]  /*79760*/  ISETP.LT.AND P2, PT, R252, c[0x0][0x178], !P3 ;  /* 0x00005e00fc007a0c */ /* 0x000fe40005f41270 */
[----:B------:R-:W-:Y:S02]  /*79770*/  ISETP.LT.AND P4, PT, R99, c[0x0][0x178], !P3 ;  /* 0x00005e0063007a0c */ /* 0x000fe40005f81270 */
[----:B------:R-:W-:Y:S01]  /*79780*/  ISETP.GE.AND P0, PT, R166, c[0x0][0x17c], PT ;  /* 0x00005f00a6007a0c */ /* 0x000fe20003f06270 */
[----:B------:R-:W-:Y:S01]  /*79790*/  IMAD.WIDE R166, R168, 0x4, R162 ;  /* 0x00000004a8a67825 */ /* 0x000fe200078e02a2 */
[----:B------:R-:W-:Y:S01]  /*797a0*/  ISETP.LT.AND P3, PT, R174, c[0x0][0x178], !P3 ;  /* 0x00005e00ae007a0c */ /* 0x000fe20005f61270 */
[----:B------:R-:W3:Y:S01]  /*797b0*/  LDL.LU R247, [R1+0xa90] ;  /* 0x000a900001f77983 */ /* 0x000ee20000300800 */
[----:B------:R-:W-:Y:S01]  /*797c0*/  ISETP.LT.AND P6, PT, R243, c[0x0][0x178], !P0 ;  /* 0x00005e00f3007a0c */ /* 0x000fe200047c1270 */
[----:B------:R-:W-:-:S02]  /*797d0*/  IMAD.WIDE R2, R168, 0x4, R160 ;  /* 0x00000004a8027825 */ /* 0x000fc400078e02a0 */
[----:B------:R1:W-:Y:S01]  /*797e0*/  @P5 STG.E [R166.64], R175 ;  /* 0x000000afa6005986 */ /* 0x0003e2000c101904 */
[----:B------:R-:W-:Y:S01]  /*797f0*/  ISETP.LT.AND P5, PT, R252, c[0x0][0x178], !P0 ;  /* 0x00005e00fc007a0c */ /* 0x000fe200047a1270 */
[C---:B------:R-:W-:Y:S01]  /*79800*/  IMAD.WIDE R164, R168.reuse, 0x4, R6 ;  /* 0x00000004a8a47825 */ /* 0x040fe200078e0206 */
[----:B------:R-:W-:Y:S01]  /*79810*/  IADD3 R169, R168, c[0x0][0x198], RZ ;  /* 0x00006600a8a97a10 */ /* 0x000fe20007ffe0ff */
[----:B------:R1:W-:Y:S04]  /*79820*/  @P2 STG.E [R2.64], R239 ;  /* 0x000000ef02002986 */ /* 0x0003e8000c101904 */
[----:B------:R4:W-:Y:S04]  /*79830*/  @P4 STG.E [R164.64], R246 ;  /* 0x000000f6a4004986 */ /* 0x0009e8000c101904 */
[----:B------:R-:W3:Y:S01]  /*79840*/  LDL.LU R244, [R1+0x9a0] ;  /* 0x0009a00001f47983 */ /* 0x000ee20000300800 */
[----:B-1----:R-:W-:-:S04]  /*79850*/  IMAD.WIDE R166, R169, 0x4, R160 ;  /* 0x00000004a9a67825 */ /* 0x002fc800078e02a0 */
[----:B------:R-:W-:-:S04]  /*79860*/  IMAD.WIDE R2, R168, 0x4, R4 ;  /* 0x00000004a8027825 */ /* 0x000fc800078e0204 */
[----:B----4-:R-:W-:Y:S01]  /*79870*/  IMAD.WIDE R164, R169, 0x4, R162 ;  /* 0x00000004a9a47825 */ /* 0x010fe200078e02a2 */
[----:B------:R-:W-:Y:S04]  /*79880*/  @P3 STG.E [R2.64], R245 ;  /* 0x000000f502003986 */ /* 0x000fe8000c101904 */
[----:B------:R1:W-:Y:S04]  /*79890*/  @P6 STG.E [R164.64], R251 ;  /* 0x000000fba4006986 */ /* 0x0003e8000c101904 */
[----:B------:R4:W-:Y:S04]  /*798a0*/  @P5 STG.E [R166.64], R249 ;  /* 0x000000f9a6005986 */ /* 0x0009e8000c101904 */
[----:B-1----:R-:W3:Y:S04]  /*798b0*/  LDL.LU R251, [R1+0x6e0] ;  /* 0x0006e00001fb7983 */ /* 0x002ee80000300800 */
[----:B----4-:R-:W4:Y:S01]  /*798c0*/  LDL.LU R249, [R1+0xae4] ;  /* 0x000ae40001f97983 */ /* 0x010f220000300800 */
[----:B------:R-:W-:Y:S01]  /*798d0*/  ISETP.LT.AND P2, PT, R99, c[0x0][0x178], !P0 ;  /* 0x00005e0063007a0c */ /* 0x000fe20004741270 */
[----:B------:R-:W-:-:S12]  /*798e0*/  IMAD.WIDE R164, R169, 0x4, R6 ;  /* 0x00000004a9a47825 */ /* 0x000fd800078e0206 */
[----:B--2---:R1:W-:Y:S04]  /*798f0*/  @P2 STG.E [R164.64], R248 ;  /* 0x000000f8a4002986 */ /* 0x0043e8000c101904 */
[----:B-1----:R-:W2:Y:S01]  /*79900*/  LDL.LU R248, [R1+0xa94] ;  /* 0x000a940001f87983 */ /* 0x002ea20000300800 */
[----:B------:R-:W-:Y:S02]  /*79910*/  IADD3 R170, R242, 0x8, RZ ;  /* 0x00000008f2aa7810 */ /* 0x000fe40007ffe0ff */
[----:B------:R-:W-:Y:S01]  /*79920*/  ISETP.LT.AND P0, PT, R174, c[0x0][0x178], !P0 ;  /* 0x00005e00ae007a0c */ /* 0x000fe20004701270 */
[----:B------:R-:W-:Y:S01]  /*79930*/  IMAD.WIDE R2, R169, 0x4, R4 ;  /* 0x00000004a9027825 */ /* 0x000fe200078e0204 */
[----:B------:R-:W-:Y:S01]  /*79940*/  ISETP.GE.AND P4, PT, R170, c[0x0][0x17c], PT ;  /* 0x00005f00aa007a0c */ /* 0x000fe20003f86270 */
[----:B------:R-:W2:Y:S03]  /*79950*/  LDL.LU R246, [R1+0x9a4] ;  /* 0x0009a40001f67983 */ /* 0x000ea60000300800 */
[----:B------:R-:W-:-:S02]  /*79960*/  ISETP.LT.AND P6, PT, R243, c[0x0][0x178], !P4 ;  /* 0x00005e00f3007a0c */ /* 0x000fc400067c1270 */
[----:B------:R-:W-:Y:S02]  /*79970*/  IADD3 R168, R169, c[0x0][0x198], RZ ;  /* 0x00006600a9a87a10 */ /* 0x000fe40007ffe0ff */
[----:B------:R-:W-:Y:S02]  /*79980*/  IADD3 R170, R242, 0x9, RZ ;  /* 0x00000009f2aa7810 */ /* 0x000fe40007ffe0ff */
[----:B------:R-:W-:Y:S01]  /*79990*/  ISETP.LT.AND P3, PT, R252, c[0x0][0x178], !P4 ;  /* 0x00005e00fc007a0c */ /* 0x000fe20006761270 */
[----:B---3--:R1:W-:Y:S01]  /*799a0*/  @P0 STG.E [R2.64], R250 ;  /* 0x000000fa02000986 */ /* 0x0083e2000c101904 */
[----:B------:R-:W-:Y:S01]  /*799b0*/  ISETP.LT.AND P5, PT, R99, c[0x0][0x178], !P4 ;  /* 0x00005e0063007a0c */ /* 0x000fe200067a1270 */
[----:B------:R-:W-:Y:S01]  /*799c0*/  IMAD.WIDE R166, R168, 0x4, R162 ;  /* 0x00000004a8a67825 */ /* 0x000fe200078e02a2 */
[----:B------:R-:W-:Y:S02]  /*799d0*/  ISETP.GE.AND P2, PT, R170, c[0x0][0x17c], PT ;  /* 0x00005f00aa007a0c */ /* 0x000fe40003f46270 */
[----:B------:R-:W-:Y:S01]  /*799e0*/  ISETP.LT.AND P4, PT, R174, c[0x0][0x178], !P4 ;  /* 0x00005e00ae007a0c */ /* 0x000fe20006781270 */
[----:B-1----:R-:W3:Y:S01]  /*799f0*/  LDL.LU R250, [R1+0x6e4] ;  /* 0x0006e40001fa7983 */ /* 0x002ee20000300800 */
[----:B------:R-:W-:Y:S01]  /*79a00*/  ISETP.LT.AND P0, PT, R243, c[0x0][0x178], !P2 ;  /* 0x00005e00f3007a0c */ /* 0x000fe20005701270 */
[----:B------:R-:W-:-:S02]  /*79a10*/  IMAD.WIDE R164, R168, 0x4, R160 ;  /* 0x00000004a8a47825 */ /* 0x000fc400078e02a0 */
[----:B------:R-:W3:Y:S02]  /*79a20*/  LDL.LU R175, [R1+0xb00] ;  /* 0x000b000001af7983 */ /* 0x000ee40000300800 */
[C---:B------:R-:W-:Y:S02]  /*79a30*/  IMAD.WIDE R2, R168.reuse, 0x4, R6 ;  /* 0x00000004a8027825 */ /* 0x040fe400078e0206 */
[----:B------:R-:W3:Y:S04]  /*79a40*/  LDL.LU R239, [R1+0xac0] ;  /* 0x000ac00001ef7983 */ /* 0x000ee80000300800 */
[----:B------:R1:W-:Y:S04]  /*79a50*/  @P6 STG.E [R166.64], R173 ;  /* 0x000000ada6006986 */ /* 0x0003e8000c101904 */
[----:B------:R-:W3:Y:S04]  /*79a60*/  LDL.LU R245, [R1+0xa70] ;  /* 0x000a700001f57983 */ /* 0x000ee80000300800 */
[----:B------:R-:W-:Y:S01]  /*79a70*/  @P3 STG.E [R164.64], R247 ;  /* 0x000000f7a4003986 */ /* 0x000fe2000c101904 */
[C---:B-1----:R-:W-:Y:S01]  /*79a80*/  IMAD.WIDE R166, R168.reuse, 0x4, R4 ;  /* 0x00000004a8a67825 */ /* 0x042fe200078e0204 */
[----:B------:R-:W-:-:S02]  /*79a90*/  IADD3 R168, R168, c[0x0][0x198], RZ ;  /* 0x00006600a8a87a10 */ /* 0x000fc40007ffe0ff */
[----:B------:R1:W-:Y:S04]  /*79aa0*/  @P5 STG.E [R2.64], R244 ;  /* 0x000000f402005986 */ /* 0x0003e8000c101904 */
[----:B------:R4:W-:Y:S01]  /*79ab0*/  @P4 STG.E [R166.64], R251 ;  /* 0x000000fba6004986 */ /* 0x0009e2000c101904 */
[----:B-1----:R-:W-:-:S03]  /*79ac0*/  IMAD.WIDE R2, R168, 0x4, R162 ;  /* 0x00000004a8027825 */ /* 0x002fc600078e02a2 */
[----:B------:R-:W3:Y:S04]  /*79ad0*/  LDL.LU R244, [R1+0x940] ;  /* 0x0009400001f47983 */ /* 0x000ee80000300800 */
[----:B----4-:R1:W-:Y:S04]  /*79ae0*/  @P0 STG.E [R2.64], R249 ;  /* 0x000000f902000986 */ /* 0x0103e8000c101904 */
[----:B------:R-:W4:Y:S04]  /*79af0*/  LDL.LU R251, [R1+0xb04] ;  /* 0x000b040001fb7983 */ /* 0x000f280000300800 */
[----:B-1----:R-:W4:Y:S01]  /*79b00*/  LDL.LU R249, [R1+0xac4] ;  /* 0x000ac40001f97983 */ /* 0x002f220000300800 */
[----:B------:R-:W-:Y:S01]  /*79b10*/  ISETP.LT.AND P3, PT, R252, c[0x0][0x178], !P2 ;  /* 0x00005e00fc007a0c */ /* 0x000fe20005761270 */
[----:B------:R-:W-:-:S12]  /*79b20*/  IMAD.WIDE R164, R168, 0x4, R160 ;  /* 0x00000004a8a47825 */ /* 0x000fd800078e02a0 */
[----:B--2---:R1:W-:Y:S04]  /*79b30*/  @P3 STG.E [R164.64], R248 ;  /* 0x000000f8a4003986 */ /* 0x0043e8000c101904 */
[----:B-1----:R-:W2:Y:S01]  /*79b40*/  LDL.LU R248, [R1+0xa74] ;  /* 0x000a740001f87983 */ /* 0x002ea20000300800 */
[----:B------:R-:W-:Y:S02]  /*79b50*/  IADD3 R171, R242, 0xa, RZ ;  /* 0x0000000af2ab7810 */ /* 0x000fe40007ffe0ff */
[----:B------:R-:W-:Y:S02]  /*79b60*/  ISETP.LT.AND P6, PT, R99, c[0x0][0x178], !P2 ;  /* 0x00005e0063007a0c */ /* 0x000fe400057c1270 */
[----:B------:R-:W-:Y:S02]  /*79b70*/  ISETP.LT.AND P2, PT, R174, c[0x0][0x178], !P2 ;  /* 0x00005e00ae007a0c */ /* 0x000fe40005741270 */
[----:B------:R-:W-:Y:S01]  /*79b80*/  ISETP.GE.AND P1, PT, R171, c[0x0][0x17c], PT ;  /* 0x00005f00ab007a0c */ /* 0x000fe20003f26270 */
[----:B------:R-:W-:-:S03]  /*79b90*/  IMAD.WIDE R2, R168, 0x4, R6 ;  /* 0x00000004a8027825 */ /* 0x000fc600078e0206 */
[----:B------:R-:W-:Y:S02]  /*79ba0*/  ISETP.LT.AND P5, PT, R243, c[0x0][0x178], !P1 ;  /* 0x00005e00f3007a0c */ /* 0x000fe40004fa1270 */
[----:B------:R-:W-:Y:S01]  /*79bb0*/  ISETP.LT.AND P4, PT, R252, c[0x0][0x178], !P1 ;  /* 0x00005e00fc007a0c */ /* 0x000fe20004f81270 */
[----:B------:R-:W-:Y:S01]  /*79bc0*/  IMAD.WIDE R164, R168, 0x4, R4 ;  /* 0x00000004a8a47825 */ /* 0x000fe200078e0204 */
[----:B------:R-:W-:Y:S02]  /*79bd0*/  IADD3 R166, R242, 0xb, RZ ;  /* 0x0000000bf2a67810 */ /* 0x000fe40007ffe0ff */
[----:B------:R-:W-:Y:S02]  /*79be0*/  IADD3 R170, R168, c[0x0][0x198], RZ ;  /* 0x00006600a8aa7a10 */ /* 0x000fe40007ffe0ff */
[----:B------:R-:W-:Y:S01]  /*79bf0*/  ISETP.LT.AND P3, PT, R99, c[0x0][0x178], !P1 ;  /* 0x00005e0063007a0c */ /* 0x000fe20004f61270 */
[----:B------:R1:W-:Y:S01]  /*79c00*/  @P6 STG.E [R2.64], R246 ;  /* 0x000000f602006986 */ /* 0x0003e2000c101904 */
[----:B------:R-:W-:Y:S01]  /*79c10*/  ISETP.GE.AND P0, PT, R166, c[0x0][0x17c], PT ;  /* 0x00005f00a6007a0c */ /* 0x000fe20003f06270 */
[----:B------:R-:W-:-:S02]  /*79c20*/  IMAD.WIDE R166, R170, 0x4, R162 ;  /* 0x00000004aaa67825 */ /* 0x000fc400078e02a2 */
[----:B---3--:R3:W-:Y:S01]  /*79c30*/  @P2 STG.E [R164.64], R250 ;  /* 0x000000faa4002986 */ /* 0x0087e2000c101904 */
[----:B------:R-:W-:Y:S01]  /*79c40*/  ISETP.LT.AND P2, PT, R174, c[0x0][0x178], !P1 ;  /* 0x00005e00ae007a0c */ /* 0x000fe20004f41270 */
[C---:B------:R-:W-:Y:S01]  /*79c50*/  IMAD.WIDE R168, R170.reuse, 0x4, R160 ;  /* 0x00000004aaa87825 */ /* 0x040fe200078e02a0 */
[----:B------:R-:W-:Y:S01]  /*79c60*/  ISETP.LT.AND P6, PT, R243, c[0x0][0x178], !P0 ;  /* 0x00005e00f3007a0c */ /* 0x000fe200047c1270 */
[----:B------:R3:W-:Y:S02]  /*79c70*/  @P5 STG.E [R166.64], R175 ;  /* 0x000000afa6005986 */ /* 0x0007e4000c101904 */
[----:B-1----:R-:W-:Y:S02]  /*79c80*/  IMAD.WIDE R2, R170, 0x4, R6 ;  /* 0x00000004aa027825 */ /* 0x002fe400078e0206 */
[----:B------:R-:W-:Y:S01]  /*79c90*/  @P4 STG.E [R168.64], R239 ;  /* 0x000000efa8004986 */ /* 0x000fe2000c101904 */
[----:B------:R-:W-:-:S03]  /*79ca0*/  ISETP.LT.AND P4, PT, R252, c[0x0][0x178], !P0 ;  /* 0x00005e00fc007a0c */ /* 0x000fc60004781270 */
[----:B---3--:R-:W3:Y:S01]  /*79cb0*/  LDL.LU R250, [R1+0x944] ;  /* 0x0009440001fa7983 */ /* 0x008ee20000300800 */
[----:B------:R-:W-:-:S03]  /*79cc0*/  IADD3 R164, R242, 0xd, RZ ;  /* 0x0000000df2a47810 */ /* 0x000fc60007ffe0ff */
[----:B------:R-:W3:Y:S01]  /*79cd0*/  LDL.LU R247, [R1+0xb40] ;  /* 0x000b400001f77983 */ /* 0x000ee20000300800 */
[----:B------:R-:W-:-:S03]  /*79ce0*/  IADD3 R171, R170, c[0x0][0x198], RZ ;  /* 0x00006600aaab7a10 */ /* 0x000fc60007ffe0ff */
[----:B------:R-:W3:Y:S01]  /*79cf0*/  LDL.LU R246, [R1+0xaf0] ;  /* 0x000af00001f67983 */ /* 0x000ee20000300800 */
[----:B------:R-:W-:-:S03]  /*79d00*/  IADD3 R166, R242, 0xc, RZ ;  /* 0x0000000cf2a67810 */ /* 0x000fc60007ffe0ff */
[----:B------:R1:W-:Y:S01]  /*79d10*/  @P3 STG.E [R2.64], R245 ;  /* 0x000000f502003986 */ /* 0x0003e2000c101904 */
[----:B------:R-:W-:Y:S01]  /*79d20*/  ISETP.GE.AND P1, PT, R164, c[0x0][0x17c], PT ;  /* 0x00005f00a4007a0c */ /* 0x000fe20003f26270 */
[----:B------:R-:W-:Y:S01]  /*79d30*/  IMAD.WIDE R164, R171, 0x4, R162 ;  /* 0x00000004aba47825 */ /* 0x000fe200078e02a2 */
[----:B------:R-:W-:-:S03]  /*79d40*/  ISETP.GE.AND P3, PT, R166, c[0x0][0x17c], PT ;  /* 0x00005f00a6007a0c */ /* 0x000fc60003f66270 */
[----:B------:R-:W-:-:S04]  /*79d50*/  IMAD.WIDE R166, R171, 0x4, R160 ;  /* 0x00000004aba67825 */ /* 0x000fc800078e02a0 */
[----:B-1----:R-:W-:Y:S01]  /*79d60*/  IMAD.WIDE R2, R170, 0x4, R4 ;  /* 0x00000004aa027825 */ /* 0x002fe200078e0204 */
[----:B------:R-:W3:Y:S04]  /*79d70*/  LDL.LU R245, [R1+0xaa0] ;  /* 0x000aa00001f57983 */ /* 0x000ee80000300800 */
[----:B------:R1:W-:Y:S04]  /*79d80*/  @P2 STG.E [R2.64], R244 ;  /* 0x000000f402002986 */ /* 0x0003e8000c101904 */
[----:B----4-:R4:W-:Y:S04]  /*79d90*/  @P6 STG.E [R164.64], R251 ;  /* 0x000000fba4006986 */ /* 0x0109e8000c101904 */
[----:B-1----:R-:W3:Y:S04]  /*79da0*/  LDL.LU R244, [R1+0xa30] ;  /* 0x000a300001f47983 */ /* 0x002ee80000300800 */
[----:B----4-:R-:W4:Y:S04]  /*79db0*/  LDL.LU R251, [R1+0xb44] ;  /* 0x000b440001fb7983 */ /* 0x010f280000300800 */
[----:B------:R1:W-:Y:S04]  /*79dc0*/  @P4 STG.E [R166.64], R249 ;  /* 0x000000f9a6004986 */ /* 0x0003e8000c101904 */
[----:B-1----:R-:W4:Y:S01]  /*79dd0*/  LDL.LU R249, [R1+0xaf4] ;  /* 0x000af40001f97983 */ /* 0x002f220000300800 */
[----:B------:R-:W-:Y:S01]  /*79de0*/  ISETP.LT.AND P5, PT, R99, c[0x0][0x178], !P0 ;  /* 0x00005e0063007a0c */ /* 0x000fe200047a1270 */
[----:B------:R-:W-:-:S12]  /*79df0*/  IMAD.WIDE R168, R171, 0x4, R6 ;  /* 0x00000004aba87825 */ /* 0x000fd800078e0206 */
[----:B--2---:R1:W-:Y:S04]  /*79e00*/  @P5 STG.E [R168.64], R248 ;  /* 0x000000f8a8005986 */ /* 0x0043e8000c101904 */
[----:B-1----:R-:W2:Y:S01]  /*79e10*/  LDL.LU R248, [R1+0xaa4] ;  /* 0x000aa40001f87983 */ /* 0x002ea20000300800 */
[----:B------:R-:W-:Y:S02]  /*79e20*/  ISETP.LT.AND P0, PT, R174, c[0x0][0x178], !P0 ;  /* 0x00005e00ae007a0c */ /* 0x000fe40004701270 */
[----:B------:R-:W-:Y:S02]  /*79e30*/  ISETP.LT.AND P4, PT, R243, c[0x0][0x178], !P3 ;  /* 0x00005e00f3007a0c */ /* 0x000fe40005f81270 */
[----:B------:R-:W-:Y:S02]  /*79e40*/  ISETP.LT.AND P5, PT, R252, c[0x0][0x178], !P3 ;  /* 0x00005e00fc007a0c */ /* 0x000fe40005fa1270 */
[C---:B------:R-:W-:Y:S01]  /*79e50*/  IADD3 R169, R171.reuse, c[0x0][0x198], RZ ;  /* 0x00006600aba97a10 */ /* 0x040fe20007ffe0ff */
[----:B------:R-:W-:Y:S01]  /*79e60*/  IMAD.WIDE R166, R171, 0x4, R4 ;  /* 0x00000004aba67825 */ /* 0x000fe200078e0204 */
[----:B------:R-:W-:-:S02]  /*79e70*/  ISETP.LT.AND P2, PT, R174, c[0x0][0x178], !P3 ;  /* 0x00005e00ae007a0c */ /* 0x000fc40005f41270 */
[----:B------:R-:W-:Y:S01]  /*79e80*/  ISETP.LT.AND P3, PT, R99, c[0x0][0x178], !P3 ;  /* 0x00005e0063007a0c */ /* 0x000fe20005f61270 */
[----:B------:R-:W-:Y:S01]  /*79e90*/  IMAD.WIDE R2, R169, 0x4, R162 ;  /* 0x00000004a9027825 */ /* 0x000fe200078e02a2 */
[----:B------:R-:W-:-:S03]  /*79ea0*/  IADD3 R168, R242, 0xe, RZ ;  /* 0x0000000ef2a87810 */ /* 0x000fc60007ffe0ff */
[----:B------:R-:W-:Y:S01]  /*79eb0*/  IMAD.WIDE R164, R169, 0x4, R160 ;  /* 0x00000004a9a47825 */ /* 0x000fe200078e02a0 */
[----:B------:R-:W-:Y:S01]  /*79ec0*/  ISETP.LT.AND P6, PT, R243, c[0x0][0x178], !P1 ;  /* 0x00005e00f3007a0c */ /* 0x000fe20004fc1270 */
[----:B---3--:R1:W-:Y:S01]  /*79ed0*/  @P0 STG.E [R166.64], R250 ;  /* 0x000000faa6000986 */ /* 0x0083e2000c101904 */
[----:B------:R-:W-:-:S03]  /*79ee0*/  ISETP.GE.AND P0, PT, R168, c[0x0][0x17c], PT ;  /* 0x00005f00a8007a0c */ /* 0x000fc60003f06270 */
[----:B------:R3:W-:Y:S01]  /*79ef0*/  @P4 STG.E [R2.64], R247 ;  /* 0x000000f702004986 */ /* 0x0007e2000c101904 */
[----:B------:R-:W-:-:S03]  /*79f00*/  IADD3 R168, R169, c[0x0][0x198], RZ ;  /* 0x00006600a9a87a10 */ /* 0x000fc60007ffe0ff */
[----:B------:R3:W-:Y:S01]  /*79f10*/  @P5 STG.E [R164.64], R246 ;  /* 0x000000f6a4005986 */ /* 0x0007e2000c101904 */
[----:B------:R-:W-:-:S03]  /*79f20*/  ISETP.LT.AND P5, PT, R252, c[0x0][0x178], !P1 ;  /* 0x00005e00fc007a0c */ /* 0x000fc60004fa1270 */
[----:B-1----:R-:W2:Y:S04]  /*79f30*/  LDL.LU R250, [R1+0xa34] ;  /* 0x000a340001fa7983 */ /* 0x002ea80000300800 */
[----:B------:R-:W2:Y:S01]  /*79f40*/  LDL.LU R171, [R1+0xbf0] ;  /* 0x000bf00001ab7983 */ /* 0x000ea20000300800 */
[----:B---3--:R-:W-:-:S03]  /*79f50*/  IMAD.WIDE R2, R169, 0x4, R6 ;  /* 0x00000004a9027825 */ /* 0x008fc600078e0206 */
[----:B------:R-:W3:Y:S01]  /*79f60*/  LDL.LU R172, [R1+0xb10] ;  /* 0x000b100001ac7983 */ /* 0x000ee20000300800 */
[----:B------:R-:W-:-:S03]  /*79f70*/  IMAD.WIDE R164, R169, 0x4, R4 ;  /* 0x00000004a9a47825 */ /* 0x000fc600078e0204 */
[----:B------:R-:W3:Y:S01]  /*79f80*/  LDL.LU R173, [R1+0xad0] ;  /* 0x000ad00001ad7983 */ /* 0x000ee20000300800 */
[----:B------:R-:W-:-:S03]  /*79f90*/  IMAD.WIDE R166, R168, 0x4, R162 ;  /* 0x00000004a8a67825 */ /* 0x000fc600078e02a2 */
[----:B------:R-:W-:Y:S04]  /*79fa0*/  @P3 STG.E [R2.64], R245 ;  /* 0x000000f502003986 */ /* 0x000fe8000c101904 */
[----:B------:R-:W3:Y:S04]  /*79fb0*/  LDL.LU R175, [R1+0xa80] ;  /* 0x000a800001af7983 */ /* 0x000ee80000300800 */
[----:B------:R-:W3:Y:S04]  /*79fc0*/  LDL.LU R239, [R1+0xbf4] ;  /* 0x000bf40001ef7983 */ /* 0x000ee80000300800 */
[----:B------:R1:W-:Y:S04]  /*79fd0*/  @P2 STG.E [R164.64], R244 ;  /* 0x000000f4a4002986 */ /* 0x0003e8000c101904 */
[----:B----4-:R4:W-:Y:S01]  /*79fe0*/  @P6 STG.E [R166.64], R251 ;  /* 0x000000fba6006986 */ /* 0x0109e2000c101904 */
[----:B-1----:R-:W-:-:S03]  /*79ff0*/  IMAD.WIDE R164, R168, 0x4, R160 ;  /* 0x00000004a8a47825 */ /* 0x002fc600078e02a0 */
        /* <DEDUP_REMOVED lines=10> */
[----:B------:R-:W-:-:S02]  /*7a0a0*/  IADD3 R169, R168, c[0x0][0x198], RZ ;  /* 0x00006600a8a97a10 */ /* 0x000fc40007ffe0ff */
[----:B------:R-:W-:Y:S01]  /*7a0b0*/  IADD3 R166, R242, 0x11, RZ ;  /* 0x00000011f2a67810 */ /* 0x000fe20007ffe0ff */
[----:B------:R-:W-:Y:S01]  /*7a0c0*/  IMAD.WIDE R2, R168, 0x4, R4 ;  /* 0x00000004a8027825 */ /* 0x000fe200078e0204 */
[----:B------:R-:W-:Y:S01]  /*7a0d0*/  IADD3 R170, R242, 0xf, RZ ;  /* 0x0000000ff2aa7810 */ /* 0x000fe20007ffe0ff */
[----:B------:R-:W2:Y:S01]  /*7a0e0*/  LDL.LU R247, [R1+0x858] ;  /* 0x0008580001f77983 */ /* 0x000ea20000300800 */
[----:B------:R-:W-:Y:S01]  /*7a0f0*/  ISETP.GE.AND P1, PT, R166, c[0x0][0x17c], PT ;  /* 0x00005f00a6007a0c */ /* 0x000fe20003f26270 */
[----:B------:R-:W-:Y:S01]  /*7a100*/  IMAD.WIDE R164, R169, 0x4, R162 ;  /* 0x00000004a9a47825 */ /* 0x000fe200078e02a2 */
[----:B------:R-:W-:Y:S01]  /*7a110*/  ISETP.LT.AND P5, PT, R99, c[0x0][0x178], !P0 ;  /* 0x00005e0063007a0c */ /* 0x000fe200047a1270 */
[----:B------:R-:W2:Y:S01]  /*7a120*/  LDL.LU R246, [R1+0x6c8] ;  /* 0x0006c80001f67983 */ /* 0x000ea20000300800 */
[----:B------:R-:W-:Y:S01]  /*7a130*/  ISETP.GE.AND P4, PT, R170, c[0x0][0x17c], PT ;  /* 0x00005f00aa007a0c */ /* 0x000fe20003f86270 */
[----:B------:R-:W-:Y:S01]  /*7a140*/  IMAD.WIDE R166, R169, 0x4, R160 ;  /* 0x00000004a9a67825 */ /* 0x000fe200078e02a0 */
[----:B------:R-:W-:Y:S01]  /*7a150*/  ISETP.LT.AND P0, PT, R174, c[0x0][0x178], !P0 ;  /* 0x00005e00ae007a0c */ /* 0x000fe20004701270 */
[----:B------:R-:W2:Y:S04]  /*7a160*/  LDL.LU R245, [R1+0x48] ;  /* 0x0000480001f57983 */ /* 0x000ea80000300800 */
[----:B------:R1:W-:Y:S01]  /*7a170*/  @P2 STG.E [R2.64], R250 ;  /* 0x000000fa02002986 */ /* 0x0003e2000c101904 */
[----:B------:R-:W-:-:S03]  /*7a180*/  ISETP.LT.AND P2, PT, R99, c[0x0][0x178], !P4 ;  /* 0x00005e0063007a0c */ /* 0x000fc60006741270 */
[----:B------:R3:W-:Y:S01]  /*7a190*/  @P6 STG.E [R164.64], R171 ;  /* 0x000000aba4006986 */ /* 0x0007e2000c101904 */
[----:B------:R-:W-:-:S03]  /*7a1a0*/  ISETP.LT.AND P6, PT, R243, c[0x0][0x178], !P4 ;  /* 0x00005e00f3007a0c */ /* 0x000fc600067c1270 */
[----:B---3--:R3:W-:Y:S01]  /*7a1b0*/  @P3 STG.E [R166.64], R172 ;  /* 0x000000aca6003986 */ /* 0x0087e2000c101904 */
[----:B------:R-:W-:Y:S02]  /*7a1c0*/  ISETP.LT.AND P3, PT, R252, c[0x0][0x178], !P4 ;  /* 0x00005e00fc007a0c */ /* 0x000fe40006761270 */
[C---:B------:R-:W-:Y:S01]  /*7a1d0*/  IADD3 R170, R169.reuse, c[0x0][0x198], RZ ;  /* 0x00006600a9aa7a10 */ /* 0x040fe20007ffe0ff */
[----:B-1----:R-:W-:Y:S01]  /*7a1e0*/  IMAD.WIDE R2, R169, 0x4, R6 ;  /* 0x00000004a9027825 */ /* 0x002fe200078e0206 */
[----:B------:R-:W2:Y:S01]  /*7a1f0*/  LDL.LU R244, [R1+0x8] ;  /* 0x0000080001f47983 */ /* 0x000ea20000300800 */
[----:B------:R-:W-:-:S03]  /*7a200*/  IADD3 R164, R242, 0x10, RZ ;  /* 0x00000010f2a47810 */ /* 0x000fc60007ffe0ff */
[----:B------:R1:W-:Y:S01]  /*7a210*/  @P5 STG.E [R2.64], R173 ;  /* 0x000000ad02005986 */ /* 0x0003e2000c101904 */
[----:B------:R-:W-:Y:S01]  /*7a220*/  IMAD.WIDE R168, R169, 0x4, R4 ;  /* 0x00000004a9a87825 */ /* 0x000fe200078e0204 */
[----:B------:R-:W-:Y:S02]  /*7a230*/  ISETP.GE.AND P5, PT, R164, c[0x0][0x17c], PT ;  /* 0x00005f00a4007a0c */ /* 0x000fe40003fa6270 */
[----:B------:R-:W2:Y:S01]  /*7a240*/  LDL.LU R250, [R1+0x85c] ;  /* 0x00085c0001fa7983 */ /* 0x000ea20000300800 */
[----:B------:R-:W-:-:S04]  /*7a250*/  IMAD.WIDE R164, R170, 0x4, R160 ;  /* 0x00000004aaa47825 */ /* 0x000fc800078e02a0 */
[----:B---3--:R-:W-:-:S04]  /*7a260*/  IMAD.WIDE R166, R170, 0x4, R6 ;  /* 0x00000004aaa67825 */ /* 0x008fc800078e0206 */
[----:B-1----:R-:W-:Y:S01]  /*7a270*/  IMAD.WIDE R2, R170, 0x4, R162 ;  /* 0x00000004aa027825 */ /* 0x002fe200078e02a2 */
[----:B------:R-:W-:Y:S04]  /*7a280*/  @P0 STG.E [R168.64], R175 ;  /* 0x000000afa8000986 */ /* 0x000fe8000c101904 */
[----:B------:R-:W-:Y:S04]  /*7a290*/  @P6 STG.E [R2.64], R239 ;  /* 0x000000ef02006986 */ /* 0x000fe8000c101904 */
[----:B----4-:R1:W-:Y:S04]  /*7a2a0*/  @P3 STG.E [R164.64], R251 ;  /* 0x000000fba4003986 */ /* 0x0103e8000c101904 */
[----:B-1----:R-:W3:Y:S04]  /*7a2b0*/  LDL.LU R251, [R1+0x6cc] ;  /* 0x0006cc0001fb7983 */ /* 0x002ee80000300800 */
[----:B------:R1:W-:Y:S04]  /*7a2c0*/  @P2 STG.E [R166.64], R249 ;  /* 0x000000f9a6002986 */ /* 0x0003e8000c101904 */
[----:B-1----:R-:W4:Y:S01]  /*7a2d0*/  LDL.LU R249, [R1+0x4c] ;  /* 0x00004c0001f97983 */ /* 0x002f220000300800 */
[----:B------:R-:W-:Y:S01]  /*7a2e0*/  ISETP.LT.AND P4, PT, R174, c[0x0][0x178], !P4 ;  /* 0x00005e00ae007a0c */ /* 0x000fe20006781270 */
[----:B------:R-:W-:-:S12]  /*7a2f0*/  IMAD.WIDE R168, R170, 0x4, R4 ;  /* 0x00000004aaa87825 */ /* 0x000fd800078e0204 */
[----:B--2---:R1:W-:Y:S04]  /*7a300*/  @P4 STG.E [R168.64], R248 ;  /* 0x000000f8a8004986 */ /* 0x0043e8000c101904 */
[----:B-1----:R-:W2:Y:S01]  /*7a310*/  LDL.LU R248, [R1+0xc] ;  /* 0x00000c0001f87983 */ /* 0x002ea20000300800 */
[----:B------:R-:W-:Y:S02]  /*7a320*/  ISETP.LT.AND P2, PT, R243, c[0x0][0x178], !P5 ;  /* 0x00005e00f3007a0c */ /* 0x000fe40006f41270 */
[----:B------:R-:W-:Y:S01]  /*7a330*/  ISETP.LT.AND P4, PT, R252, c[0x0][0x178], !P5 ;  /* 0x00005e00fc007a0c */ /* 0x000fe20006f81270 */
[----:B------:R-:W2:Y:S01]  /*7a340*/  LDL.LU R172, [R1+0x9f8] ;  /* 0x0009f80001ac7983 */ /* 0x000ea20000300800 */
[----:B------:R-:W-:Y:S02]  /*7a350*/  ISETP.LT.AND P3, PT, R99, c[0x0][0x178], !P5 ;  /* 0x00005e0063007a0c */ /* 0x000fe40006f61270 */
[----:B------:R-:W-:Y:S01]  /*7a360*/  IADD3 R170, R170, c[0x0][0x198], RZ ;  /* 0x00006600aaaa7a10 */ /* 0x000fe20007ffe0ff */
[----:B------:R-:W2:Y:S01]  /*7a370*/  LDL.LU R173, [R1+0x7f8] ;  /* 0x0007f80001ad7983 */ /* 0x000ea20000300800 */
[----:B------:R-:W-:-:S03]  /*7a380*/  IADD3 R2, R242, 0x12, RZ ;  /* 0x00000012f2027810 */ /* 0x000fc60007ffe0ff */
[----:B------:R-:W-:Y:S01]  /*7a390*/  IMAD.WIDE R166, R170, 0x4, R162 ;  /* 0x00000004aaa67825 */ /* 0x000fe200078e02a2 */
[----:B------:R-:W-:Y:S01]  /*7a3a0*/  ISETP.GE.AND P0, PT, R2, c[0x0][0x17c], PT ;  /* 0x00005f0002007a0c */ /* 0x000fe20003f06270 */
[----:B------:R-:W2:Y:S01]  /*7a3b0*/  LDL.LU R239, [R1+0x5a8] ;  /* 0x0005a80001ef7983 */ /* 0x000ea20000300800 */
[----:B------:R-:W-:Y:S01]  /*7a3c0*/  ISETP.LT.AND P5, PT, R174, c[0x0][0x178], !P5 ;  /* 0x00005e00ae007a0c */ /* 0x000fe20006fa1270 */
[----:B------:R-:W-:Y:S01]  /*7a3d0*/  IMAD.WIDE R2, R170, 0x4, R160 ;  /* 0x00000004aa027825 */ /* 0x000fe200078e02a0 */
[----:B------:R-:W-:-:S03]  /*7a3e0*/  ISETP.LT.AND P6, PT, R243, c[0x0][0x178], !P1 ;  /* 0x00005e00f3007a0c */ /* 0x000fc60004fc1270 */
[C---:B------:R-:W-:Y:S01]  /*7a3f0*/  IMAD.WIDE R164, R170.reuse, 0x4, R6 ;  /* 0x00000004aaa47825 */ /* 0x040fe200078e0206 */
[----:B------:R1:W-:Y:S01]  /*7a400*/  @P2 STG.E [R166.64], R247 ;  /* 0x000000f7a6002986 */ /* 0x0003e2000c101904 */
[----:B------:R-:W-:-:S03]  /*7a410*/  IADD3 R168, R170, c[0x0][0x198], RZ ;  /* 0x00006600aaa87a10 */ /* 0x000fc60007ffe0ff */
[----:B------:R1:W-:Y:S01]  /*7a420*/  @P4 STG.E [R2.64], R246 ;  /* 0x000000f602004986 */ /* 0x0003e2000c101904 */
[----:B------:R-:W-:-:S03]  /*7a430*/  ISETP.LT.AND P4, PT, R99, c[0x0][0x178], !P1 ;  /* 0x00005e0063007a0c */ /* 0x000fc60004f81270 */
[----:B------:R1:W-:Y:S01]  /*7a440*/  @P3 STG.E [R164.64], R245 ;  /* 0x000000f5a4003986 */ /* 0x0003e2000c101904 */
[----:B------:R-:W-:Y:S01]  /*7a450*/  ISETP.LT.AND P3, PT, R252, c[0x0][0x178], !P1 ;  /* 0x00005e00fc007a0c */ /* 0x000fe20004f61270 */
[----:B-1----:R-:W-:Y:S02]  /*7a460*/  IMAD.WIDE R166, R170, 0x4, R4 ;  /* 0x00000004aaa67825 */ /* 0x002fe400078e0204 */
[----:B------:R-:W2:Y:S02]  /*7a470*/  LDL.LU R247, [R1+0x28] ;  /* 0x0000280001f77983 */ /* 0x000ea40000300800 */
[C---:B------:R-:W-:Y:S02]  /*7a480*/  IMAD.WIDE R2, R168.reuse, 0x4, R162 ;  /* 0x00000004a8027825 */ /* 0x040fe400078e02a2 */
[----:B------:R-:W-:Y:S02]  /*7a490*/  @P5 STG.E [R166.64], R244 ;  /* 0x000000f4a6005986 */ /* 0x000fe4000c101904 */
[----:B------:R-:W-:-:S02]  /*7a4a0*/  IMAD.WIDE R164, R168, 0x4, R160 ;  /* 0x00000004a8a47825 */ /* 0x000fc400078e02a0 */
[----:B------:R1:W-:Y:S04]  /*7a4b0*/  @P6 STG.E [R2.64], R250 ;  /* 0x000000fa02006986 */ /* 0x0003e8000c101904 */
[----:B------:R-:W2:Y:S01]  /*7a4c0*/  LDL.LU R246, [R1+0x9fc] ;  /* 0x0009fc0001f67983 */ /* 0x000ea20000300800 */
[----:B-1----:R-:W-:-:S03]  /*7a4d0*/  IMAD.WIDE R2, R168, 0x4, R6 ;  /* 0x00000004a8027825 */ /* 0x002fc600078e0206 */
[----:B---3--:R-:W-:Y:S04]  /*7a4e0*/  @P3 STG.E [R164.64], R251 ;  /* 0x000000fba4003986 */ /* 0x008fe8000c101904 */
[----:B----4-:R1:W-:Y:S04]  /*7a4f0*/  @P4 STG.E [R2.64], R249 ;  /* 0x000000f902004986 */ /* 0x0103e8000c101904 */
[----:B-1----:R-:W3:Y:S04]  /*7a500*/  LDL.LU R249, [R1+0x7fc] ;  /* 0x0007fc0001f97983 */ /* 0x002ee80000300800 */
[----:B------:R-:W4:Y:S01]  /*7a510*/  LDL.LU R250, [R1+0x5ac] ;  /* 0x0005ac0001fa7983 */ /* 0x000f220000300800 */
[----:B------:R-:W-:-:S02]  /*7a520*/  ISETP.LT.AND P5, PT, R174, c[0x0][0x178], !P1 ;  /* 0x00005e00ae007a0c */ /* 0x000fc40004fa1270 */
[----:B------:R-:W-:-:S04]  /*7a530*/  IADD3 R166, R242, 0x13, RZ ;  /* 0x00000013f2a67810 */ /* 0x000fc80007ffe0ff */
[----:B------:R-:W-:Y:S01]  /*7a540*/  ISETP.GE.AND P2, PT, R166, c[0x0][0x17c], PT ;  /* 0x00005f00a6007a0c */ /* 0x000fe20003f46270 */
[----:B------:R-:W-:-:S06]  /*7a550*/  IMAD.WIDE R166, R168, 0x4, R4 ;  /* 0x00000004a8a67825 */ /* 0x000fcc00078e0204 */
[----:B--2---:R1:W-:Y:S04]  /*7a560*/  @P5 STG.E [R166.64], R248 ;  /* 0x000000f8a6005986 */ /* 0x0043e8000c101904 */
[----:B-1----:R-:W2:Y:S01]  /*7a570*/  LDL.LU R248, [R1+0x2c] ;  /* 0x00002c0001f87983 */ /* 0x002ea20000300800 */
[----:B------:R-:W-:Y:S02]  /*7a580*/  ISETP.LT.AND P1, PT, R243, c[0x0][0x178], !P0 ;  /* 0x00005e00f3007a0c */ /* 0x000fe40004721270 */
[----:B------:R-:W-:Y:S01]  /*7a590*/  IADD3 R169, R168, c[0x0][0x198], RZ ;  /* 0x00006600a8a97a10 */ /* 0x000fe20007ffe0ff */
[----:B------:R-:W2:Y:S01]  /*7a5a0*/  LDL.LU R175, [R1+0xa68] ;  /* 0x000a680001af7983 */ /* 0x000ea20000300800 */
[----:B------:R-:W-:-:S03]  /*7a5b0*/  ISETP.LT.AND P6, PT, R252, c[0x0][0x178], !P0 ;  /* 0x00005e00fc007a0c */ /* 0x000fc600047c1270 */
[----:B------:R-:W-:Y:S01]  /*7a5c0*/  IMAD.WIDE R164, R169, 0x4, R162 ;  /* 0x00000004a9a47825 */ /* 0x000fe200078e02a2 */
[----:B------:R-:W-:Y:S01]  /*7a5d0*/  ISETP.LT.AND P5, PT, R99, c[0x0][0x178], !P0 ;  /* 0x00005e0063007a0c */ /* 0x000fe200047a1270 */
[----:B------:R-:W2:Y:S02]  /*7a5e0*/  LDL.LU R245, [R1+0x998] ;  /* 0x0009980001f57983 */ /* 0x000ea40000300800 */
[----:B------:R-:W-:Y:S02]  /*7a5f0*/  IMAD.WIDE R2, R169, 0x4, R160 ;  /* 0x00000004a9027825 */ /* 0x000fe400078e02a0 */
[----:B------:R1:W-:Y:S01]  /*7a600*/  @P1 STG.E [R164.64], R172 ;  /* 0x000000aca4001986 */ /* 0x0003e2000c101904 */
[----:B------:R-:W-:Y:S02]  /*7a610*/  ISETP.LT.AND P1, PT, R174, c[0x0][0x178], !P0 ;  /* 0x00005e00ae007a0c */ /* 0x000fe40004721270 */
[----:B------:R-:W-:Y:S01]  /*7a620*/  ISETP.LT.AND P4, PT, R243, c[0x0][0x178], !P2 ;  /* 0x00005e00f3007a0c */ /* 0x000fe20005781270 */
[----:B------:R1:W-:Y:S01]  /*7a630*/  @P6 STG.E [R2.64], R173 ;  /* 0x000000ad02006986 */ /* 0x0003e2000c101904 */
[----:B------:R-:W-:-:S02]  /*7a640*/  ISETP.LT.AND P6, PT, R252, c[0x0][0x178], !P2 ;  /* 0x00005e00fc007a0c */ /* 0x000fc400057c1270 */
[----:B------:R-:W-:Y:S01]  /*7a650*/  ISETP.LT.AND P3, PT, R99, c[0x0][0x178], !P2 ;  /* 0x00005e0063007a0c */ /* 0x000fe20005761270 */
[----:B------:R-:W2:Y:S01]  /*7a660*/  LDL.LU R244, [R1+0x7d8] ;  /* 0x0007d80001f47983 */ /* 0x000ea20000300800 */
[C---:B-1----:R-:W-:Y:S01]  /*7a670*/  IMAD.WIDE R164, R169.reuse, 0x4, R4 ;  /* 0x00000004a9a47825 */ /* 0x042fe200078e0204 */
[----:B------:R-:W-:Y:S02]  /*7a680*/  IADD3 R167, R242, 0x1b, RZ ;  /* 0x0000001bf2a77810 */ /* 0x000fe40007ffe0ff */
[----:B------:R-:W2:Y:S01]  /*7a690*/  LDL.LU R251, [R1+0x68] ;  /* 0x0000680001fb7983 */ /* 0x000ea20000300800 */
[C---:B------:R-:W-:Y:S01]  /*7a6a0*/  IMAD.WIDE R2, R169.reuse, 0x4, R6 ;  /* 0x00000004a9027825 */ /* 0x040fe200078e0206 */
[----:B------:R-:W-:-:S04]  /*7a6b0*/  IADD3 R169, R169, c[0x0][0x198], RZ ;  /* 0x00006600a9a97a10 */ /* 0x000fc80007ffe0ff */
[----:B------:R1:W-:Y:S01]  /*7a6c0*/  @P5 STG.E [R2.64], R239 ;  /* 0x000000ef02005986 */ /* 0x0003e2000c101904 */
[----:B------:R-:W-:-:S03]  /*7a6d0*/  IADD3 R166, R242, 0x14, RZ ;  /* 0x00000014f2a67810 */ /* 0x000fc60007ffe0ff */
[----:B------:R1:W-:Y:S01]  /*7a6e0*/  @P1 STG.E [R164.64], R247 ;  /* 0x000000f7a4001986 */ /* 0x0003e2000c101904 */
[----:B------:R-:W-:Y:S01]  /*7a6f0*/  ISETP.GE.AND P0, PT, R167, c[0x0][0x17c], PT ;  /* 0x00005f00a7007a0c */ /* 0x000fe20003f06270 */
[----:B-1----:R-:W-:-:S04]  /*7a700*/  IMAD.WIDE R2, R169, 0x4, R162 ;  /* 0x00000004a9027825 */ /* 0x002fc800078e02a2 */
[C---:B------:R-:W-:Y:S01]  /*7a710*/  IMAD.WIDE R164, R169.reuse, 0x4, R160 ;  /* 0x00000004a9a47825 */ /* 0x040fe200078e02a0 */
[----:B------:R-:W-:Y:S01]  /*7a720*/  @P4 STG.E [R2.64], R246 ;  /* 0x000000f602004986 */ /* 0x000fe2000c101904 */
[----:B------:R-:W-:Y:S02]  /*7a730*/  ISETP.GE.AND P5, PT, R166, c[0x0][0x17c], PT ;  /* 0x00005f00a6007a0c */ /* 0x000fe40003fa6270 */
[C---:B------:R-:W-:Y:S01]  /*7a740*/  IMAD.WIDE R166, R169.reuse, 0x4, R6 ;  /* 0x00000004a9a67825 */ /* 0x040fe200078e0206 */
[----:B------:R-:W-:Y:S01]  /*7a750*/  ISETP.LT.AND P2, PT, R174, c[0x0][0x178], !P2 ;  /* 0x00005e00ae007a0c */ /* 0x000fe20005741270 */
[----:B---3--:R1:W-:Y:S04]  /*7a760*/  @P6 STG.E [R164.64], R249 ;  /* 0x000000f9a4006986 */ /* 0x0083e8000c101904 */
[----:B----4-:R3:W-:Y:S04]  /*7a770*/  @P3 STG.E [R166.64], R250 ;  /* 0x000000faa6003986 */ /* 0x0107e8000c101904 */
[----:B-1----:R-:W4:Y:S04]  /*7a780*/  LDL.LU R249, [R1+0xa6c] ;  /* 0x000a6c0001f97983 */ /* 0x002f280000300800 */
[----:B------:R-:W4:Y:S04]  /*7a790*/  LDL.LU R239, [R1+0x99c] ;  /* 0x00099c0001ef7983 */ /* 0x000f280000300800 */
[----:B---3--:R-:W3:Y:S01]  /*7a7a0*/  LDL.LU R250, [R1+0x7dc] ;  /* 0x0007dc0001fa7983 */ /* 0x008ee20000300800 */
[----:B------:R-:W-:-:S05]  /*7a7b0*/  IMAD.WIDE R2, R169, 0x4, R4 ;  /* 0x00000004a9027825 */ /* 0x000fca00078e0204 */
[----:B--2---:R1:W-:Y:S04]  /*7a7c0*/  @P2 STG.E [R2.64], R248 ;  /* 0x000000f802002986 */ /* 0x0043e8000c101904 */
[----:B-1----:R-:W2:Y:S01]  /*7a7d0*/  LDL.LU R248, [R1+0x6c] ;  /* 0x00006c0001f87983 */ /* 0x002ea20000300800 */
[----:B------:R-:W-:Y:S02]  /*7a7e0*/  ISETP.LT.AND P1, PT, R243, c[0x0][0x178], !P5 ;  /* 0x00005e00f3007a0c */ /* 0x000fe40006f21270 */
[----:B------:R-:W-:Y:S01]  /*7a7f0*/  IADD3 R168, R169, c[0x0][0x198], RZ ;  /* 0x00006600a9a87a10 */ /* 0x000fe20007ffe0ff */
[----:B------:R-:W2:Y:S01]  /*7a800*/  LDL.LU R247, [R1+0xab8] ;  /* 0x000ab80001f77983 */ /* 0x000ea20000300800 */
[----:B------:R-:W-:Y:S02]  /*7a810*/  ISETP.LT.AND P3, PT, R252, c[0x0][0x178], !P5 ;  /* 0x00005e00fc007a0c */ /* 0x000fe40006f61270 */
[----:B------:R-:W-:Y:S01]  /*7a820*/  IADD3 R166, R242, 0x15, RZ ;  /* 0x00000015f2a67810 */ /* 0x000fe20007ffe0ff */
[----:B------:R-:W-:Y:S01]  /*7a830*/  IMAD.WIDE R164, R168, 0x4, R162 ;  /* 0x00000004a8a47825 */ /* 0x000fe200078e02a2 */
[----:B------:R-:W-:Y:S01]  /*7a840*/  ISETP.LT.AND P6, PT, R99, c[0x0][0x178], !P5 ;  /* 0x00005e0063007a0c */ /* 0x000fe20006fc1270 */
[----:B------:R-:W2:Y:S01]  /*7a850*/  LDL.LU R246, [R1+0xa58] ;  /* 0x000a580001f67983 */ /* 0x000ea20000300800 */
[----:B------:R-:W-:Y:S01]  /*7a860*/  ISETP.GE.AND P4, PT, R166, c[0x0][0x17c], PT ;  /* 0x00005f00a6007a0c */ /* 0x000fe20003f86270 */
[----:B------:R-:W-:Y:S01]  /*7a870*/  IMAD.WIDE R2, R168, 0x4, R6 ;  /* 0x00000004a8027825 */ /* 0x000fe200078e0206 */
[----:B------:R-:W-:Y:S01]  /*7a880*/  ISETP.LT.AND P5, PT, R174, c[0x0][0x178], !P5 ;  /* 0x00005e00ae007a0c */ /* 0x000fe20006fa1270 */
[----:B------:R1:W-:Y:S01]  /*7a890*/  @P1 STG.E [R164.64], R175 ;  /* 0x000000afa4001986 */ /* 0x0003e2000c101904 */
[----:B------:R-:W-:-:S02]  /*7a8a0*/  ISETP.LT.AND P1, PT, R243, c[0x0][0x178], !P4 ;  /* 0x00005e00f3007a0c */ /* 0x000fc40006721270 */
[----:B------:R-:W-:Y:S02]  /*7a8b0*/  IADD3 R166, R242, 0x16, RZ ;  /* 0x00000016f2a67810 */ /* 0x000fe40007ffe0ff */
[C---:B------:R-:W-:Y:S01]  /*7a8c0*/  IADD3 R169, R168.reuse, c[0x0][0x198], RZ ;  /* 0x00006600a8a97a10 */ /* 0x040fe20007ffe0ff */
[----:B-1----:R-:W-:Y:S01]  /*7a8d0*/  IMAD.WIDE R164, R168, 0x4, R160 ;  /* 0x00000004a8a47825 */ /* 0x002fe200078e02a0 */
[----:B------:R-:W-:-:S04]  /*7a8e0*/  ISETP.GE.AND P2, PT, R166, c[0x0][0x17c], PT ;  /* 0x00005f00a6007a0c */ /* 0x000fc80003f46270 */
[----:B------:R1:W-:Y:S01]  /*7a8f0*/  @P3 STG.E [R164.64], R245 ;  /* 0x000000f5a4003986 */ /* 0x0003e2000c101904 */
[----:B------:R-:W-:Y:S01]  /*7a900*/  ISETP.LT.AND P3, PT, R252, c[0x0][0x178], !P4 ;  /* 0x00005e00fc007a0c */ /* 0x000fe20006761270 */
[----:B------:R-:W-:Y:S02]  /*7a910*/  IMAD.WIDE R166, R168, 0x4, R4 ;  /* 0x00000004a8a67825 */ /* 0x000fe400078e0204 */
[----:B------:R1:W-:Y:S01]  /*7a920*/  @P6 STG.E [R2.64], R244 ;  /* 0x000000f402006986 */ /* 0x0003e2000c101904 */
[----:B------:R-:W-:-:S03]  /*7a930*/  ISETP.LT.AND P6, PT, R99, c[0x0][0x178], !P4 ;  /* 0x00005e0063007a0c */ /* 0x000fc600067c1270 */
[----:B-1----:R-:W2:Y:S04]  /*7a940*/  LDL.LU R245, [R1+0x938] ;  /* 0x0009380001f57983 */ /* 0x002ea80000300800 */
[----:B------:R-:W2:Y:S01]  /*7a950*/  LDL.LU R244, [R1+0x5e8] ;  /* 0x0005e80001f47983 */ /* 0x000ea20000300800 */
[----:B------:R-:W-:-:S03]  /*7a960*/  IMAD.WIDE R2, R169, 0x4, R162 ;  /* 0x00000004a9027825 */ /* 0x000fc600078e02a2 */
[----:B------:R1:W-:Y:S01]  /*7a970*/  @P5 STG.E [R166.64], R251 ;  /* 0x000000fba6005986 */ /* 0x0003e2000c101904 */
[----:B------:R-:W-:-:S03]  /*7a980*/  IMAD.WIDE R164, R169, 0x4, R160 ;  /* 0x00000004a9a47825 */ /* 0x000fc600078e02a0 */
[----:B-1----:R-:W2:Y:S01]  /*7a990*/  LDL.LU R251, [R1+0xabc] ;  /* 0x000abc0001fb7983 */ /* 0x002ea20000300800 */
[----:B------:R-:W-:-:S03]  /*7a9a0*/  ISETP.LT.AND P4, PT, R174, c[0x0][0x178], !P4 ;  /* 0x00005e00ae007a0c */ /* 0x000fc60006781270 */
[----:B----4-:R1:W-:Y:S04]  /*7a9b0*/  @P1 STG.E [R2.64], R249 ;  /* 0x000000f902001986 */ /* 0x0103e8000c101904 */
[----:B------:R-:W-:Y:S04]  /*7a9c0*/  @P3 STG.E [R164.64], R239 ;  /* 0x000000efa4003986 */ /* 0x000fe8000c101904 */
[----:B-1----:R-:W4:Y:S01]  /*7a9d0*/  LDL.LU R249, [R1+0xa5c] ;  /* 0x000a5c0001f97983 */ /* 0x002f220000300800 */
[----:B------:R-:W-:-:S05]  /*7a9e0*/  IMAD.WIDE R2, R169, 0x4, R6 ;  /* 0x00000004a9027825 */ /* 0x000fca00078e0206 */
[----:B---3--:R1:W-:Y:S04]  /*7a9f0*/  @P6 STG.E [R2.64], R250 ;  /* 0x000000fa02006986 */ /* 0x0083e8000c101904 */
[----:B-1----:R-:W3:Y:S01]  /*7aa00*/  LDL.LU R250, [R1+0x93c] ;  /* 0x00093c0001fa7983 */ /* 0x002ee20000300800 */
[----:B------:R-:W-:-:S04]  /*7aa10*/  IADD3 R166, R242, 0x17, RZ ;  /* 0x00000017f2a67810 */ /* 0x000fc80007ffe0ff */
[----:B------:R-:W-:Y:S01]  /*7aa20*/  ISETP.GE.AND P1, PT, R166, c[0x0][0x17c], PT ;  /* 0x00005f00a6007a0c */ /* 0x000fe20003f26270 */
[----:B------:R-:W-:-:S05]  /*7aa30*/  IMAD.WIDE R166, R169, 0x4, R4 ;  /* 0x00000004a9a67825 */ /* 0x000fca00078e0204 */
[----:B--2---:R1:W-:Y:S04]  /*7aa40*/  @P4 STG.E [R166.64], R248 ;  /* 0x000000f8a6004986 */ /* 0x0043e8000c101904 */
[----:B-1----:R-:W2:Y:S01]  /*7aa50*/  LDL.LU R248, [R1+0x5ec] ;  /* 0x0005ec0001f87983 */ /* 0x002ea20000300800 */
[----:B------:R-:W-:Y:S02]  /*7aa60*/  ISETP.LT.AND P5, PT, R243, c[0x0][0x178], !P2 ;  /* 0x00005e00f3007a0c */ /* 0x000fe400057a1270 */
[----:B------:R-:W-:Y:S01]  /*7aa70*/  IADD3 R168, R169, c[0x0][0x198], RZ ;  /* 0x00006600a9a87a10 */ /* 0x000fe20007ffe0ff */
[----:B------:R-:W2:Y:S01]  /*7aa80*/  LDL.LU R172, [R1+0xa98] ;  /* 0x000a980001ac7983 */ /* 0x000ea20000300800 */
[----:B------:R-:W-:Y:S02]  /*7aa90*/  ISETP.LT.AND P3, PT, R252, c[0x0][0x178], !P2 ;  /* 0x00005e00fc007a0c */ /* 0x000fe40005761270 */
[----:B------:R-:W-:Y:S01]  /*7aaa0*/  ISETP.LT.AND P4, PT, R99, c[0x0][0x178], !P2 ;  /* 0x00005e0063007a0c */ /* 0x000fe20005781270 */
[----:B------:R-:W-:Y:S01]  /*7aab0*/  IMAD.WIDE R164, R168, 0x4, R162 ;  /* 0x00000004a8a47825 */ /* 0x000fe200078e02a2 */
[----:B------:R-:W-:Y:S01]  /*7aac0*/  ISETP.LT.AND P2, PT, R174, c[0x0][0x178], !P2 ;  /* 0x00005e00ae007a0c */ /* 0x000fe20005741270 */
[----:B------:R-:W2:Y:S01]  /*7aad0*/  LDL.LU R173, [R1+0x9a8] ;  /* 0x0009a80001ad7983 */ /* 0x000ea20000300800 */
[----:B------:R-:W-:Y:S01]  /*7aae0*/  ISETP.LT.AND P6, PT, R252, c[0x0][0x178], !P1 ;  /* 0x00005e00fc007a0c */ /* 0x000fe20004fc1270 */
[----:B------:R-:W-:-:S02]  /*7aaf0*/  IMAD.WIDE R2, R168, 0x4, R6 ;  /* 0x00000004a8027825 */ /* 0x000fc400078e0206 */
[----:B------:R1:W-:Y:S01]  /*7ab00*/  @P5 STG.E [R164.64], R247 ;  /* 0x000000f7a4005986 */ /* 0x0003e2000c101904 */
[----:B------:R-:W-:Y:S01]  /*7ab10*/  ISETP.LT.AND P5, PT, R243, c[0x0][0x178], !P1 ;  /* 0x00005e00f3007a0c */ /* 0x000fe20004fa1270 */
[C---:B------:R-:W-:Y:S01]  /*7ab20*/  IMAD.WIDE R166, R168.reuse, 0x4, R4 ;  /* 0x00000004a8a67825 */ /* 0x040fe200078e0204 */
[----:B------:R-:W-:-:S03]  /*7ab30*/  IADD3 R169, R168, c[0x0][0x198], RZ ;  /* 0x00006600a8a97a10 */ /* 0x000fc60007ffe0ff */
[----:B-1----:R-:W-:Y:S01]  /*7ab40*/  IMAD.WIDE R164, R168, 0x4, R160 ;  /* 0x00000004a8a47825 */ /* 0x002fe200078e02a0 */
[----:B------:R-:W2:Y:S04]  /*7ab50*/  LDL.LU R247, [R1+0x6e8] ;  /* 0x0006e80001f77983 */ /* 0x000ea80000300800 */
[----:B------:R1:W-:Y:S04]  /*7ab60*/  @P3 STG.E [R164.64], R246 ;  /* 0x000000f6a4003986 */ /* 0x0003e8000c101904 */
[----:B------:R1:W-:Y:S04]  /*7ab70*/  @P4 STG.E [R2.64], R245 ;  /* 0x000000f502004986 */ /* 0x0003e8000c101904 */
[----:B------:R-:W-:Y:S01]  /*7ab80*/  @P2 STG.E [R166.64], R244 ;  /* 0x000000f4a6002986 */ /* 0x000fe2000c101904 */
[----:B------:R-:W-:Y:S01]  /*7ab90*/  ISETP.LT.AND P2, PT, R99, c[0x0][0x178], !P1 ;  /* 0x00005e0063007a0c */ /* 0x000fe20004f41270 */
[----:B-1----:R-:W-:-:S02]  /*7aba0*/  IMAD.WIDE R164, R169, 0x4, R162 ;  /* 0x00000004a9a47825 */ /* 0x002fc400078e02a2 */
[----:B------:R-:W2:Y:S02]  /*7abb0*/  LDL.LU R246, [R1+0xaec] ;  /* 0x000aec0001f67983 */ /* 0x000ea40000300800 */
[----:B------:R-:W-:Y:S02]  /*7abc0*/  IMAD.WIDE R2, R169, 0x4, R160 ;  /* 0x00000004a9027825 */ /* 0x000fe400078e02a0 */
[----:B------:R1:W-:Y:S04]  /*7abd0*/  @P5 STG.E [R164.64], R251 ;  /* 0x000000fba4005986 */ /* 0x0003e8000c101904 */
[----:B-1----:R-:W2:Y:S01]  /*7abe0*/  LDL.LU R251, [R1+0xa9c] ;  /* 0x000a9c0001fb7983 */ /* 0x002ea20000300800 */
[----:B------:R-:W-:-:S03]  /*7abf0*/  ISETP.LT.AND P1, PT, R174, c[0x0][0x178], !P1 ;  /* 0x00005e00ae007a0c */ /* 0x000fc60004f21270 */
[----:B----4-:R1:W-:Y:S02]  /*7ac00*/  @P6 STG.E [R2.64], R249 ;  /* 0x000000f902006986 */ /* 0x0103e4000c101904 */
[C---:B-1----:R-:W-:Y:S02]  /*7ac10*/  IMAD.WIDE R2, R169.reuse, 0x4, R6 ;  /* 0x00000004a9027825 */ /* 0x042fe400078e0206 */
[----:B------:R-:W4:Y:S04]  /*7ac20*/  LDL.LU R249, [R1+0x9ac] ;  /* 0x0009ac0001f97983 */ /* 0x000f280000300800 */
[----:B---3--:R1:W-:Y:S04]  /*7ac30*/  @P2 STG.E [R2.64], R250 ;  /* 0x000000fa02002986 */ /* 0x0083e8000c101904 */
[----:B-1----:R-:W3:Y:S01]  /*7ac40*/  LDL.LU R3, [R1+0xae8] ;  /* 0x000ae80001037983 */ /* 0x002ee20000300800 */
[----:B------:R-:W-:-:S05]  /*7ac50*/  IMAD.WIDE R164, R169, 0x4, R4 ;  /* 0x00000004a9a47825 */ /* 0x000fca00078e0204 */
[----:B--2---:R1:W-:Y:S04]  /*7ac60*/  @P1 STG.E [R164.64], R248 ;  /* 0x000000f8a4001986 */ /* 0x0043e8000c101904 */
[----:B-1----:R-:W2:Y:S01]  /*7ac70*/  LDL.LU R248, [R1+0x6ec] ;  /* 0x0006ec0001f87983 */ /* 0x002ea20000300800 */
[C---:B------:R-:W-:Y:S02]  /*7ac80*/  IADD3 R170, R242.reuse, 0x18, RZ ;  /* 0x00000018f2aa7810 */ /* 0x040fe40007ffe0ff */
[----:B------:R-:W-:Y:S01]  /*7ac90*/  IADD3 R171, R242, 0x19, RZ ;  /* 0x00000019f2ab7810 */ /* 0x000fe20007ffe0ff */
[----:B------:R-:W2:Y:S01]  /*7aca0*/  LDL.LU R175, [R1+0xb08] ;  /* 0x000b080001af7983 */ /* 0x000ea20000300800 */
[----:B------:R-:W-:Y:S02]  /*7acb0*/  ISETP.GE.AND P3, PT, R170, c[0x0][0x17c], PT ;  /* 0x00005f00aa007a0c */ /* 0x000fe40003f66270 */
[----:B------:R-:W-:Y:S01]  /*7acc0*/  ISETP.GE.AND P2, PT, R171, c[0x0][0x17c], PT ;  /* 0x00005f00ab007a0c */ /* 0x000fe20003f46270 */
[----:B------:R-:W2:Y:S01]  /*7acd0*/  LDL.LU R239, [R1+0xac8] ;  /* 0x000ac80001ef7983 */ /* 0x000ea20000300800 */
[----:B------:R-:W-:-:S02]  /*7ace0*/  ISETP.LT.AND P5, PT, R243, c[0x0][0x178], !P3 ;  /* 0x00005e00f3007a0c */ /* 0x000fc40005fa1270 */
[----:B------:R-:W-:Y:S01]  /*7acf0*/  ISETP.LT.AND P4, PT, R252, c[0x0][0x178], !P3 ;  /* 0x00005e00fc007a0c */ /* 0x000fe20005f81270 */
[----:B------:R-:W2:Y:S01]  /*7ad00*/  LDL.LU R245, [R1+0xa78] ;  /* 0x000a780001f57983 */ /* 0x000ea20000300800 */
[----:B------:R-:W-:Y:S02]  /*7ad10*/  IADD3 R170, R169, c[0x0][0x198], RZ ;  /* 0x00006600a9aa7a10 */ /* 0x000fe40007ffe0ff */
[----:B------:R-:W-:Y:S01]  /*7ad20*/  ISETP.LT.AND P6, PT, R99, c[0x0][0x178], !P3 ;  /* 0x00005e0063007a0c */ /* 0x000fe20005fc1270 */
[----:B------:R-:W2:Y:S02]  /*7ad30*/  LDL.LU R244, [R1+0x948] ;  /* 0x0009480001f47983 */ /* 0x000ea40000300800 */
[----:B------:R-:W-:-:S04]  /*7ad40*/  IMAD.WIDE R166, R170, 0x4, R162 ;  /* 0x00000004aaa67825 */ /* 0x000fc800078e02a2 */
[----:B------:R-:W-:Y:S01]  /*7ad50*/  IMAD.WIDE R168, R170, 0x4, R160 ;  /* 0x00000004aaa87825 */ /* 0x000fe200078e02a0 */
[----:B------:R-:W-:Y:S01]  /*7ad60*/  ISETP.LT.AND P3, PT, R174, c[0x0][0x178], !P3 ;  /* 0x00005e00ae007a0c */ /* 0x000fe20005f61270 */
[----:B------:R-:W2:Y:S01]  /*7ad70*/  LDL.LU R250, [R1+0xb0c] ;  /* 0x000b0c0001fa7983 */ /* 0x000ea20000300800 */
[----:B------:R-:W-:Y:S02]  /*7ad80*/  IADD3 R171, R170, c[0x0][0x198], RZ ;  /* 0x00006600aaab7a10 */ /* 0x000fe40007ffe0ff */
[----:B------:R-:W-:-:S03]  /*7ad90*/  ISETP.LT.AND P1, PT, R99, c[0x0][0x178], !P2 ;  /* 0x00005e0063007a0c */ /* 0x000fc60005721270 */
[----:B------:R-:W-:Y:S01]  /*7ada0*/  IMAD.WIDE R164, R171, 0x4, R162 ;  /* 0x00000004aba47825 */ /* 0x000fe200078e02a2 */
[----:B---3--:R1:W-:Y:S01]  /*7adb0*/  @P5 STG.E [R166.64], R3 ;  /* 0x00000003a6005986 */ /* 0x0083e2000c101904 */
[----:B------:R-:W-:-:S03]  /*7adc0*/  ISETP.LT.AND P5, PT, R243, c[0x0][0x178], !P2 ;  /* 0x00005e00f3007a0c */ /* 0x000fc600057a1270 */
[----:B------:R3:W-:Y:S01]  /*7add0*/  @P4 STG.E [R168.64], R172 ;  /* 0x000000aca8004986 */ /* 0x0007e2000c101904 */
[----:B------:R-:W-:Y:S01]  /*7ade0*/  ISETP.LT.AND P4, PT, R252, c[0x0][0x178], !P2 ;  /* 0x00005e00fc007a0c */ /* 0x000fe20005781270 */
[----:B-1----:R-:W-:-:S05]  /*7adf0*/  IMAD.WIDE R2, R170, 0x4, R6 ;  /* 0x00000004aa027825 */ /* 0x002fca00078e0206 */
[----:B------:R1:W-:Y:S01]  /*7ae00*/  @P6 STG.E [R2.64], R173 ;  /* 0x000000ad02006986 */ /* 0x0003e2000c101904 */
[----:B------:R-:W-:Y:S01]  /*7ae10*/  IMAD.WIDE R166, R171, 0x4, R160 ;  /* 0x00000004aba67825 */ /* 0x000fe200078e02a0 */
[----:B------:R-:W-:-:S03]  /*7ae20*/  ISETP.LT.AND P2, PT, R174, c[0x0][0x178], !P2 ;  /* 0x00005e00ae007a0c */ /* 0x000fc60005741270 */
[----:B---3--:R-:W-:-:S04]  /*7ae30*/  IMAD.WIDE R168, R171, 0x4, R6 ;  /* 0x00000004aba87825 */ /* 0x008fc800078e0206 */
[----:B-1----:R-:W-:-:S05]  /*7ae40*/  IMAD.WIDE R2, R170, 0x4, R4 ;  /* 0x00000004aa027825 */ /* 0x002fca00078e0204 */
[----:B------:R1:W-:Y:S04]  /*7ae50*/  @P3 STG.E [R2.64], R247 ;  /* 0x000000f702003986 */ /* 0x0003e8000c101904 */
[----:B------:R-:W-:Y:S04]  /*7ae60*/  @P5 STG.E [R164.64], R246 ;  /* 0x000000f6a4005986 */ /* 0x000fe8000c101904 */
[----:B------:R3:W-:Y:S04]  /*7ae70*/  @P4 STG.E [R166.64], R251 ;  /* 0x000000fba6004986 */ /* 0x0007e8000c101904 */
[----:B----4-:R4:W-:Y:S01]  /*7ae80*/  @P1 STG.E [R168.64], R249 ;  /* 0x000000f9a8001986 */ /* 0x0109e2000c101904 */
[----:B-1----:R-:W-:-:S03]  /*7ae90*/  IMAD.WIDE R2, R171, 0x4, R4 ;  /* 0x00000004ab027825 */ /* 0x002fc600078e0204 */
[----:B---3--:R-:W3:Y:S04]  /*7aea0*/  LDL.LU R251, [R1+0xacc] ;  /* 0x000acc0001fb7983 */ /* 0x008ee80000300800 */
[----:B----4-:R-:W4:Y:S04]  /*7aeb0*/  LDL.LU R249, [R1+0xa7c] ;  /* 0x000a7c0001f97983 */ /* 0x010f280000300800 */
[----:B--2---:R1:W-:Y:S04]  /*7aec0*/  @P2 STG.E [R2.64], R248 ;  /* 0x000000f802002986 */ /* 0x0043e8000c101904 */
[----:B-1----:R-:W2:Y:S01]  /*7aed0*/  LDL.LU R248, [R1+0x94c] ;  /* 0x00094c0001f87983 */ /* 0x002ea20000300800 */
[----:B------:R-:W-:-:S02]  /*7aee0*/  IADD3 R172, R242, 0x1a, RZ ;  /* 0x0000001af2ac7810 */ /* 0x000fc40007ffe0ff */
[----:B------:R-:W-:Y:S01]  /*7aef0*/  IADD3 R164, R171, c[0x0][0x198], RZ ;  /* 0x00006600aba47a10 */ /* 0x000fe20007ffe0ff */
[----:B------:R-:W2:Y:S01]  /*7af00*/  LDL.LU R247, [R1+0xb48] ;  /* 0x000b480001f77983 */ /* 0x000ea20000300800 */
[----:B------:R-:W-:Y:S02]  /*7af10*/  ISETP.GE.AND P6, PT, R172, c[0x0][0x17c], PT ;  /* 0x00005f00ac007a0c */ /* 0x000fe40003fc6270 */
[C---:B------:R-:W-:Y:S01]  /*7af20*/  ISETP.LT.AND P2, PT, R243.reuse, c[0x0][0x178], !P0 ;  /* 0x00005e00f3007a0c */ /* 0x040fe20004741270 */
[----:B------:R-:W-:Y:S01]  /*7af30*/  IMAD.WIDE R170, R164, 0x4, R162 ;  /* 0x00000004a4aa7825 */ /* 0x000fe200078e02a2 */
[----:B------:R-:W-:Y:S01]  /*7af40*/  ISETP.LT.AND P3, PT, R243, c[0x0][0x178], !P6 ;  /* 0x00005e00f3007a0c */ /* 0x000fe20007761270 */
[----:B------:R-:W2:Y:S01]  /*7af50*/  LDL.LU R246, [R1+0xaf8] ;  /* 0x000af80001f67983 */ /* 0x000ea20000300800 */
[----:B------:R-:W-:Y:S02]  /*7af60*/  ISETP.LT.AND P1, PT, R252, c[0x0][0x178], !P6 ;  /* 0x00005e00fc007a0c */ /* 0x000fe40007721270 */
[----:B------:R-:W-:-:S02]  /*7af70*/  ISETP.LT.AND P5, PT, R99, c[0x0][0x178], !P6 ;  /* 0x00005e0063007a0c */ /* 0x000fc400077a1270 */
[----:B------:R-:W-:Y:S02]  /*7af80*/  ISETP.LT.AND P6, PT, R174, c[0x0][0x178], !P6 ;  /* 0x00005e00ae007a0c */ /* 0x000fe400077c1270 */
[----:B------:R-:W-:Y:S02]  /*7af90*/  IADD3 R165, R242, 0x1c, RZ ;  /* 0x0000001cf2a57810 */ /* 0x000fe40007ffe0ff */
[C---:B------:R-:W-:Y:S01]  /*7afa0*/  IADD3 R2, R164.reuse, c[0x0][0x198], RZ ;  /* 0x00006600a4027a10 */ /* 0x040fe20007ffe0ff */
[C---:B------:R-:W-:Y:S01]  /*7afb0*/  IMAD.WIDE R168, R164.reuse, 0x4, R160 ;  /* 0x00000004a4a87825 */ /* 0x040fe200078e02a0 */
[----:B------:R-:W-:Y:S01]  /*7afc0*/  ISETP.GE.AND P4, PT, R165, c[0x0][0x17c], PT ;  /* 0x00005f00a5007a0c */ /* 0x000fe20003f86270 */
[----:B------:R1:W-:Y:S02]  /*7afd0*/  @P3 STG.E [R170.64], R175 ;  /* 0x000000afaa003986 */ /* 0x0003e4000c101904 */
[----:B------:R-:W-:Y:S01]  /*7afe0*/  IMAD.WIDE R166, R164, 0x4, R6 ;  /* 0x00000004a4a67825 */ /* 0x000fe200078e0206 */
[----:B------:R-:W-:-:S03]  /*7aff0*/  ISETP.LT.AND P3, PT, R252, c[0x0][0x178], !P0 ;  /* 0x00005e00fc007a0c */ /* 0x000fc60004761270 */
[----:B------:R-:W-:Y:S01]  /*7b000*/  IMAD.WIDE R164, R164, 0x4, R4 ;  /* 0x00000004a4a47825 */ /* 0x000fe200078e0204 */
[----:B------:R-:W-:Y:S03]  /*7b010*/  @P1 STG.E [R168.64], R239 ;  /* 0x000000efa8001986 */ /* 0x000fe6000c101904 */
[----:B-1----:R-:W-:Y:S01]  /*7b020*/  IMAD.WIDE R170, R2, 0x4, R162 ;  /* 0x0000000402aa7825 */ /* 0x002fe200078e02a2 */
[----:B------:R1:W-:Y:S04]  /*7b030*/  @P5 STG.E [R166.64], R245 ;  /* 0x000000f5a6005986 */ /* 0x0003e8000c101904 */
[----:B------:R1:W-:Y:S04]  /*7b040*/  @P6 STG.E [R164.64], R244 ;  /* 0x000000f4a4006986 */ /* 0x0003e8000c101904 */
[----:B------:R1:W-:Y:S01]  /*7b050*/  @P2 STG.E [R170.64], R250 ;  /* 0x000000faaa002986 */ /* 0x0003e2000c101904 */
[----:B------:R-:W-:-:S03]  /*7b060*/  ISETP.LT.AND P2, PT, R99, c[0x0][0x178], !P0 ;  /* 0x00005e0063007a0c */ /* 0x000fc60004741270 */
[----:B-1----:R-:W2:Y:S01]  /*7b070*/  LDL.LU R245, [R1+0xaa8] ;  /* 0x000aa80001f57983 */ /* 0x002ea20000300800 */
[----:B------:R-:W-:Y:S01]  /*7b080*/  IMAD.WIDE R166, R2, 0x4, R160 ;  /* 0x0000000402a67825 */ /* 0x000fe200078e02a0 */
[----:B------:R-:W-:Y:S02]  /*7b090*/  ISETP.LT.AND P0, PT, R174, c[0x0][0x178], !P0 ;  /* 0x00005e00ae007a0c */ /* 0x000fe40004701270 */
[----:B------:R-:W2:Y:S01]  /*7b0a0*/  LDL.LU R244, [R1+0xa38] ;  /* 0x000a380001f47983 */ /* 0x000ea20000300800 */
[----:B------:R-:W-:Y:S01]  /*7b0b0*/  IMAD.WIDE R164, R2, 0x4, R6 ;  /* 0x0000000402a47825 */ /* 0x000fe200078e0206 */
[----:B------:R-:W-:Y:S02]  /*7b0c0*/  IADD3 R3, R242, 0x1d, RZ ;  /* 0x0000001df2037810 */ /* 0x000fe40007ffe0ff */
[----:B------:R-:W2:Y:S01]  /*7b0d0*/  LDL.LU R250, [R1+0xb4c] ;  /* 0x000b4c0001fa7983 */ /* 0x000ea20000300800 */
[C---:B------:R-:W-:Y:S02]  /*7b0e0*/  IADD3 R170, R2.reuse, c[0x0][0x198], RZ ;  /* 0x0000660002aa7a10 */ /* 0x040fe40007ffe0ff */
[----:B------:R-:W-:Y:S01]  /*7b0f0*/  ISETP.GE.AND P1, PT, R3, c[0x0][0x17c], PT ;  /* 0x00005f0003007a0c */ /* 0x000fe20003f26270 */
[----:B------:R-:W-:Y:S01]  /*7b100*/  IMAD.WIDE R2, R2, 0x4, R4 ;  /* 0x0000000402027825 */ /* 0x000fe200078e0204 */
[----:B---3--:R1:W-:Y:S04]  /*7b110*/  @P3 STG.E [R166.64], R251 ;  /* 0x000000fba6003986 */ /* 0x0083e8000c101904 */
[----:B----4-:R3:W-:Y:S04]  /*7b120*/  @P2 STG.E [R164.64], R249 ;  /* 0x000000f9a4002986 */ /* 0x0107e8000c101904 */
[----:B-1----:R-:W4:Y:S04]  /*7b130*/  LDL.LU R251, [R1+0xafc] ;  /* 0x000afc0001fb7983 */ /* 0x002f280000300800 */
[----:B---3--:R-:W3:Y:S04]  /*7b140*/  LDL.LU R249, [R1+0xaac] ;  /* 0x000aac0001f97983 */ /* 0x008ee80000300800 */
[----:B--2---:R1:W-:Y:S04]  /*7b150*/  @P0 STG.E [R2.64], R248 ;  /* 0x000000f802000986 */ /* 0x0043e8000c101904 */
[----:B-1----:R-:W2:Y:S01]  /*7b160*/  LDL.LU R248, [R1+0xa3c] ;  /* 0x000a3c0001f87983 */ /* 0x002ea20000300800 */
[----:B------:R-:W-:-:S02]  /*7b170*/  ISETP.LT.AND P6, PT, R243, c[0x0][0x178], !P4 ;  /* 0x00005e00f3007a0c */ /* 0x000fc400067c1270 */
[----:B------:R-:W-:Y:S01]  /*7b180*/  ISETP.LT.AND P5, PT, R252, c[0x0][0x178], !P4 ;  /* 0x00005e00fc007a0c */ /* 0x000fe200067a1270 */
[C---:B------:R-:W-:Y:S01]  /*7b190*/  IMAD.WIDE R168, R170.reuse, 0x4, R162 ;  /* 0x00000004aaa87825 */ /* 0x040fe200078e02a2 */
[----:B------:R-:W2:Y:S03]  /*7b1a0*/  LDL.LU R173, [R1+0xbf8] ;  /* 0x000bf80001ad7983 */ /* 0x000ea60000300800 */
[----:B------:R-:W-:Y:S01]  /*7b1b0*/  IMAD.WIDE R166, R170, 0x4, R160 ;  /* 0x00000004aaa67825 */ /* 0x000fe200078e02a0 */
[----:B------:R-:W2:Y:S05]  /*7b1c0*/  LDL.LU R239, [R1+0xb18] ;  /* 0x000b180001ef7983 */ /* 0x000eaa0000300800 */
[----:B------:R1:W-:Y:S01]  /*7b1d0*/  @P6 STG.E [R168.64], R247 ;  /* 0x000000f7a8006986 */ /* 0x0003e2000c101904 */
[----:B------:R-:W-:-:S02]  /*7b1e0*/  ISETP.LT.AND P6, PT, R99, c[0x0][0x178], !P4 ;  /* 0x00005e0063007a0c */ /* 0x000fc400067c1270 */
[----:B------:R-:W-:Y:S01]  /*7b1f0*/  ISETP.LT.AND P4, PT, R174, c[0x0][0x178], !P4 ;  /* 0x00005e00ae007a0c */ /* 0x000fe20006781270 */
[----:B------:R1:W-:Y:S01]  /*7b200*/  @P5 STG.E [R166.64], R246 ;  /* 0x000000f6a6005986 */ /* 0x0003e2000c101904 */
[----:B------:R-:W-:Y:S02]  /*7b210*/  ISETP.LT.AND P5, PT, R243, c[0x0][0x178], !P1 ;  /* 0x00005e00f3007a0c */ /* 0x000fe40004fa1270 */
[----:B------:R-:W-:Y:S01]  /*7b220*/  ISETP.LT.AND P3, PT, R252, c[0x0][0x178], !P1 ;  /* 0x00005e00fc007a0c */ /* 0x000fe20004f61270 */
[C---:B------:R-:W-:Y:S01]  /*7b230*/  IMAD.WIDE R2, R170.reuse, 0x4, R6 ;  /* 0x00000004aa027825 */ /* 0x040fe200078e0206 */
[----:B------:R-:W-:Y:S02]  /*7b240*/  ISETP.LT.AND P0, PT, R99, c[0x0][0x178], !P1 ;  /* 0x00005e0063007a0c */ /* 0x000fe40004f01270 */
[C---:B-1----:R-:W-:Y:S01]  /*7b250*/  IADD3 R168, R170.reuse, c[0x0][0x198], RZ ;  /* 0x00006600aaa87a10 */ /* 0x042fe20007ffe0ff */
[----:B------:R-:W-:Y:S01]  /*7b260*/  IMAD.WIDE R164, R170, 0x4, R4 ;  /* 0x00000004aaa47825 */ /* 0x000fe200078e0204 */
[----:B------:R-:W2:Y:S03]  /*7b270*/  LDL.LU R247, [R1+0xad8] ;  /* 0x000ad80001f77983 */ /* 0x000ea60000300800 */
[----:B------:R-:W-:Y:S01]  /*7b280*/  IMAD.WIDE R166, R168, 0x4, R162 ;  /* 0x00000004a8a67825 */ /* 0x000fe200078e02a2 */
[----:B------:R-:W2:Y:S04]  /*7b290*/  LDL.LU R246, [R1+0xa88] ;  /* 0x000a880001f67983 */ /* 0x000ea80000300800 */
[----:B------:R1:W-:Y:S01]  /*7b2a0*/  @P6 STG.E [R2.64], R245 ;  /* 0x000000f502006986 */ /* 0x0003e2000c101904 */
[----:B------:R-:W-:-:S03]  /*7b2b0*/  ISETP.LT.AND P1, PT, R174, c[0x0][0x178], !P1 ;  /* 0x00005e00ae007a0c */ /* 0x000fc60004f21270 */
[----:B------:R1:W-:Y:S04]  /*7b2c0*/  @P4 STG.E [R164.64], R244 ;  /* 0x000000f4a4004986 */ /* 0x0003e8000c101904 */
[----:B------:R-:W-:Y:S01]  /*7b2d0*/  @P5 STG.E [R166.64], R250 ;  /* 0x000000faa6005986 */ /* 0x000fe2000c101904 */
[----:B-1----:R-:W-:-:S04]  /*7b2e0*/  IMAD.WIDE R2, R168, 0x4, R160 ;  /* 0x00000004a8027825 */ /* 0x002fc800078e02a0 */
[C---:B------:R-:W-:Y:S01]  /*7b2f0*/  IMAD.WIDE R164, R168.reuse, 0x4, R6 ;  /* 0x00000004a8a47825 */ /* 0x040fe200078e0206 */
[----:B----4-:R1:W-:Y:S04]  /*7b300*/  @P3 STG.E [R2.64], R251 ;  /* 0x000000fb02003986 */ /* 0x0103e8000c101904 */
[----:B---3--:R3:W-:Y:S04]  /*7b310*/  @P0 STG.E [R164.64], R249 ;  /* 0x000000f9a4000986 */ /* 0x0087e8000c101904 */
[----:B-1----:R-:W4:Y:S01]  /*7b320*/  LDL.LU R251, [R1+0xbfc] ;  /* 0x000bfc0001fb7983 */ /* 0x002f220000300800 */
[----:B------:R-:W-:-:S03]  /*7b330*/  IMAD.WIDE R2, R168, 0x4, R4 ;  /* 0x00000004a8027825 */ /* 0x000fc600078e0204 */
[----:B---3--:R-:W3:Y:S04]  /*7b340*/  LDL.LU R249, [R1+0xb1c] ;  /* 0x000b1c0001f97983 */ /* 0x008ee80000300800 */
[----:B------:R-:W3:Y:S04]  /*7b350*/  LDL.LU R250, [R1+0xadc] ;  /* 0x000adc0001fa7983 */ /* 0x000ee80000300800 */
[----:B--2---:R1:W-:Y:S04]  /*7b360*/  @P1 STG.E [R2.64], R248 ;  /* 0x000000f802001986 */ /* 0x0043e8000c101904 */
[----:B-1----:R-:W2:Y:S01]  /*7b370*/  LDL.LU R248, [R1+0xa8c] ;  /* 0x000a8c0001f87983 */ /* 0x002ea20000300800 */
[----:B------:R-:W-:-:S02]  /*7b380*/  IADD3 R169, R242, 0x1e, RZ ;  /* 0x0000001ef2a97810 */ /* 0x000fc40007ffe0ff */
[----:B------:R-:W-:Y:S01]  /*7b390*/  IADD3 R170, R242, 0x1f, RZ ;  /* 0x0000001ff2aa7810 */ /* 0x000fe20007ffe0ff */
[----:B------:R-:W2:Y:S01]  /*7b3a0*/  LDL.LU R175, [R1+0xb50] ;  /* 0x000b500001af7983 */ /* 0x000ea20000300800 */
[----:B------:R-:W-:Y:S02]  /*7b3b0*/  ISETP.GE.AND P6, PT, R169, c[0x0][0x17c], PT ;  /* 0x00005f00a9007a0c */ /* 0x000fe40003fc6270 */
[----:B------:R-:W-:Y:S01]  /*7b3c0*/  ISETP.GE.AND P3, PT, R170, c[0x0][0x17c], PT ;  /* 0x00005f00aa007a0c */ /* 0x000fe20003f66270 */
[----:B------:R-:W2:Y:S01]  /*7b3d0*/  LDL.LU R245, [R1+0x5d0] ;  /* 0x0005d00001f57983 */ /* 0x000ea20000300800 */
[----:B------:R-:W-:Y:S02]  /*7b3e0*/  ISETP.LT.AND P4, PT, R243, c[0x0][0x178], !P6 ;  /* 0x00005e00f3007a0c */ /* 0x000fe40007781270 */
[----:B------:R-:W-:Y:S01]  /*7b3f0*/  ISETP.LT.AND P5, PT, R252, c[0x0][0x178], !P6 ;  /* 0x00005e00fc007a0c */ /* 0x000fe200077a1270 */
[----:B------:R-:W2:Y:S01]  /*7b400*/  LDL.LU R244, [R1+0x50] ;  /* 0x0000500001f47983 */ /* 0x000ea20000300800 */
[----:B------:R-:W-:-:S02]  /*7b410*/  IADD3 R169, R168, c[0x0][0x198], RZ ;  /* 0x00006600a8a97a10 */ /* 0x000fc40007ffe0ff */
[----:B------:R-:W-:-:S03]  /*7b420*/  ISETP.LT.AND P0, PT, R99, c[0x0][0x178], !P6 ;  /* 0x00005e0063007a0c */ /* 0x000fc60007701270 */
[----:B------:R-:W-:-:S04]  /*7b430*/  IMAD.WIDE R164, R169, 0x4, R162 ;  /* 0x00000004a9a47825 */ /* 0x000fc800078e02a2 */
[----:B------:R-:W-:Y:S01]  /*7b440*/  IMAD.WIDE R166, R169, 0x4, R160 ;  /* 0x00000004a9a67825 */ /* 0x000fe200078e02a0 */
[----:B------:R-:W-:Y:S01]  /*7b450*/  ISETP.LT.AND P6, PT, R174, c[0x0][0x178], !P6 ;  /* 0x00005e00ae007a0c */ /* 0x000fe200077c1270 */
[----:B------:R1:W-:Y:S04]  /*7b460*/  @P4 STG.E [R164.64], R173 ;  /* 0x000000ada4004986 */ /* 0x0003e8000c101904 */
[----:B------:R1:W-:Y:S01]  /*7b470*/  @P5 STG.E [R166.64], R239 ;  /* 0x000000efa6005986 */ /* 0x0003e2000c101904 */
[----:B------:R-:W-:Y:S01]  /*7b480*/  ISETP.LT.AND P5, PT, R243, c[0x0][0x178], !P3 ;  /* 0x00005e00f3007a0c */ /* 0x000fe20005fa1270 */
[----:B------:R-:W-:Y:S01]  /*7b490*/  IMAD.WIDE R2, R169, 0x4, R6 ;  /* 0x00000004a9027825 */ /* 0x000fe200078e0206 */
[----:B------:R-:W-:-:S03]  /*7b4a0*/  ISETP.LT.AND P1, PT, R252, c[0x0][0x178], !P3 ;  /* 0x00005e00fc007a0c */ /* 0x000fc60005f21270 */
[C---:B-1----:R-:W-:Y:S01]  /*7b4b0*/  IMAD.WIDE R164, R169.reuse, 0x4, R4 ;  /* 0x00000004a9a47825 */ /* 0x042fe200078e0204 */
[----:B------:R-:W-:Y:S01]  /*7b4c0*/  IADD3 R169, R169, c[0x0][0x198], RZ ;  /* 0x00006600a9a97a10 */ /* 0x000fe20007ffe0ff */
[----:B------:R1:W-:Y:S01]  /*7b4d0*/  @P0 STG.E [R2.64], R247 ;  /* 0x000000f702000986 */ /* 0x0003e2000c101904 */
[----:B------:R-:W-:Y:S02]  /*7b4e0*/  ISETP.LT.AND P4, PT, R99, c[0x0][0x178], !P3 ;  /* 0x00005e0063007a0c */ /* 0x000fe40005f81270 */
[----:B------:R-:W-:Y:S01]  /*7b4f0*/  IADD3 R166, R242, 0x23, RZ ;  /* 0x00000023f2a67810 */ /* 0x000fe20007ffe0ff */
[----:B------:R1:W-:Y:S01]  /*7b500*/  @P6 STG.E [R164.64], R246 ;  /* 0x000000f6a4006986 */ /* 0x0003e2000c101904 */
[----:B------:R-:W-:Y:S02]  /*7b510*/  ISETP.LT.AND P3, PT, R174, c[0x0][0x178], !P3 ;  /* 0x00005e00ae007a0c */ /* 0x000fe40005f61270 */
[----:B------:R-:W-:Y:S01]  /*7b520*/  ISETP.GE.AND P0, PT, R166, c[0x0][0x17c], PT ;  /* 0x00005f00a6007a0c */ /* 0x000fe20003f06270 */
[----:B-1----:R-:W-:-:S04]  /*7b530*/  IMAD.WIDE R2, R169, 0x4, R162 ;  /* 0x00000004a9027825 */ /* 0x002fc800078e02a2 */
[----:B------:R-:W-:-:S04]  /*7b540*/  IMAD.WIDE R164, R169, 0x4, R160 ;  /* 0x00000004a9a47825 */ /* 0x000fc800078e02a0 */
[C---:B------:R-:W-:Y:S01]  /*7b550*/  IMAD.WIDE R166, R169.reuse, 0x4, R6 ;  /* 0x00000004a9a67825 */ /* 0x040fe200078e0206 */
[----:B----4-:R1:W-:Y:S04]  /*7b560*/  @P5 STG.E [R2.64], R251 ;  /* 0x000000fb02005986 */ /* 0x0103e8000c101904 */
[----:B---3--:R3:W-:Y:S04]  /*7b570*/  @P1 STG.E [R164.64], R249 ;  /* 0x000000f9a4001986 */ /* 0x0087e8000c101904 */
[----:B-1----:R-:W4:Y:S01]  /*7b580*/  LDL.LU R251, [R1+0x10] ;  /* 0x0000100001fb7983 */ /* 0x002f220000300800 */
[----:B------:R-:W-:-:S03]  /*7b590*/  IMAD.WIDE R2, R169, 0x4, R4 ;  /* 0x00000004a9027825 */ /* 0x000fc600078e0204 */
[----:B---3--:R-:W3:Y:S04]  /*7b5a0*/  LDL.LU R249, [R1+0xb54] ;  /* 0x000b540001f97983 */ /* 0x008ee80000300800 */
[----:B------:R1:W-:Y:S04]  /*7b5b0*/  @P4 STG.E [R166.64], R250 ;  /* 0x000000faa6004986 */ /* 0x0003e8000c101904 */
[----:B------:R-:W3:Y:S04]  /*7b5c0*/  LDL.LU R247, [R1+0x5d4] ;  /* 0x0005d40001f77983 */ /* 0x000ee80000300800 */
[----:B-1----:R-:W3:Y:S04]  /*7b5d0*/  LDL.LU R250, [R1+0x54] ;  /* 0x0000540001fa7983 */ /* 0x002ee80000300800 */
[----:B--2---:R1:W-:Y:S04]  /*7b5e0*/  @P3 STG.E [R2.64], R248 ;  /* 0x000000f802003986 */ /* 0x0043e8000c101904 */
[----:B-1----:R-:W2:Y:S01]  /*7b5f0*/  LDL.LU R248, [R1+0x14] ;  /* 0x0000140001f87983 */ /* 0x002ea20000300800 */
[----:B------:R-:W-:-:S02]  /*7b600*/  IADD3 R171, R242, 0x20, RZ ;  /* 0x00000020f2ab7810 */ /* 0x000fc40007ffe0ff */
[----:B------:R-:W-:Y:S01]  /*7b610*/  IADD3 R168, R169, c[0x0][0x198], RZ ;  /* 0x00006600a9a87a10 */ /* 0x000fe20007ffe0ff */
[----:B------:R-:W2:Y:S01]  /*7b620*/  LDL.LU R239, [R1+0xb60] ;  /* 0x000b600001ef7983 */ /* 0x000ea20000300800 */
[----:B------:R-:W-:Y:S02]  /*7b630*/  ISETP.GE.AND P2, PT, R171, c[0x0][0x17c], PT ;  /* 0x00005f00ab007a0c */ /* 0x000fe40003f46270 */
[----:B------:R-:W-:Y:S01]  /*7b640*/  IADD3 R170, R242, 0x21, RZ ;  /* 0x00000021f2aa7810 */ /* 0x000fe20007ffe0ff */
[----:B------:R-:W-:Y:S01]  /*7b650*/  IMAD.WIDE R164, R168, 0x4, R162 ;  /* 0x00000004a8a47825 */ /* 0x000fe200078e02a2 */
[----:B------:R-:W-:Y:S01]  /*7b660*/  ISETP.LT.AND P6, PT, R243, c[0x0][0x178], !P2 ;  /* 0x00005e00f3007a0c */ /* 0x000fe200057c1270 */
[----:B------:R-:W2:Y:S01]  /*7b670*/  LDL.LU R246, [R1+0x600] ;  /* 0x0006000001f67983 */ /* 0x000ea20000300800 */
[----:B------:R-:W-:Y:S02]  /*7b680*/  ISETP.LT.AND P5, PT, R252, c[0x0][0x178], !P2 ;  /* 0x00005e00fc007a0c */ /* 0x000fe400057a1270 */
[----:B------:R-:W-:Y:S01]  /*7b690*/  ISETP.LT.AND P1, PT, R99, c[0x0][0x178], !P2 ;  /* 0x00005e0063007a0c */ /* 0x000fe20005721270 */
[----:B------:R-:W-:Y:S01]  /*7b6a0*/  IMAD.WIDE R166, R168, 0x4, R160 ;  /* 0x00000004a8a67825 */ /* 0x000fe200078e02a0 */
[----:B------:R-:W-:-:S02]  /*7b6b0*/  ISETP.GE.AND P4, PT, R170, c[0x0][0x17c], PT ;  /* 0x00005f00aa007a0c */ /* 0x000fc40003f86270 */
[----:B------:R-:W-:Y:S01]  /*7b6c0*/  ISETP.LT.AND P2, PT, R174, c[0x0][0x178], !P2 ;  /* 0x00005e00ae007a0c */ /* 0x000fe20005741270 */
[----:B------:R-:W-:Y:S01]  /*7b6d0*/  IMAD.WIDE R2, R168, 0x4, R6 ;  /* 0x00000004a8027825 */ /* 0x000fe200078e0206 */
[----:B------:R-:W-:-:S03]  /*7b6e0*/  ISETP.LT.AND P3, PT, R252, c[0x0][0x178], !P4 ;  /* 0x00005e00fc007a0c */ /* 0x000fc60006761270 */
[----:B------:R1:W-:Y:S01]  /*7b6f0*/  @P6 STG.E [R164.64], R175 ;  /* 0x000000afa4006986 */ /* 0x0003e2000c101904 */
[----:B------:R-:W-:-:S03]  /*7b700*/  ISETP.LT.AND P6, PT, R243, c[0x0][0x178], !P4 ;  /* 0x00005e00f3007a0c */ /* 0x000fc600067c1270 */
[----:B------:R1:W-:Y:S01]  /*7b710*/  @P5 STG.E [R166.64], R245 ;  /* 0x000000f5a6005986 */ /* 0x0003e2000c101904 */
[----:B------:R-:W-:Y:S02]  /*7b720*/  ISETP.LT.AND P5, PT, R99, c[0x0][0x178], !P4 ;  /* 0x00005e0063007a0c */ /* 0x000fe400067a1270 */
[C---:B------:R-:W-:Y:S01]  /*7b730*/  IADD3 R169, R168.reuse, c[0x0][0x198], RZ ;  /* 0x00006600a8a97a10 */ /* 0x040fe20007ffe0ff */
[----:B------:R1:W-:Y:S02]  /*7b740*/  @P1 STG.E [R2.64], R244 ;  /* 0x000000f402001986 */ /* 0x0003e4000c101904 */
[----:B-1----:R-:W-:Y:S01]  /*7b750*/  IMAD.WIDE R164, R168, 0x4, R4 ;  /* 0x00000004a8a47825 */ /* 0x002fe200078e0204 */
[----:B------:R-:W-:Y:S01]  /*7b760*/  IADD3 R166, R242, 0x22, RZ ;  /* 0x00000022f2a67810 */ /* 0x000fe20007ffe0ff */
[----:B------:R-:W2:Y:S01]  /*7b770*/  LDL.LU R245, [R1+0xc0] ;  /* 0x0000c00001f57983 */ /* 0x000ea20000300800 */
[----:B------:R-:W-:Y:S01]  /*7b780*/  ISETP.LT.AND P4, PT, R174, c[0x0][0x178], !P4 ;  /* 0x00005e00ae007a0c */ /* 0x000fe20006781270 */
[C---:B------:R-:W-:Y:S01]  /*7b790*/  IMAD.WIDE R2, R169.reuse, 0x4, R162 ;  /* 0x00000004a9027825 */ /* 0x040fe200078e02a2 */
[----:B------:R-:W-:Y:S01]  /*7b7a0*/  ISETP.GE.AND P1, PT, R166, c[0x0][0x17c], PT ;  /* 0x00005f00a6007a0c */ /* 0x000fe20003f26270 */
[----:B------:R-:W2:Y:S02]  /*7b7b0*/  LDL.LU R244, [R1+0x30] ;  /* 0x0000300001f47983 */ /* 0x000ea40000300800 */
[----:B------:R-:W-:-:S02]  /*7b7c0*/  IMAD.WIDE R166, R169, 0x4, R160 ;  /* 0x00000004a9a67825 */ /* 0x000fc400078e02a0 */
[----:B----4-:R1:W-:Y:S04]  /*7b7d0*/  @P2 STG.E [R164.64], R251 ;  /* 0x000000fba4002986 */ /* 0x0103e8000c101904 */
[----:B---3--:R3:W-:Y:S01]  /*7b7e0*/  @P6 STG.E [R2.64], R249 ;  /* 0x000000f902006986 */ /* 0x0087e2000c101904 */
[----:B-1----:R-:W-:-:S03]  /*7b7f0*/  IMAD.WIDE R164, R169, 0x4, R6 ;  /* 0x00000004a9a47825 */ /* 0x002fc600078e0206 */
[----:B------:R-:W4:Y:S04]  /*7b800*/  LDL.LU R251, [R1+0xb64] ;  /* 0x000b640001fb7983 */ /* 0x000f280000300800 */
[----:B------:R-:W-:Y:S01]  /*7b810*/  @P3 STG.E [R166.64], R247 ;  /* 0x000000f7a6003986 */ /* 0x000fe2000c101904 */
[----:B---3--:R-:W-:-:S03]  /*7b820*/  IMAD.WIDE R2, R169, 0x4, R4 ;  /* 0x00000004a9027825 */ /* 0x008fc600078e0204 */
[----:B------:R-:W3:Y:S04]  /*7b830*/  LDL.LU R249, [R1+0x604] ;  /* 0x0006040001f97983 */ /* 0x000ee80000300800 */
[----:B------:R1:W-:Y:S04]  /*7b840*/  @P5 STG.E [R164.64], R250 ;  /* 0x000000faa4005986 */ /* 0x0003e8000c101904 */
[----:B-1----:R-:W3:Y:S04]  /*7b850*/  LDL.LU R250, [R1+0xc4] ;  /* 0x0000c40001fa7983 */ /* 0x002ee80000300800 */
[----:B--2---:R1:W-:Y:S04]  /*7b860*/  @P4 STG.E [R2.64], R248 ;  /* 0x000000f802004986 */ /* 0x0043e8000c101904 */
[----:B-1----:R-:W2:Y:S01]  /*7b870*/  LDL.LU R248, [R1+0x34] ;  /* 0x0000340001f87983 */ /* 0x002ea20000300800 */
[----:B------:R-:W-:-:S02]  /*7b880*/  ISETP.LT.AND P2, PT, R243, c[0x0][0x178], !P1 ;  /* 0x00005e00f3007a0c */ /* 0x000fc40004f41270 */
[----:B------:R-:W-:Y:S01]  /*7b890*/  ISETP.LT.AND P3, PT, R252, c[0x0][0x178], !P1 ;  /* 0x00005e00fc007a0c */ /* 0x000fe20004f61270 */
[----:B------:R-:W2:Y:S01]  /*7b8a0*/  LDL.LU R173, [R1+0xc00] ;  /* 0x000c000001ad7983 */ /* 0x000ea20000300800 */
[----:B------:R-:W-:Y:S02]  /*7b8b0*/  IADD3 R166, R169, c[0x0][0x198], RZ ;  /* 0x00006600a9a67a10 */ /* 0x000fe40007ffe0ff */
[----:B------:R-:W-:Y:S01]  /*7b8c0*/  ISETP.LT.AND P4, PT, R99, c[0x0][0x178], !P1 ;  /* 0x00005e0063007a0c */ /* 0x000fe20004f81270 */
[----:B------:R-:W2:Y:S01]  /*7b8d0*/  LDL.LU R175, [R1+0x700] ;  /* 0x0007000001af7983 */ /* 0x000ea20000300800 */
[----:B------:R-:W-:Y:S01]  /*7b8e0*/  ISETP.LT.AND P1, PT, R174, c[0x0][0x178], !P1 ;  /* 0x00005e00ae007a0c */ /* 0x000fe20004f21270 */
[C---:B------:R-:W-:Y:S01]  /*7b8f0*/  IMAD.WIDE R2, R166.reuse, 0x4, R162 ;  /* 0x00000004a6027825 */ /* 0x040fe200078e02a2 */
[----:B------:R-:W-:Y:S01]  /*7b900*/  ISETP.LT.AND P6, PT, R243, c[0x0][0x178], !P0 ;  /* 0x00005e00f3007a0c */ /* 0x000fe200047c1270 */
[----:B------:R-:W2:Y:S02]  /*7b910*/  LDL.LU R247, [R1+0xe0] ;  /* 0x0000e00001f77983 */ /* 0x000ea40000300800 */
[----:B------:R-:W-:Y:S01]  /*7b920*/  IMAD.WIDE R164, R166, 0x4, R160 ;  /* 0x00000004a6a47825 */ /* 0x000fe200078e02a0 */
[----:B------:R-:W-:Y:S01]  /*7b930*/  ISETP.LT.AND P5, PT, R252, c[0x0][0x178], !P0 ;  /* 0x00005e00fc007a0c */ /* 0x000fe200047a1270 */
[----:B------:R1:W-:Y:S01]  /*7b940*/  @P2 STG.E [R2.64], R239 ;  /* 0x000000ef02002986 */ /* 0x0003e2000c101904 */
[----:B------:R-:W-:-:S03]  /*7b950*/  IADD3 R167, R242, 0x24, RZ ;  /* 0x00000024f2a77810 */ /* 0x000fc60007ffe0ff */
[----:B------:R1:W-:Y:S01]  /*7b960*/  @P3 STG.E [R164.64], R246 ;  /* 0x000000f6a4003986 */ /* 0x0003e2000c101904 */
[----:B------:R-:W-:Y:S02]  /*7b970*/  ISETP.LT.AND P3, PT, R99, c[0x0][0x178], !P0 ;  /* 0x00005e0063007a0c */ /* 0x000fe40004761270 */
[C---:B------:R-:W-:Y:S01]  /*7b980*/  IADD3 R170, R166.reuse, c[0x0][0x198], RZ ;  /* 0x00006600a6aa7a10 */ /* 0x040fe20007ffe0ff */
[----:B-1----:R-:W-:-:S04]  /*7b990*/  IMAD.WIDE R2, R166, 0x4, R6 ;  /* 0x00000004a6027825 */ /* 0x002fc800078e0206 */
[----:B------:R-:W-:Y:S01]  /*7b9a0*/  IMAD.WIDE R164, R166, 0x4, R4 ;  /* 0x00000004a6a47825 */ /* 0x000fe200078e0204 */
[----:B------:R1:W-:Y:S01]  /*7b9b0*/  @P4 STG.E [R2.64], R245 ;  /* 0x000000f502004986 */ /* 0x0003e2000c101904 */
[----:B------:R-:W-:Y:S02]  /*7b9c0*/  ISETP.GE.AND P2, PT, R167, c[0x0][0x17c], PT ;  /* 0x00005f00a7007a0c */ /* 0x000fe40003f46270 */
[----:B------:R-:W-:Y:S01]  /*7b9d0*/  IMAD.WIDE R166, R170, 0x4, R162 ;  /* 0x00000004aaa67825 */ /* 0x000fe200078e02a2 */
[----:B------:R1:W-:Y:S01]  /*7b9e0*/  @P1 STG.E [R164.64], R244 ;  /* 0x000000f4a4001986 */ /* 0x0003e2000c101904 */
[----:B------:R-:W-:Y:S02]  /*7b9f0*/  ISETP.LT.AND P1, PT, R174, c[0x0][0x178], !P0 ;  /* 0x00005e00ae007a0c */ /* 0x000fe40004721270 */
[----:B------:R-:W-:-:S04]  /*7ba00*/  IMAD.WIDE R168, R170, 0x4, R160 ;  /* 0x00000004aaa87825 */ /* 0x000fc800078e02a0 */
[C---:B-1----:R-:W-:Y:S01]  /*7ba10*/  IMAD.WIDE R2, R170.reuse, 0x4, R6 ;  /* 0x00000004aa027825 */ /* 0x042fe200078e0206 */
[----:B------:R-:W2:Y:S04]  /*7ba20*/  LDL.LU R244, [R1+0x80] ;  /* 0x0000800001f47983 */ /* 0x000ea80000300800 */
[----:B----4-:R1:W-:Y:S04]  /*7ba30*/  @P6 STG.E [R166.64], R251 ;  /* 0x000000fba6006986 */ /* 0x0103e8000c101904 */
[----:B---3--:R3:W-:Y:S04]  /*7ba40*/  @P5 STG.E [R168.64], R249 ;  /* 0x000000f9a8005986 */ /* 0x0087e8000c101904 */
[----:B-1----:R-:W4:Y:S04]  /*7ba50*/  LDL.LU R251, [R1+0xc04] ;  /* 0x000c040001fb7983 */ /* 0x002f280000300800 */
[----:B---3--:R-:W3:Y:S04]  /*7ba60*/  LDL.LU R249, [R1+0x704] ;  /* 0x0007040001f97983 */ /* 0x008ee80000300800 */
[----:B------:R1:W-:Y:S02]  /*7ba70*/  @P3 STG.E [R2.64], R250 ;  /* 0x000000fa02003986 */ /* 0x0003e4000c101904 */
[----:B-1----:R-:W-:-:S02]  /*7ba80*/  IMAD.WIDE R2, R170, 0x4, R4 ;  /* 0x00000004aa027825 */ /* 0x002fc400078e0204 */
[----:B------:R-:W3:Y:S04]  /*7ba90*/  LDL.LU R250, [R1+0xe4] ;  /* 0x0000e40001fa7983 */ /* 0x000ee80000300800 */
[----:B--2---:R1:W-:Y:S04]  /*7baa0*/  @P1 STG.E [R2.64], R248 ;  /* 0x000000f802001986 */ /* 0x0043e8000c101904 */
[----:B-1----:R-:W2:Y:S01]  /*7bab0*/  LDL.LU R248, [R1+0x84] ;  /* 0x0000840001f87983 */ /* 0x002ea20000300800 */
[----:B------:R-:W-:Y:S02]  /*7bac0*/  ISETP.LT.AND P6, PT, R243, c[0x0][0x178], !P2 ;  /* 0x00005e00f3007a0c */ /* 0x000fe400057c1270 */
[----:B------:R-:W-:Y:S01]  /*7bad0*/  ISETP.LT.AND P5, PT, R252, c[0x0][0x178], !P2 ;  /* 0x00005e00fc007a0c */ /* 0x000fe200057a1270 */
[----:B------:R-:W2:Y:S01]  /*7bae0*/  LDL.LU R239, [R1+0xc60] ;  /* 0x000c600001ef7983 */ /* 0x000ea20000300800 */
[----:B------:R-:W-:-:S02]  /*7baf0*/  ISETP.LT.AND P4, PT, R99, c[0x0][0x178], !P2 ;  /* 0x00005e0063007a0c */ /* 0x000fc40005781270 */
[----:B------:R-:W-:Y:S01]  /*7bb00*/  IADD3 R164, R242, 0x26, RZ ;  /* 0x00000026f2a47810 */ /* 0x000fe20007ffe0ff */
[----:B------:R-:W2:Y:S01]  /*7bb10*/  LDL.LU R246, [R1+0x950] ;  /* 0x0009500001f67983 */ /* 0x000ea20000300800 */
[----:B------:R-:W-:Y:S02]  /*7bb20*/  IADD3 R171, R170, c[0x0][0x198], RZ ;  /* 0x00006600aaab7a10 */ /* 0x000fe40007ffe0ff */
[----:B------:R-:W-:Y:S01]  /*7bb30*/  IADD3 R166, R242, 0x25, RZ ;  /* 0x00000025f2a67810 */ /* 0x000fe20007ffe0ff */
[----:B------:R-:W2:Y:S01]  /*7bb40*/  LDL.LU R245, [R1+0x120] ;  /* 0x0001200001f57983 */ /* 0x000ea20000300800 */
[----:B------:R-:W-:Y:S01]  /*7bb50*/  ISETP.GE.AND P0, PT, R164, c[0x0][0x17c], PT ;  /* 0x00005f00a4007a0c */ /* 0x000fe20003f06270 */
[----:B------:R-:W-:Y:S01]  /*7bb60*/  IMAD.WIDE R164, R171, 0x4, R162 ;  /* 0x00000004aba47825 */ /* 0x000fe200078e02a2 */
[----:B------:R-:W-:-:S03]  /*7bb70*/  ISETP.GE.AND P3, PT, R166, c[0x0][0x17c], PT ;  /* 0x00005f00a6007a0c */ /* 0x000fc60003f66270 */
[C---:B------:R-:W-:Y:S01]  /*7bb80*/  IMAD.WIDE R166, R171.reuse, 0x4, R160 ;  /* 0x00000004aba67825 */ /* 0x040fe200078e02a0 */
[----:B------:R-:W-:Y:S03]  /*7bb90*/  @P6 STG.E [R164.64], R173 ;  /* 0x000000ada4006986 */ /* 0x000fe6000c101904 */
[----:B------:R-:W-:Y:S01]  /*7bba0*/  IMAD.WIDE R168, R171, 0x4, R6 ;  /* 0x00000004aba87825 */ /* 0x000fe200078e0206 */
[----:B------:R1:W-:Y:S01]  /*7bbb0*/  @P5 STG.E [R166.64], R175 ;  /* 0x000000afa6005986 */ /* 0x0003e2000c101904 */
[----:B------:R-:W-:-:S03]  /*7bbc0*/  ISETP.LT.AND P2, PT, R174, c[0x0][0x178], !P2 ;  /* 0x00005e00ae007a0c */ /* 0x000fc60005741270 */
[----:B------:R1:W-:Y:S01]  /*7bbd0*/  @P4 STG.E [R168.64], R247 ;  /* 0x000000f7a8004986 */ /* 0x0003e2000c101904 */
[----:B------:R-:W-:Y:S02]  /*7bbe0*/  ISETP.LT.AND P4, PT, R243, c[0x0][0x178], !P3 ;  /* 0x00005e00f3007a0c */ /* 0x000fe40005f81270 */
[----:B------:R-:W-:Y:S02]  /*7bbf0*/  ISETP.LT.AND P6, PT, R252, c[0x0][0x178], !P3 ;  /* 0x00005e00fc007a0c */ /* 0x000fe40005fc1270 */
[----:B------:R-:W-:Y:S02]  /*7bc00*/  ISETP.LT.AND P1, PT, R174, c[0x0][0x178], !P3 ;  /* 0x00005e00ae007a0c */ /* 0x000fe40005f21270 */
[----:B------:R-:W-:Y:S01]  /*7bc10*/  ISETP.LT.AND P3, PT, R99, c[0x0][0x178], !P3 ;  /* 0x00005e0063007a0c */ /* 0x000fe20005f61270 */
[C---:B-1----:R-:W-:Y:S01]  /*7bc20*/  IMAD.WIDE R166, R171.reuse, 0x4, R4 ;  /* 0x00000004aba67825 */ /* 0x042fe200078e0204 */
[----:B------:R-:W-:-:S04]  /*7bc30*/  IADD3 R169, R171, c[0x0][0x198], RZ ;  /* 0x00006600aba97a10 */ /* 0x000fc80007ffe0ff */
[----:B------:R1:W-:Y:S01]  /*7bc40*/  @P2 STG.E [R166.64], R244 ;  /* 0x000000f4a6002986 */ /* 0x0003e2000c101904 */
[----:B------:R-:W-:-:S04]  /*7bc50*/  IMAD.WIDE R2, R169, 0x4, R162 ;  /* 0x00000004a9027825 */ /* 0x000fc800078e02a2 */
[C---:B------:R-:W-:Y:S01]  /*7bc60*/  IMAD.WIDE R164, R169.reuse, 0x4, R160 ;  /* 0x00000004a9a47825 */ /* 0x040fe200078e02a0 */
[----:B-1----:R-:W2:Y:S04]  /*7bc70*/  LDL.LU R244, [R1+0xa0] ;  /* 0x0000a00001f47983 */ /* 0x002ea80000300800 */
[----:B----4-:R1:W-:Y:S04]  /*7bc80*/  @P4 STG.E [R2.64], R251 ;  /* 0x000000fb02004986 */ /* 0x0103e8000c101904 */
[----:B---3--:R3:W-:Y:S04]  /*7bc90*/  @P6 STG.E [R164.64], R249 ;  /* 0x000000f9a4006986 */ /* 0x0087e8000c101904 */
[----:B-1----:R-:W4:Y:S01]  /*7bca0*/  LDL.LU R251, [R1+0xc64] ;  /* 0x000c640001fb7983 */ /* 0x002f220000300800 */
[----:B------:R-:W-:-:S04]  /*7bcb0*/  IMAD.WIDE R2, R169, 0x4, R6 ;  /* 0x00000004a9027825 */ /* 0x000fc800078e0206 */
[----:B---3--:R-:W-:Y:S01]  /*7bcc0*/  IMAD.WIDE R164, R169, 0x4, R4 ;  /* 0x00000004a9a47825 */ /* 0x008fe200078e0204 */
[----:B------:R-:W3:Y:S04]  /*7bcd0*/  LDL.LU R249, [R1+0x954] ;  /* 0x0009540001f97983 */ /* 0x000ee80000300800 */
[----:B------:R-:W-:Y:S04]  /*7bce0*/  @P3 STG.E [R2.64], R250 ;  /* 0x000000fa02003986 */ /* 0x000fe8000c101904 */
[----:B--2---:R1:W-:Y:S04]  /*7bcf0*/  @P1 STG.E [R164.64], R248 ;  /* 0x000000f8a4001986 */ /* 0x0043e8000c101904 */
[----:B-1----:R-:W2:Y:S01]  /*7bd00*/  LDL.LU R248, [R1+0x124] ;  /* 0x0001240001f87983 */ /* 0x002ea20000300800 */
[----:B------:R-:W-:-:S02]  /*7bd10*/  IADD3 R168, R242, 0x27, RZ ;  /* 0x00000027f2a87810 */ /* 0x000fc40007ffe0ff */
[----:B------:R-:W-:Y:S01]  /*7bd20*/  ISETP.LT.AND P5, PT, R243, c[0x0][0x178], !P0 ;  /* 0x00005e00f3007a0c */ /* 0x000fe200047a1270 */
[----:B------:R-:W2:Y:S01]  /*7bd30*/  LDL.LU R250, [R1+0xa4] ;  /* 0x0000a40001fa7983 */ /* 0x000ea20000300800 */
[----:B------:R-:W-:Y:S02]  /*7bd40*/  ISETP.LT.AND P6, PT, R252, c[0x0][0x178], !P0 ;  /* 0x00005e00fc007a0c */ /* 0x000fe400047c1270 */
[----:B------:R-:W-:Y:S01]  /*7bd50*/  ISETP.GE.AND P2, PT, R168, c[0x0][0x17c], PT ;  /* 0x00005f00a8007a0c */ /* 0x000fe20003f46270 */
[----:B------:R-:W2:Y:S01]  /*7bd60*/  LDL.LU R171, [R1+0xca0] ;  /* 0x000ca00001ab7983 */ /* 0x000ea20000300800 */
[----:B------:R-:W-:Y:S02]  /*7bd70*/  ISETP.LT.AND P4, PT, R99, c[0x0][0x178], !P0 ;  /* 0x00005e0063007a0c */ /* 0x000fe40004781270 */
[----:B------:R-:W-:Y:S01]  /*7bd80*/  IADD3 R168, R169, c[0x0][0x198], RZ ;  /* 0x00006600a9a87a10 */ /* 0x000fe20007ffe0ff */
[----:B------:R-:W2:Y:S01]  /*7bd90*/  LDL.LU R172, [R1+0xc30] ;  /* 0x000c300001ac7983 */ /* 0x000ea20000300800 */
[----:B------:R-:W-:-:S03]  /*7bda0*/  ISETP.LT.AND P1, PT, R174, c[0x0][0x178], !P0 ;  /* 0x00005e00ae007a0c */ /* 0x000fc60004721270 */
[C---:B------:R-:W-:Y:S01]  /*7bdb0*/  IMAD.WIDE R166, R168.reuse, 0x4, R162 ;  /* 0x00000004a8a67825 */ /* 0x040fe200078e02a2 */
[----:B------:R-:W-:Y:S01]  /*7bdc0*/  ISETP.LT.AND P3, PT, R243, c[0x0][0x178], !P2 ;  /* 0x00005e00f3007a0c */ /* 0x000fe20005761270 */
[----:B------:R-:W2:Y:S02]  /*7bdd0*/  LDL.LU R247, [R1+0x810] ;  /* 0x0008100001f77983 */ /* 0x000ea40000300800 */
[----:B------:R-:W-:-:S04]  /*7bde0*/  IMAD.WIDE R164, R168, 0x4, R160 ;  /* 0x00000004a8a47825 */ /* 0x000fc800078e02a0 */
[C---:B------:R-:W-:Y:S01]  /*7bdf0*/  IMAD.WIDE R2, R168.reuse, 0x4, R6 ;  /* 0x00000004a8027825 */ /* 0x040fe200078e0206 */
[----:B------:R1:W-:Y:S01]  /*7be00*/  @P5 STG.E [R166.64], R239 ;  /* 0x000000efa6005986 */ /* 0x0003e2000c101904 */
[----:B------:R-:W-:-:S03]  /*7be10*/  IADD3 R169, R168, c[0x0][0x198], RZ ;  /* 0x00006600a8a97a10 */ /* 0x000fc60007ffe0ff */
[----:B------:R1:W-:Y:S01]  /*7be20*/  @P6 STG.E [R164.64], R246 ;  /* 0x000000f6a4006986 */ /* 0x0003e2000c101904 */
[----:B------:R-:W-:-:S03]  /*7be30*/  ISETP.LT.AND P5, PT, R252, c[0x0][0x178], !P2 ;  /* 0x00005e00fc007a0c */ /* 0x000fc600057a1270 */
[----:B------:R1:W-:Y:S01]  /*7be40*/  @P4 STG.E [R2.64], R245 ;  /* 0x000000f502004986 */ /* 0x0003e2000c101904 */
[----:B------:R-:W-:Y:S02]  /*7be50*/  ISETP.LT.AND P6, PT, R99, c[0x0][0x178], !P2 ;  /* 0x00005e0063007a0c */ /* 0x000fe400057c1270 */
[----:B-1----:R-:W-:Y:S01]  /*7be60*/  IADD3 R166, R242, 0x2a, RZ ;  /* 0x0000002af2a67810 */ /* 0x002fe20007ffe0ff */
[----:B------:R-:W-:Y:S01]  /*7be70*/  IMAD.WIDE R164, R169, 0x4, R162 ;  /* 0x00000004a9a47825 */ /* 0x000fe200078e02a2 */
[----:B------:R-:W2:Y:S03]  /*7be80*/  LDL.LU R245, [R1+0x100] ;  /* 0x0001000001f57983 */ /* 0x000ea60000300800 */
[----:B------:R-:W-:Y:S01]  /*7be90*/  IMAD.WIDE R2, R168, 0x4, R4 ;  /* 0x00000004a8027825 */ /* 0x000fe200078e0204 */
[----:B------:R-:W-:-:S04]  /*7bea0*/  ISETP.GE.AND P0, PT, R166, c[0x0][0x17c], PT ;  /* 0x00005f00a6007a0c */ /* 0x000fc80003f06270 */
[----:B------:R1:W-:Y:S01]  /*7beb0*/  @P1 STG.E [R2.64], R244 ;  /* 0x000000f402001986 */ /* 0x0003e2000c101904 */
[----:B------:R-:W-:-:S04]  /*7bec0*/  IMAD.WIDE R166, R169, 0x4, R160 ;  /* 0x00000004a9a67825 */ /* 0x000fc800078e02a0 */
[----:B-1----:R-:W-:Y:S01]  /*7bed0*/  IMAD.WIDE R2, R169, 0x4, R6 ;  /* 0x00000004a9027825 */ /* 0x002fe200078e0206 */
[----:B----4-:R1:W-:Y:S04]  /*7bee0*/  @P3 STG.E [R164.64], R251 ;  /* 0x000000fba4003986 */ /* 0x0103e8000c101904 */
[----:B-1----:R-:W4:Y:S04]  /*7bef0*/  LDL.LU R251, [R1+0xca4] ;  /* 0x000ca40001fb7983 */ /* 0x002f280000300800 */
[----:B---3--:R1:W-:Y:S04]  /*7bf00*/  @P5 STG.E [R166.64], R249 ;  /* 0x000000f9a6005986 */ /* 0x0083e8000c101904 */
[----:B------:R-:W3:Y:S04]  /*7bf10*/  LDL.LU R244, [R1+0xc34] ;  /* 0x000c340001f47983 */ /* 0x000ee80000300800 */
[----:B-1----:R-:W3:Y:S04]  /*7bf20*/  LDL.LU R249, [R1+0x814] ;  /* 0x0008140001f97983 */ /* 0x002ee80000300800 */
[----:B--2---:R1:W-:Y:S04]  /*7bf30*/  @P6 STG.E [R2.64], R248 ;  /* 0x000000f802006986 */ /* 0x0043e8000c101904 */
[----:B-1----:R-:W2:Y:S01]  /*7bf40*/  LDL.LU R248, [R1+0x104] ;  /* 0x0001040001f87983 */ /* 0x002ea20000300800 */
[----:B------:R-:W-:-:S02]  /*7bf50*/  IADD3 R170, R242, 0x28, RZ ;  /* 0x00000028f2aa7810 */ /* 0x000fc40007ffe0ff */
[----:B------:R-:W-:Y:S01]  /*7bf60*/  ISETP.LT.AND P2, PT, R174, c[0x0][0x178], !P2 ;  /* 0x00005e00ae007a0c */ /* 0x000fe20005741270 */
[----:B------:R-:W2:Y:S01]  /*7bf70*/  LDL.LU R173, [R1+0xcc0] ;  /* 0x000cc00001ad7983 */ /* 0x000ea20000300800 */
[----:B------:R-:W-:Y:S02]  /*7bf80*/  ISETP.GE.AND P4, PT, R170, c[0x0][0x17c], PT ;  /* 0x00005f00aa007a0c */ /* 0x000fe40003f86270 */
[----:B------:R-:W-:Y:S01]  /*7bf90*/  IADD3 R164, R242, 0x29, RZ ;  /* 0x00000029f2a47810 */ /* 0x000fe20007ffe0ff */
[----:B------:R-:W2:Y:S01]  /*7bfa0*/  LDL.LU R175, [R1+0xc80] ;  /* 0x000c800001af7983 */ /* 0x000ea20000300800 */
[----:B------:R-:W-:Y:S02]  /*7bfb0*/  ISETP.LT.AND P5, PT, R243, c[0x0][0x178], !P4 ;  /* 0x00005e00f3007a0c */ /* 0x000fe400067a1270 */
[----:B------:R-:W-:Y:S01]  /*7bfc0*/  ISETP.LT.AND P3, PT, R252, c[0x0][0x178], !P4 ;  /* 0x00005e00fc007a0c */ /* 0x000fe20006761270 */
[----:B------:R-:W2:Y:S01]  /*7bfd0*/  LDL.LU R239, [R1+0x970] ;  /* 0x0009700001ef7983 */ /* 0x000ea20000300800 */
[----:B------:R-:W-:-:S02]  /*7bfe0*/  ISETP.LT.AND P1, PT, R99, c[0x0][0x178], !P4 ;  /* 0x00005e0063007a0c */ /* 0x000fc40006721270 */
[C---:B------:R-:W-:Y:S01]  /*7bff0*/  IADD3 R170, R169.reuse, c[0x0][0x198], RZ ;  /* 0x00006600a9aa7a10 */ /* 0x040fe20007ffe0ff */
[----:B------:R-:W2:Y:S01]  /*7c000*/  LDL.LU R246, [R1+0x6d0] ;  /* 0x0006d00001f67983 */ /* 0x000ea20000300800 */
[----:B------:R-:W-:Y:S01]  /*7c010*/  ISETP.LT.AND P4, PT, R174, c[0x0][0x178], !P4 ;  /* 0x00005e00ae007a0c */ /* 0x000fe20006781270 */
[----:B------:R-:W-:Y:S01]  /*7c020*/  IMAD.WIDE R168, R169, 0x4, R4 ;  /* 0x00000004a9a87825 */ /* 0x000fe200078e0204 */
[----:B------:R-:W-:-:S03]  /*7c030*/  ISETP.GE.AND P6, PT, R164, c[0x0][0x17c], PT ;  /* 0x00005f00a4007a0c */ /* 0x000fc60003fc6270 */
[C---:B------:R-:W-:Y:S01]  /*7c040*/  IMAD.WIDE R2, R170.reuse, 0x4, R162 ;  /* 0x00000004aa027825 */ /* 0x040fe200078e02a2 */
[----:B------:R1:W-:Y:S03]  /*7c050*/  @P2 STG.E [R168.64], R250 ;  /* 0x000000faa8002986 */ /* 0x0003e6000c101904 */
[----:B------:R-:W-:Y:S01]  /*7c060*/  IMAD.WIDE R164, R170, 0x4, R160 ;  /* 0x00000004aaa47825 */ /* 0x000fe200078e02a0 */
[----:B------:R-:W-:-:S03]  /*7c070*/  ISETP.LT.AND P2, PT, R243, c[0x0][0x178], !P6 ;  /* 0x00005e00f3007a0c */ /* 0x000fc60007741270 */
[C---:B------:R-:W-:Y:S01]  /*7c080*/  IMAD.WIDE R166, R170.reuse, 0x4, R6 ;  /* 0x00000004aaa67825 */ /* 0x040fe200078e0206 */
[----:B------:R1:W-:Y:S03]  /*7c090*/  @P5 STG.E [R2.64], R171 ;  /* 0x000000ab02005986 */ /* 0x0003e6000c101904 */
[C---:B-1----:R-:W-:Y:S01]  /*7c0a0*/  IMAD.WIDE R168, R170.reuse, 0x4, R4 ;  /* 0x00000004aaa87825 */ /* 0x042fe200078e0204 */
[----:B------:R-:W-:Y:S01]  /*7c0b0*/  @P3 STG.E [R164.64], R172 ;  /* 0x000000aca4003986 */ /* 0x000fe2000c101904 */
[----:B------:R-:W-:-:S03]  /*7c0c0*/  IADD3 R170, R170, c[0x0][0x198], RZ ;  /* 0x00006600aaaa7a10 */ /* 0x000fc60007ffe0ff */
[----:B------:R1:W-:Y:S01]  /*7c0d0*/  @P1 STG.E [R166.64], R247 ;  /* 0x000000f7a6001986 */ /* 0x0003e2000c101904 */
[----:B------:R-:W-:-:S03]  /*7c0e0*/  ISETP.LT.AND P3, PT, R99, c[0x0][0x178], !P6 ;  /* 0x00005e0063007a0c */ /* 0x000fc60007761270 */
[----:B------:R-:W-:Y:S01]  /*7c0f0*/  @P4 STG.E [R168.64], R245 ;  /* 0x000000f5a8004986 */ /* 0x000fe2000c101904 */
[----:B------:R-:W-:Y:S02]  /*7c100*/  ISETP.LT.AND P4, PT, R252, c[0x0][0x178], !P6 ;  /* 0x00005e00fc007a0c */ /* 0x000fe40007781270 */
[----:B------:R-:W-:Y:S01]  /*7c110*/  ISETP.LT.AND P6, PT, R174, c[0x0][0x178], !P6 ;  /* 0x00005e00ae007a0c */ /* 0x000fe200077c1270 */
[----:B------:R-:W2:Y:S01]  /*7c120*/  LDL.LU R250, [R1+0xcc4] ;  /* 0x000cc40001fa7983 */ /* 0x000ea20000300800 */
[----:B------:R-:W-:Y:S01]  /*7c130*/  IADD3 R2, R242, 0x2b, RZ ;  /* 0x0000002bf2027810 */ /* 0x000fe20007ffe0ff */
[----:B-1----:R-:W-:-:S03]  /*7c140*/  IMAD.WIDE R166, R170, 0x4, R162 ;  /* 0x00000004aaa67825 */ /* 0x002fc600078e02a2 */
[----:B------:R-:W-:Y:S01]  /*7c150*/  ISETP.GE.AND P1, PT, R2, c[0x0][0x17c], PT ;  /* 0x00005f0002007a0c */ /* 0x000fe20003f26270 */
[----:B------:R-:W-:-:S04]  /*7c160*/  IMAD.WIDE R2, R170, 0x4, R160 ;  /* 0x00000004aa027825 */ /* 0x000fc800078e02a0 */
[C---:B------:R-:W-:Y:S01]  /*7c170*/  IMAD.WIDE R164, R170.reuse, 0x4, R6 ;  /* 0x00000004aaa47825 */ /* 0x040fe200078e0206 */
[----:B----4-:R1:W-:Y:S04]  /*7c180*/  @P2 STG.E [R166.64], R251 ;  /* 0x000000fba6002986 */ /* 0x0103e8000c101904 */
[----:B---3--:R-:W-:Y:S04]  /*7c190*/  @P4 STG.E [R2.64], R244 ;  /* 0x000000f402004986 */ /* 0x008fe8000c101904 */
[----:B-1----:R-:W3:Y:S01]  /*7c1a0*/  LDL.LU R251, [R1+0xc84] ;  /* 0x000c840001fb7983 */ /* 0x002ee20000300800 */
[----:B------:R-:W-:-:S03]  /*7c1b0*/  IMAD.WIDE R166, R170, 0x4, R4 ;  /* 0x00000004aaa67825 */ /* 0x000fc600078e0204 */
[----:B------:R1:W-:Y:S04]  /*7c1c0*/  @P3 STG.E [R164.64], R249 ;  /* 0x000000f9a4003986 */ /* 0x0003e8000c101904 */
[----:B-1----:R-:W4:Y:S04]  /*7c1d0*/  LDL.LU R249, [R1+0x974] ;  /* 0x0009740001f97983 */ /* 0x002f280000300800 */
[----:B--2---:R1:W-:Y:S04]  /*7c1e0*/  @P6 STG.E [R166.64], R248 ;  /* 0x000000f8a6006986 */ /* 0x0043e8000c101904 */
[----:B-1----:R-:W2:Y:S01]  /*7c1f0*/  LDL.LU R248, [R1+0x6d4] ;  /* 0x0006d40001f87983 */ /* 0x002ea20000300800 */
[----:B------:R-:W-:-:S02]  /*7c200*/  ISETP.LT.AND P5, PT, R243, c[0x0][0x178], !P0 ;  /* 0x00005e00f3007a0c */ /* 0x000fc400047a1270 */
[----:B------:R-:W-:Y:S01]  /*7c210*/  IADD3 R168, R170, c[0x0][0x198], RZ ;  /* 0x00006600aaa87a10 */ /* 0x000fe20007ffe0ff */
[----:B------:R-:W2:Y:S04]  /*7c220*/  LDL.LU R247, [R1+0xce0] ;  /* 0x000ce00001f77983 */ /* 0x000ea80000300800 */
[----:B------:R-:W-:Y:S01]  /*7c230*/  IMAD.WIDE R2, R168, 0x4, R162 ;  /* 0x00000004a8027825 */ /* 0x000fe200078e02a2 */
[----:B------:R-:W-:Y:S01]  /*7c240*/  ISETP.LT.AND P3, PT, R252, c[0x0][0x178], !P0 ;  /* 0x00005e00fc007a0c */ /* 0x000fe20004761270 */
[----:B------:R-:W2:Y:S01]  /*7c250*/  LDL.LU R245, [R1+0xcb0] ;  /* 0x000cb00001f57983 */ /* 0x000ea20000300800 */
[----:B------:R-:W-:-:S03]  /*7c260*/  ISETP.LT.AND P4, PT, R99, c[0x0][0x178], !P0 ;  /* 0x00005e0063007a0c */ /* 0x000fc60004781270 */
[----:B------:R1:W-:Y:S01]  /*7c270*/  @P5 STG.E [R2.64], R173 ;  /* 0x000000ad02005986 */ /* 0x0003e2000c101904 */
[----:B------:R-:W-:Y:S02]  /*7c280*/  ISETP.LT.AND P5, PT, R174, c[0x0][0x178], !P0 ;  /* 0x00005e00ae007a0c */ /* 0x000fe400047a1270 */
[----:B------:R-:W-:Y:S01]  /*7c290*/  IADD3 R166, R242, 0x2c, RZ ;  /* 0x0000002cf2a67810 */ /* 0x000fe20007ffe0ff */
[----:B------:R-:W-:Y:S01]  /*7c2a0*/  IMAD.WIDE R164, R168, 0x4, R160 ;  /* 0x00000004a8a47825 */ /* 0x000fe200078e02a0 */
[----:B------:R-:W-:Y:S01]  /*7c2b0*/  ISETP.LT.AND P6, PT, R243, c[0x0][0x178], !P1 ;  /* 0x00005e00f3007a0c */ /* 0x000fe20004fc1270 */
[----:B------:R-:W2:Y:S01]  /*7c2c0*/  LDL.LU R244, [R1+0xc50] ;  /* 0x000c500001f47983 */ /* 0x000ea20000300800 */
[----:B------:R-:W-:Y:S01]  /*7c2d0*/  ISETP.GE.AND P2, PT, R166, c[0x0][0x17c], PT ;  /* 0x00005f00a6007a0c */ /* 0x000fe20003f46270 */
[----:B------:R-:W-:Y:S01]  /*7c2e0*/  IMAD.WIDE R166, R168, 0x4, R4 ;  /* 0x00000004a8a67825 */ /* 0x000fe200078e0204 */
[----:B------:R-:W-:-:S03]  /*7c2f0*/  ISETP.LT.AND P0, PT, R252, c[0x0][0x178], !P1 ;  /* 0x00005e00fc007a0c */ /* 0x000fc60004f01270 */
[C---:B-1----:R-:W-:Y:S01]  /*7c300*/  IMAD.WIDE R2, R168.reuse, 0x4, R6 ;  /* 0x00000004a8027825 */ /* 0x042fe200078e0206 */
[----:B------:R-:W-:Y:S01]  /*7c310*/  IADD3 R169, R168, c[0x0][0x198], RZ ;  /* 0x00006600a8a97a10 */ /* 0x000fe20007ffe0ff */
[----:B------:R1:W-:Y:S04]  /*7c320*/  @P3 STG.E [R164.64], R175 ;  /* 0x000000afa4003986 */ /* 0x0003e8000c101904 */
[----:B------:R1:W-:Y:S04]  /*7c330*/  @P4 STG.E [R2.64], R239 ;  /* 0x000000ef02004986 */ /* 0x0003e8000c101904 */
[----:B------:R-:W-:Y:S01]  /*7c340*/  @P5 STG.E [R166.64], R246 ;  /* 0x000000f6a6005986 */ /* 0x000fe2000c101904 */
[----:B------:R-:W-:-:S02]  /*7c350*/  ISETP.LT.AND P5, PT, R99, c[0x0][0x178], !P1 ;  /* 0x00005e0063007a0c */ /* 0x000fc40004fa1270 */
[----:B------:R-:W-:Y:S01]  /*7c360*/  ISETP.LT.AND P1, PT, R174, c[0x0][0x178], !P1 ;  /* 0x00005e00ae007a0c */ /* 0x000fe20004f21270 */
[----:B-1----:R-:W-:-:S04]  /*7c370*/  IMAD.WIDE R164, R169, 0x4, R162 ;  /* 0x00000004a9a47825 */ /* 0x002fc800078e02a2 */
[C---:B------:R-:W-:Y:S01]  /*7c380*/  IMAD.WIDE R2, R169.reuse, 0x4, R160 ;  /* 0x00000004a9027825 */ /* 0x040fe200078e02a0 */
[----:B------:R1:W-:Y:S04]  /*7c390*/  @P6 STG.E [R164.64], R250 ;  /* 0x000000faa4006986 */ /* 0x0003e8000c101904 */
[----:B-1----:R-:W2:Y:S01]  /*7c3a0*/  LDL.LU R250, [R1+0x820] ;  /* 0x0008200001fa7983 */ /* 0x002ea20000300800 */
[----:B------:R-:W-:-:S03]  /*7c3b0*/  IMAD.WIDE R164, R169, 0x4, R4 ;  /* 0x00000004a9a47825 */ /* 0x000fc600078e0204 */
[----:B---3--:R1:W-:Y:S04]  /*7c3c0*/  @P0 STG.E [R2.64], R251 ;  /* 0x000000fb02000986 */ /* 0x0083e8000c101904 */
[----:B-1----:R-:W3:Y:S01]  /*7c3d0*/  LDL.LU R251, [R1+0xce4] ;  /* 0x000ce40001fb7983 */ /* 0x002ee20000300800 */
[----:B------:R-:W-:-:S03]  /*7c3e0*/  IMAD.WIDE R2, R169, 0x4, R6 ;  /* 0x00000004a9027825 */ /* 0x000fc600078e0206 */
[----:B------:R-:W3:Y:S04]  /*7c3f0*/  LDL.LU R246, [R1+0xcb4] ;  /* 0x000cb40001f67983 */ /* 0x000ee80000300800 */
[----:B----4-:R1:W-:Y:S04]  /*7c400*/  @P5 STG.E [R2.64], R249 ;  /* 0x000000f902005986 */ /* 0x0103e8000c101904 */
[----:B-1----:R-:W4:Y:S04]  /*7c410*/  LDL.LU R249, [R1+0xc54] ;  /* 0x000c540001f97983 */ /* 0x002f280000300800 */
[----:B--2---:R1:W-:Y:S04]  /*7c420*/  @P1 STG.E [R164.64], R248 ;  /* 0x000000f8a4001986 */ /* 0x0043e8000c101904 */
[----:B-1----:R-:W2:Y:S01]  /*7c430*/  LDL.LU R248, [R1+0x824] ;  /* 0x0008240001f87983 */ /* 0x002ea20000300800 */
[----:B------:R-:W-:-:S02]  /*7c440*/  ISETP.LT.AND P4, PT, R243, c[0x0][0x178], !P2 ;  /* 0x00005e00f3007a0c */ /* 0x000fc40005781270 */
[----:B------:R-:W-:Y:S01]  /*7c450*/  ISETP.LT.AND P6, PT, R252, c[0x0][0x178], !P2 ;  /* 0x00005e00fc007a0c */ /* 0x000fe200057c1270 */
[----:B------:R-:W2:Y:S01]  /*7c460*/  LDL.LU R175, [R1+0xcf0] ;  /* 0x000cf00001af7983 */ /* 0x000ea20000300800 */
[----:B------:R-:W-:Y:S02]  /*7c470*/  ISETP.LT.AND P3, PT, R99, c[0x0][0x178], !P2 ;  /* 0x00005e0063007a0c */ /* 0x000fe40005761270 */
[C---:B------:R-:W-:Y:S02]  /*7c480*/  IADD3 R166, R242.reuse, 0x2d, RZ ;  /* 0x0000002df2a67810 */ /* 0x040fe40007ffe0ff */
[----:B------:R-:W-:Y:S02]  /*7c490*/  IADD3 R168, R169, c[0x0][0x198], RZ ;  /* 0x00006600a9a87a10 */ /* 0x000fe40007ffe0ff */
[----:B------:R-:W-:Y:S02]  /*7c4a0*/  IADD3 R167, R242, 0x34, RZ ;  /* 0x00000034f2a77810 */ /* 0x000fe40007ffe0ff */
[----:B------:R-:W-:Y:S01]  /*7c4b0*/  ISETP.GE.AND P5, PT, R166, c[0x0][0x17c], PT ;  /* 0x00005f00a6007a0c */ /* 0x000fe20003fa6270 */
[----:B------:R-:W-:Y:S01]  /*7c4c0*/  IMAD.WIDE R2, R168, 0x4, R162 ;  /* 0x00000004a8027825 */ /* 0x000fe200078e02a2 */
[----:B------:R-:W-:-:S02]  /*7c4d0*/  ISETP.GE.AND P0, PT, R167, c[0x0][0x17c], PT ;  /* 0x00005f00a7007a0c */ /* 0x000fc40003f06270 */
        /* <DEDUP_REMOVED lines=9> */
[----:B------:R-:W-:Y:S02]  /*7c570*/  ISETP.LT.AND P3, PT, R252, c[0x0][0x178], !P5 ;  /* 0x00005e00fc007a0c */ /* 0x000fe40006f61270 */
[----:B------:R-:W-:Y:S01]  /*7c580*/  ISETP.LT.AND P5, PT, R174, c[0x0][0x178], !P5 ;  /* 0x00005e00ae007a0c */ /* 0x000fe20006fa1270 */
[----:B-1----:R-:W-:Y:S01]  /*7c590*/  IMAD.WIDE R2, R168, 0x4, R4 ;  /* 0x00000004a8027825 */ /* 0x002fe200078e0204 */
[----:B------:R-:W2:Y:S03]  /*7c5a0*/  LDL.LU R245, [R1+0xcd0] ;  /* 0x000cd00001f57983 */ /* 0x000ea60000300800 */
[----:B------:R-:W-:Y:S01]  /*7c5b0*/  IMAD.WIDE R164, R169, 0x4, R162 ;  /* 0x00000004a9a47825 */ /* 0x000fe200078e02a2 */
[----:B------:R-:W-:Y:S01]  /*7c5c0*/  IADD3 R166, R242, 0x2e, RZ ;  /* 0x0000002ef2a67810 */ /* 0x000fe20007ffe0ff */
[----:B------:R-:W2:Y:S03]  /*7c5d0*/  LDL.LU R244, [R1+0xc90] ;  /* 0x000c900001f47983 */ /* 0x000ea60000300800 */
[----:B------:R-:W-:Y:S01]  /*7c5e0*/  ISETP.GE.AND P4, PT, R166, c[0x0][0x17c], PT ;  /* 0x00005f00a6007a0c */ /* 0x000fe20003f86270 */
[----:B------:R1:W-:Y:S01]  /*7c5f0*/  @P2 STG.E [R2.64], R250 ;  /* 0x000000fa02002986 */ /* 0x0003e2000c101904 */
[----:B------:R-:W-:-:S04]  /*7c600*/  IADD3 R166, R242, 0x2f, RZ ;  /* 0x0000002ff2a67810 */ /* 0x000fc80007ffe0ff */
[----:B------:R-:W-:Y:S01]  /*7c610*/  ISETP.GE.AND P2, PT, R166, c[0x0][0x17c], PT ;  /* 0x00005f00a6007a0c */ /* 0x000fe20003f46270 */
[C---:B------:R-:W-:Y:S01]  /*7c620*/  IMAD.WIDE R166, R169.reuse, 0x4, R4 ;  /* 0x00000004a9a67825 */ /* 0x040fe200078e0204 */
[----:B-1----:R-:W2:Y:S03]  /*7c630*/  LDL.LU R250, [R1+0xc40] ;  /* 0x000c400001fa7983 */ /* 0x002ea60000300800 */
[C---:B------:R-:W-:Y:S01]  /*7c640*/  IMAD.WIDE R2, R169.reuse, 0x4, R160 ;  /* 0x00000004a9027825 */ /* 0x040fe200078e02a0 */
[----:B---3--:R1:W-:Y:S04]  /*7c650*/  @P1 STG.E [R164.64], R251 ;  /* 0x000000fba4001986 */ /* 0x0083e8000c101904 */
[----:B------:R-:W-:Y:S01]  /*7c660*/  @P3 STG.E [R2.64], R246 ;  /* 0x000000f602003986 */ /* 0x000fe2000c101904 */
[----:B-1----:R-:W-:-:S03]  /*7c670*/  IMAD.WIDE R164, R169, 0x4, R6 ;  /* 0x00000004a9a47825 */ /* 0x002fc600078e0206 */
[----:B------:R-:W3:Y:S04]  /*7c680*/  LDL.LU R251, [R1+0xcf4] ;  /* 0x000cf40001fb7983 */ /* 0x000ee80000300800 */
[----:B----4-:R-:W-:Y:S04]  /*7c690*/  @P6 STG.E [R164.64], R249 ;  /* 0x000000f9a4006986 */ /* 0x010fe8000c101904 */
[----:B--2---:R1:W-:Y:S04]  /*7c6a0*/  @P5 STG.E [R166.64], R248 ;  /* 0x000000f8a6005986 */ /* 0x0043e8000c101904 */
[----:B-1----:R-:W2:Y:S04]  /*7c6b0*/  LDL.LU R248, [R1+0xcd4] ;  /* 0x000cd40001f87983 */ /* 0x002ea80000300800 */
[----:B------:R-:W4:Y:S04]  /*7c6c0*/  LDL.LU R239, [R1+0xc94] ;  /* 0x000c940001ef7983 */ /* 0x000f280000300800 */
[----:B------:R-:W4:Y:S01]  /*7c6d0*/  LDL.LU R249, [R1+0xc44] ;  /* 0x000c440001f97983 */ /* 0x000f220000300800 */
[----:B------:R-:W-:-:S02]  /*7c6e0*/  ISETP.LT.AND P1, PT, R243, c[0x0][0x178], !P4 ;  /* 0x00005e00f3007a0c */ /* 0x000fc40006721270 */
[----:B------:R-:W-:Y:S01]  /*7c6f0*/  ISETP.LT.AND P3, PT, R252, c[0x0][0x178], !P4 ;  /* 0x00005e00fc007a0c */ /* 0x000fe20006761270 */
[----:B------:R-:W4:Y:S01]  /*7c700*/  LDL.LU R247, [R1+0xb58] ;  /* 0x000b580001f77983 */ /* 0x000f220000300800 */
[----:B------:R-:W-:Y:S02]  /*7c710*/  IADD3 R168, R169, c[0x0][0x198], RZ ;  /* 0x00006600a9a87a10 */ /* 0x000fe40007ffe0ff */
[----:B------:R-:W-:Y:S01]  /*7c720*/  ISETP.LT.AND P6, PT, R99, c[0x0][0x178], !P4 ;  /* 0x00005e0063007a0c */ /* 0x000fe200067c1270 */
[----:B------:R-:W4:Y:S01]  /*7c730*/  LDL.LU R246, [R1+0x5d8] ;  /* 0x0005d80001f67983 */ /* 0x000f220000300800 */
[----:B------:R-:W-:Y:S01]  /*7c740*/  ISETP.LT.AND P4, PT, R174, c[0x0][0x178], !P4 ;  /* 0x00005e00ae007a0c */ /* 0x000fe20006781270 */
[----:B------:R-:W-:Y:S01]  /*7c750*/  IMAD.WIDE R2, R168, 0x4, R162 ;  /* 0x00000004a8027825 */ /* 0x000fe200078e02a2 */
[----:B------:R-:W-:Y:S02]  /*7c760*/  IADD3 R166, R242, 0x30, RZ ;  /* 0x00000030f2a67810 */ /* 0x000fe40007ffe0ff */
[----:B------:R-:W-:Y:S01]  /*7c770*/  ISETP.LT.AND P5, PT, R243, c[0x0][0x178], !P2 ;  /* 0x00005e00f3007a0c */ /* 0x000fe200057a1270 */
[C---:B------:R-:W-:Y:S01]  /*7c780*/  IMAD.WIDE R164, R168.reuse, 0x4, R160 ;  /* 0x00000004a8a47825 */ /* 0x040fe200078e02a0 */
[----:B------:R1:W-:Y:S01]  /*7c790*/  @P1 STG.E [R2.64], R175 ;  /* 0x000000af02001986 */ /* 0x0003e2000c101904 */
[----:B------:R-:W-:-:S02]  /*7c7a0*/  IADD3 R169, R168, c[0x0][0x198], RZ ;  /* 0x00006600a8a97a10 */ /* 0x000fc40007ffe0ff */
[----:B------:R-:W-:Y:S01]  /*7c7b0*/  ISETP.GE.AND P1, PT, R166, c[0x0][0x17c], PT ;  /* 0x00005f00a6007a0c */ /* 0x000fe20003f26270 */
[----:B------:R-:W-:Y:S01]  /*7c7c0*/  IMAD.WIDE R166, R168, 0x4, R4 ;  /* 0x00000004a8a67825 */ /* 0x000fe200078e0204 */
[----:B------:R1:W-:Y:S01]  /*7c7d0*/  @P3 STG.E [R164.64], R245 ;  /* 0x000000f5a4003986 */ /* 0x0003e2000c101904 */
[----:B------:R-:W-:Y:S02]  /*7c7e0*/  ISETP.LT.AND P3, PT, R252, c[0x0][0x178], !P2 ;  /* 0x00005e00fc007a0c */ /* 0x000fe40005761270 */
[----:B-1----:R-:W-:-:S04]  /*7c7f0*/  IMAD.WIDE R2, R168, 0x4, R6 ;  /* 0x00000004a8027825 */ /* 0x002fc800078e0206 */
[----:B------:R-:W-:Y:S01]  /*7c800*/  IMAD.WIDE R164, R169, 0x4, R162 ;  /* 0x00000004a9a47825 */ /* 0x000fe200078e02a2 */
[----:B------:R1:W-:Y:S04]  /*7c810*/  @P6 STG.E [R2.64], R244 ;  /* 0x000000f402006986 */ /* 0x0003e8000c101904 */
[----:B------:R-:W4:Y:S04]  /*7c820*/  LDL.LU R245, [R1+0x58] ;  /* 0x0000580001f57983 */ /* 0x000f280000300800 */
[----:B------:R1:W-:Y:S01]  /*7c830*/  @P4 STG.E [R166.64], R250 ;  /* 0x000000faa6004986 */ /* 0x0003e2000c101904 */
[----:B------:R-:W-:-:S02]  /*7c840*/  ISETP.LT.AND P4, PT, R99, c[0x0][0x178], !P2 ;  /* 0x00005e0063007a0c */ /* 0x000fc40005781270 */
[----:B------:R-:W-:Y:S01]  /*7c850*/  ISETP.LT.AND P2, PT, R174, c[0x0][0x178], !P2 ;  /* 0x00005e00ae007a0c */ /* 0x000fe20005741270 */
[----:B-1----:R-:W4:Y:S01]  /*7c860*/  LDL.LU R244, [R1+0x18] ;  /* 0x0000180001f47983 */ /* 0x002f220000300800 */
[----:B------:R-:W-:-:S03]  /*7c870*/  IMAD.WIDE R2, R169, 0x4, R6 ;  /* 0x00000004a9027825 */ /* 0x000fc600078e0206 */
[----:B------:R-:W4:Y:S01]  /*7c880*/  LDL.LU R250, [R1+0xb5c] ;  /* 0x000b5c0001fa7983 */ /* 0x000f220000300800 */
[----:B------:R-:W-:-:S03]  /*7c890*/  IMAD.WIDE R166, R169, 0x4, R4 ;  /* 0x00000004a9a67825 */ /* 0x000fc600078e0204 */
[----:B---3--:R1:W-:Y:S02]  /*7c8a0*/  @P5 STG.E [R164.64], R251 ;  /* 0x000000fba4005986 */ /* 0x0083e4000c101904 */
[----:B-1----:R-:W-:Y:S02]  /*7c8b0*/  IMAD.WIDE R164, R169, 0x4, R160 ;  /* 0x00000004a9a47825 */ /* 0x002fe400078e02a0 */
[----:B------:R-:W3:Y:S04]  /*7c8c0*/  LDL.LU R251, [R1+0x5dc] ;  /* 0x0005dc0001fb7983 */ /* 0x000ee80000300800 */
[----:B--2---:R1:W-:Y:S04]  /*7c8d0*/  @P3 STG.E [R164.64], R248 ;  /* 0x000000f8a4003986 */ /* 0x0043e8000c101904 */
[----:B----4-:R-:W-:Y:S04]  /*7c8e0*/  @P4 STG.E [R2.64], R239 ;  /* 0x000000ef02004986 */ /* 0x010fe8000c101904 */
[----:B-1----:R-:W2:Y:S04]  /*7c8f0*/  LDL.LU R248, [R1+0x5c] ;  /* 0x00005c0001f87983 */ /* 0x002ea80000300800 */
[----:B------:R1:W-:Y:S04]  /*7c900*/  @P2 STG.E [R166.64], R249 ;  /* 0x000000f9a6002986 */ /* 0x0003e8000c101904 */
[----:B-1----:R-:W4:Y:S01]  /*7c910*/  LDL.LU R249, [R1+0x1c] ;  /* 0x00001c0001f97983 */ /* 0x002f220000300800 */
[----:B------:R-:W-:-:S02]  /*7c920*/  ISETP.LT.AND P5, PT, R243, c[0x0][0x178], !P1 ;  /* 0x00005e00f3007a0c */ /* 0x000fc40004fa1270 */
[----:B------:R-:W-:Y:S01]  /*7c930*/  ISETP.LT.AND P6, PT, R252, c[0x0][0x178], !P1 ;  /* 0x00005e00fc007a0c */ /* 0x000fe20004fc1270 */
[----:B------:R-:W4:Y:S01]  /*7c940*/  LDL.LU R173, [R1+0x38] ;  /* 0x0000380001ad7983 */ /* 0x000f220000300800 */
[----:B------:R-:W-:Y:S02]  /*7c950*/  IADD3 R168, R169, c[0x0][0x198], RZ ;  /* 0x00006600a9a87a10 */ /* 0x000fe40007ffe0ff */
[----:B------:R-:W-:Y:S01]  /*7c960*/  IADD3 R170, R242, 0x31, RZ ;  /* 0x00000031f2aa7810 */ /* 0x000fe20007ffe0ff */
[----:B------:R-:W4:Y:S02]  /*7c970*/  LDL.LU R175, [R1+0xb6c] ;  /* 0x000b6c0001af7983 */ /* 0x000f240000300800 */
[----:B------:R-:W-:Y:S01]  /*7c980*/  IMAD.WIDE R164, R168, 0x4, R162 ;  /* 0x00000004a8a47825 */ /* 0x000fe200078e02a2 */
[----:B------:R-:W-:Y:S01]  /*7c990*/  ISETP.GE.AND P3, PT, R170, c[0x0][0x17c], PT ;  /* 0x00005f00aa007a0c */ /* 0x000fe20003f66270 */
[----:B------:R-:W4:Y:S01]  /*7c9a0*/  LDL.LU R239, [R1+0x60c] ;  /* 0x00060c0001ef7983 */ /* 0x000f220000300800 */
[----:B------:R-:W-:Y:S01]  /*7c9b0*/  ISETP.LT.AND P2, PT, R99, c[0x0][0x178], !P1 ;  /* 0x00005e0063007a0c */ /* 0x000fe20004f41270 */
[----:B------:R-:W-:Y:S01]  /*7c9c0*/  IMAD.WIDE R2, R168, 0x4, R160 ;  /* 0x00000004a8027825 */ /* 0x000fe200078e02a0 */
[----:B------:R-:W-:Y:S01]  /*7c9d0*/  ISETP.LT.AND P1, PT, R174, c[0x0][0x178], !P1 ;  /* 0x00005e00ae007a0c */ /* 0x000fe20004f21270 */
[----:B------:R1:W-:Y:S01]  /*7c9e0*/  @P5 STG.E [R164.64], R247 ;  /* 0x000000f7a4005986 */ /* 0x0003e2000c101904 */
[----:B------:R-:W-:-:S02]  /*7c9f0*/  ISETP.LT.AND P5, PT, R243, c[0x0][0x178], !P3 ;  /* 0x00005e00f3007a0c */ /* 0x000fc40005fa1270 */
[----:B------:R-:W-:Y:S01]  /*7ca00*/  ISETP.LT.AND P4, PT, R252, c[0x0][0x178], !P3 ;  /* 0x00005e00fc007a0c */ /* 0x000fe20005f81270 */
[----:B------:R1:W-:Y:S01]  /*7ca10*/  @P6 STG.E [R2.64], R246 ;  /* 0x000000f602006986 */ /* 0x0003e2000c101904 */
[----:B------:R-:W-:Y:S02]  /*7ca20*/  ISETP.LT.AND P6, PT, R99, c[0x0][0x178], !P3 ;  /* 0x00005e0063007a0c */ /* 0x000fe40005fc1270 */
[----:B------:R-:W-:Y:S02]  /*7ca30*/  IADD3 R170, R168, c[0x0][0x198], RZ ;  /* 0x00006600a8aa7a10 */ /* 0x000fe40007ffe0ff */
[----:B------:R-:W-:Y:S01]  /*7ca40*/  ISETP.LT.AND P3, PT, R174, c[0x0][0x178], !P3 ;  /* 0x00005e00ae007a0c */ /* 0x000fe20005f61270 */
[----:B-1----:R-:W-:-:S04]  /*7ca50*/  IMAD.WIDE R164, R168, 0x4, R4 ;  /* 0x00000004a8a47825 */ /* 0x002fc800078e0204 */
[----:B------:R-:W-:-:S04]  /*7ca60*/  IMAD.WIDE R2, R168, 0x4, R6 ;  /* 0x00000004a8027825 */ /* 0x000fc800078e0206 */
[C---:B------:R-:W-:Y:S01]  /*7ca70*/  IMAD.WIDE R166, R170.reuse, 0x4, R162 ;  /* 0x00000004aaa67825 */ /* 0x040fe200078e02a2 */
[----:B------:R1:W-:Y:S03]  /*7ca80*/  @P2 STG.E [R2.64], R245 ;  /* 0x000000f502002986 */ /* 0x0003e6000c101904 */
[----:B------:R-:W-:Y:S01]  /*7ca90*/  IMAD.WIDE R168, R170, 0x4, R160 ;  /* 0x00000004aaa87825 */ /* 0x000fe200078e02a0 */
[----:B------:R-:W-:Y:S01]  /*7caa0*/  @P1 STG.E [R164.64], R244 ;  /* 0x000000f4a4001986 */ /* 0x000fe2000c101904 */
[----:B------:R-:W-:-:S03]  /*7cab0*/  IADD3 R171, R242, 0x32, RZ ;  /* 0x00000032f2ab7810 */ /* 0x000fc60007ffe0ff */
[----:B------:R1:W-:Y:S02]  /*7cac0*/  @P5 STG.E [R166.64], R250 ;  /* 0x000000faa6005986 */ /* 0x0003e4000c101904 */
[----:B-1----:R-:W-:Y:S01]  /*7cad0*/  IMAD.WIDE R2, R170, 0x4, R6 ;  /* 0x00000004aa027825 */ /* 0x002fe200078e0206 */
[----:B------:R-:W-:Y:S02]  /*7cae0*/  IADD3 R172, R242, 0x33, RZ ;  /* 0x00000033f2ac7810 */ /* 0x000fe40007ffe0ff */
[----:B------:R-:W-:Y:S02]  /*7caf0*/  ISETP.GE.AND P2, PT, R171, c[0x0][0x17c], PT ;  /* 0x00005f00ab007a0c */ /* 0x000fe40003f46270 */
[----:B------:R-:W-:Y:S01]  /*7cb00*/  IADD3 R171, R170, c[0x0][0x198], RZ ;  /* 0x00006600aaab7a10 */ /* 0x000fe20007ffe0ff */
[----:B------:R-:W4:Y:S04]  /*7cb10*/  LDL.LU R250, [R1+0xcc] ;  /* 0x0000cc0001fa7983 */ /* 0x000f280000300800 */
[----:B---3--:R-:W-:Y:S04]  /*7cb20*/  @P4 STG.E [R168.64], R251 ;  /* 0x000000fba8004986 */ /* 0x008fe8000c101904 */
[----:B--2---:R1:W-:Y:S01]  /*7cb30*/  @P6 STG.E [R2.64], R248 ;  /* 0x000000f802006986 */ /* 0x0043e2000c101904 */
[----:B------:R-:W-:Y:S01]  /*7cb40*/  ISETP.GE.AND P6, PT, R172, c[0x0][0x17c], PT ;  /* 0x00005f00ac007a0c */ /* 0x000fe20003fc6270 */
[----:B-1----:R-:W-:-:S02]  /*7cb50*/  IMAD.WIDE R2, R170, 0x4, R4 ;  /* 0x00000004aa027825 */ /* 0x002fc400078e0204 */
[----:B------:R-:W2:Y:S04]  /*7cb60*/  LDL.LU R248, [R1+0x3c] ;  /* 0x00003c0001f87983 */ /* 0x000ea80000300800 */
[----:B------:R-:W3:Y:S04]  /*7cb70*/  LDL.LU R170, [R1+0xc8] ;  /* 0x0000c80001aa7983 */ /* 0x000ee80000300800 */
[----:B------:R-:W2:Y:S04]  /*7cb80*/  LDL.LU R172, [R1+0x608] ;  /* 0x0006080001ac7983 */ /* 0x000ea80000300800 */
[----:B----4-:R1:W-:Y:S04]  /*7cb90*/  @P3 STG.E [R2.64], R249 ;  /* 0x000000f902003986 */ /* 0x0103e8000c101904 */
[----:B-1----:R-:W4:Y:S04]  /*7cba0*/  LDL.LU R3, [R1+0xb68] ;  /* 0x000b680001037983 */ /* 0x002f280000300800 */
[----:B------:R-:W2:Y:S04]  /*7cbb0*/  LDL.LU R247, [R1+0xc08] ;  /* 0x000c080001f77983 */ /* 0x000ea80000300800 */
[----:B------:R-:W3:Y:S04]  /*7cbc0*/  LDL.LU R246, [R1+0x708] ;  /* 0x0007080001f67983 */ /* 0x000ee80000300800 */
[----:B------:R-:W3:Y:S01]  /*7cbd0*/  LDL.LU R245, [R1+0xe8] ;  /* 0x0000e80001f57983 */ /* 0x000ee20000300800 */
[----:B------:R-:W-:-:S03]  /*7cbe0*/  ISETP.LT.AND P5, PT, R243, c[0x0][0x178], !P2 ;  /* 0x00005e00f3007a0c */ /* 0x000fc600057a1270 */
[----:B------:R-:W3:Y:S01]  /*7cbf0*/  LDL.LU R244, [R1+0x88] ;  /* 0x0000880001f47983 */ /* 0x000ee20000300800 */
[----:B------:R-:W-:-:S03]  /*7cc00*/  ISETP.LT.AND P4, PT, R252, c[0x0][0x178], !P2 ;  /* 0x00005e00fc007a0c */ /* 0x000fc60005781270 */
[----:B------:R-:W3:Y:S01]  /*7cc10*/  LDL.LU R251, [R1+0xc0c] ;  /* 0x000c0c0001fb7983 */ /* 0x000ee20000300800 */
[----:B------:R-:W-:-:S03]  /*7cc20*/  ISETP.LT.AND P1, PT, R99, c[0x0][0x178], !P2 ;  /* 0x00005e0063007a0c */ /* 0x000fc60005721270 */
[----:B------:R-:W3:Y:S01]  /*7cc30*/  LDL.LU R249, [R1+0x70c] ;  /* 0x00070c0001f97983 */ /* 0x000ee20000300800 */
[----:B------:R-:W-:Y:S01]  /*7cc40*/  IMAD.WIDE R164, R171, 0x4, R162 ;  /* 0x00000004aba47825 */ /* 0x000fe200078e02a2 */
[----:B------:R-:W-:-:S03]  /*7cc50*/  ISETP.LT.AND P2, PT, R174, c[0x0][0x178], !P2 ;  /* 0x00005e00ae007a0c */ /* 0x000fc60005741270 */
[----:B------:R-:W-:-:S04]  /*7cc60*/  IMAD.WIDE R166, R171, 0x4, R160 ;  /* 0x00000004aba67825 */ /* 0x000fc800078e02a0 */
[----:B------:R-:W-:Y:S01]  /*7cc70*/  IMAD.WIDE R168, R171, 0x4, R6 ;  /* 0x00000004aba87825 */ /* 0x000fe200078e0206 */
[----:B------:R-:W-:Y:S01]  /*7cc80*/  ISETP.LT.AND P3, PT, R243, c[0x0][0x178], !P6 ;  /* 0x00005e00f3007a0c */ /* 0x000fe20007761270 */
[----:B----4-:R1:W-:Y:S01]  /*7cc90*/  @P5 STG.E [R164.64], R3 ;  /* 0x00000003a4005986 */ /* 0x0103e2000c101904 */
[----:B------:R-:W-:-:S03]  /*7cca0*/  ISETP.LT.AND P5, PT, R99, c[0x0][0x178], !P6 ;  /* 0x00005e0063007a0c */ /* 0x000fc600077a1270 */
[----:B--2---:R2:W-:Y:S04]  /*7ccb0*/  @P4 STG.E [R166.64], R172 ;  /* 0x000000aca6004986 */ /* 0x0045e8000c101904 */
[----:B---3--:R3:W-:Y:S01]  /*7ccc0*/  @P1 STG.E [R168.64], R170 ;  /* 0x000000aaa8001986 */ /* 0x0087e2000c101904 */
[----:B------:R-:W-:Y:S02]  /*7ccd0*/  ISETP.LT.AND P1, PT, R252, c[0x0][0x178], !P6 ;  /* 0x00005e00fc007a0c */ /* 0x000fe40007721270 */
[----:B------:R-:W-:Y:S01]  /*7cce0*/  ISETP.LT.AND P6, PT, R174, c[0x0][0x178], !P6 ;  /* 0x00005e00ae007a0c */ /* 0x000fe200077c1270 */
[C---:B-1----:R-:W-:Y:S01]  /*7ccf0*/  IMAD.WIDE R2, R171.reuse, 0x4, R4 ;  /* 0x00000004ab027825 */ /* 0x042fe200078e0204 */
[----:B------:R-:W-:Y:S02]  /*7cd00*/  IADD3 R164, R171, c[0x0][0x198], RZ ;  /* 0x00006600aba47a10 */ /* 0x000fe40007ffe0ff */
[----:B------:R-:W-:-:S02]  /*7cd10*/  IADD3 R165, R242, 0x35, RZ ;  /* 0x00000035f2a57810 */ /* 0x000fc40007ffe0ff */
[----:B------:R1:W-:Y:S01]  /*7cd20*/  @P2 STG.E [R2.64], R173 ;  /* 0x000000ad02002986 */ /* 0x0003e2000c101904 */
[----:B--2---:R-:W-:Y:S01]  /*7cd30*/  IMAD.WIDE R166, R164, 0x4, R6 ;  /* 0x00000004a4a67825 */ /* 0x004fe200078e0206 */
[----:B------:R-:W-:-:S03]  /*7cd40*/  ISETP.GE.AND P4, PT, R165, c[0x0][0x17c], PT ;  /* 0x00005f00a5007a0c */ /* 0x000fc60003f86270 */
[----:B---3--:R-:W-:-:S04]  /*7cd50*/  IMAD.WIDE R170, R164, 0x4, R162 ;  /* 0x00000004a4aa7825 */ /* 0x008fc800078e02a2 */
[C---:B------:R-:W-:Y:S01]  /*7cd60*/  IMAD.WIDE R168, R164.reuse, 0x4, R160 ;  /* 0x00000004a4a87825 */ /* 0x040fe200078e02a0 */
[----:B-1----:R-:W-:-:S03]  /*7cd70*/  IADD3 R2, R164, c[0x0][0x198], RZ ;  /* 0x00006600a4027a10 */ /* 0x002fc60007ffe0ff */
[----:B------:R-:W-:Y:S01]  /*7cd80*/  IMAD.WIDE R164, R164, 0x4, R4 ;  /* 0x00000004a4a47825 */ /* 0x000fe200078e0204 */
[----:B------:R-:W-:Y:S04]  /*7cd90*/  @P3 STG.E [R170.64], R175 ;  /* 0x000000afaa003986 */ /* 0x000fe8000c101904 */
[----:B------:R-:W-:Y:S04]  /*7cda0*/  @P1 STG.E [R168.64], R239 ;  /* 0x000000efa8001986 */ /* 0x000fe8000c101904 */
[----:B------:R1:W-:Y:S04]  /*7cdb0*/  @P5 STG.E [R166.64], R250 ;  /* 0x000000faa6005986 */ /* 0x0003e8000c101904 */
[----:B------:R2:W-:Y:S04]  /*7cdc0*/  @P6 STG.E [R164.64], R248 ;  /* 0x000000f8a4006986 */ /* 0x0005e8000c101904 */
[----:B-1----:R-:W3:Y:S04]  /*7cdd0*/  LDL.LU R250, [R1+0xec] ;  /* 0x0000ec0001fa7983 */ /* 0x002ee80000300800 */
[----:B--2---:R-:W2:Y:S01]  /*7cde0*/  LDL.LU R248, [R1+0x8c] ;  /* 0x00008c0001f87983 */ /* 0x004ea20000300800 */
[C---:B------:R-:W-:Y:S01]  /*7cdf0*/  ISETP.LT.AND P2, PT, R243.reuse, c[0x0][0x178], !P0 ;  /* 0x00005e00f3007a0c */ /* 0x040fe20004741270 */
[----:B------:R-:W-:Y:S01]  /*7ce00*/  IMAD.WIDE R170, R2, 0x4, R162 ;  /* 0x0000000402aa7825 */ /* 0x000fe200078e02a2 */
[----:B------:R-:W-:Y:S01]  /*7ce10*/  ISETP.LT.AND P3, PT, R252, c[0x0][0x178], !P0 ;  /* 0x00005e00fc007a0c */ /* 0x000fe20004761270 */
[----:B------:R-:W4:Y:S01]  /*7ce20*/  LDL.LU R173, [R1+0xc68] ;  /* 0x000c680001ad7983 */ /* 0x000f220000300800 */
[----:B------:R-:W-:Y:S01]  /*7ce30*/  ISETP.LT.AND P6, PT, R243, c[0x0][0x178], !P4 ;  /* 0x00005e00f3007a0c */ /* 0x000fe200067c1270 */
[----:B------:R-:W-:-:S08]  /*7ce40*/  IMAD.WIDE R166, R2, 0x4, R160 ;  /* 0x0000000402a67825 */ /* 0x000fd000078e02a0 */
[----:B------:R1:W-:Y:S01]  /*7ce50*/  @P2 STG.E [R170.64], R247 ;  /* 0x000000f7aa002986 */ /* 0x0003e2000c101904 */
[----:B------:R-:W-:Y:S02]  /*7ce60*/  ISETP.LT.AND P2, PT, R99, c[0x0][0x178], !P0 ;  /* 0x00005e0063007a0c */ /* 0x000fe40004741270 */
[----:B------:R-:W-:Y:S01]  /*7ce70*/  ISETP.LT.AND P0, PT, R174, c[0x0][0x178], !P0 ;  /* 0x00005e00ae007a0c */ /* 0x000fe20004701270 */
[----:B------:R-:W-:Y:S01]  /*7ce80*/  IMAD.WIDE R164, R2, 0x4, R6 ;  /* 0x0000000402a47825 */ /* 0x000fe200078e0206 */
[----:B------:R-:W-:Y:S02]  /*7ce90*/  ISETP.LT.AND P5, PT, R252, c[0x0][0x178], !P4 ;  /* 0x00005e00fc007a0c */ /* 0x000fe400067a1270 */
[----:B------:R-:W-:Y:S01]  /*7cea0*/  IADD3 R3, R242, 0x36, RZ ;  /* 0x00000036f2037810 */ /* 0x000fe20007ffe0ff */
[----:B------:R1:W-:Y:S02]  /*7ceb0*/  @P3 STG.E [R166.64], R246 ;  /* 0x000000f6a6003986 */ /* 0x0003e4000c101904 */
[----:B-1----:R-:W-:-:S02]  /*7cec0*/  IADD3 R170, R2, c[0x0][0x198], RZ ;  /* 0x0000660002aa7a10 */ /* 0x002fc40007ffe0ff */
[----:B------:R-:W4:Y:S01]  /*7ced0*/  LDL.LU R247, [R1+0x958] ;  /* 0x0009580001f77983 */ /* 0x000f220000300800 */
[----:B------:R-:W-:Y:S01]  /*7cee0*/  ISETP.GE.AND P1, PT, R3, c[0x0][0x17c], PT ;  /* 0x00005f0003007a0c */ /* 0x000fe20003f26270 */
[----:B------:R-:W-:Y:S02]  /*7cef0*/  IMAD.WIDE R2, R2, 0x4, R4 ;  /* 0x0000000402027825 */ /* 0x000fe400078e0204 */
[----:B------:R1:W-:Y:S02]  /*7cf00*/  @P2 STG.E [R164.64], R245 ;  /* 0x000000f5a4002986 */ /* 0x0003e4000c101904 */
[----:B------:R-:W-:-:S04]  /*7cf10*/  IMAD.WIDE R168, R170, 0x4, R162 ;  /* 0x00000004aaa87825 */ /* 0x000fc800078e02a2 */
[----:B------:R-:W-:Y:S01]  /*7cf20*/  IMAD.WIDE R166, R170, 0x4, R160 ;  /* 0x00000004aaa67825 */ /* 0x000fe200078e02a0 */
[----:B------:R1:W-:Y:S04]  /*7cf30*/  @P0 STG.E [R2.64], R244 ;  /* 0x000000f402000986 */ /* 0x0003e8000c101904 */
[----:B-1----:R-:W4:Y:S04]  /*7cf40*/  LDL.LU R245, [R1+0x128] ;  /* 0x0001280001f57983 */ /* 0x002f280000300800 */
[----:B------:R1:W-:Y:S04]  /*7cf50*/  @P6 STG.E [R168.64], R251 ;  /* 0x000000fba8006986 */ /* 0x0003e8000c101904 */
[----:B------:R-:W4:Y:S04]  /*7cf60*/  LDL.LU R244, [R1+0xa8] ;  /* 0x0000a80001f47983 */ /* 0x000f280000300800 */
[----:B------:R1:W-:Y:S04]  /*7cf70*/  @P5 STG.E [R166.64], R249 ;  /* 0x000000f9a6005986 */ /* 0x0003e8000c101904 */
[----:B-1----:R-:W4:Y:S04]  /*7cf80*/  LDL.LU R251, [R1+0xc6c] ;  /* 0x000c6c0001fb7983 */ /* 0x002f280000300800 */
        /* <DEDUP_REMOVED lines=26> */
[----:B------:R-:W2:Y:S01]  /*7d130*/  LDL.LU R246, [R1+0x818] ;  /* 0x0008180001f67983 */ /* 0x000ea20000300800 */
[----:B-1----:R-:W-:-:S03]  /*7d140*/  IMAD.WIDE R166, R169, 0x4, R160 ;  /* 0x00000004a9a67825 */ /* 0x002fc600078e02a0 */
[----:B------:R1:W-:Y:S01]  /*7d150*/  @P0 STG.E [R2.64], R245 ;  /* 0x000000f502000986 */ /* 0x0003e2000c101904 */
[----:B----4-:R-:W-:-:S04]  /*7d160*/  IMAD.WIDE R164, R169, 0x4, R162 ;  /* 0x00000004a9a47825 */ /* 0x010fc800078e02a2 */
[----:B-1----:R-:W-:Y:S01]  /*7d170*/  IMAD.WIDE R2, R168, 0x4, R4 ;  /* 0x00000004a8027825 */ /* 0x002fe200078e0204 */
[----:B------:R-:W4:Y:S04]  /*7d180*/  LDL.LU R245, [R1+0x108] ;  /* 0x0001080001f57983 */ /* 0x000f280000300800 */
        /* <DEDUP_REMOVED lines=19> */
[----:B------:R-:W-:Y:S02]  /*7d2c0*/  IADD3 R171, R242, 0x39, RZ ;  /* 0x00000039f2ab7810 */ /* 0x000fe40007ffe0ff */
[----:B------:R-:W-:Y:S02]  /*7d2d0*/  ISETP.LT.AND P1, PT, R252, c[0x0][0x178], !P3 ;  /* 0x00005e00fc007a0c */ /* 0x000fe40005f21270 */
[----:B------:R-:W-:Y:S02]  /*7d2e0*/  ISETP.LT.AND P4, PT, R99, c[0x0][0x178], !P3 ;  /* 0x00005e0063007a0c */ /* 0x000fe40005f81270 */
[----:B------:R-:W-:Y:S01]  /*7d2f0*/  ISETP.GE.AND P0, PT, R166, c[0x0][0x17c], PT ;  /* 0x00005f00a6007a0c */ /* 0x000fe20003f06270 */
[----:B------:R-:W-:Y:S01]  /*7d300*/  IMAD.WIDE R166, R168, 0x4, R162 ;  /* 0x00000004a8a67825 */ /* 0x000fe200078e02a2 */
[----:B------:R-:W-:Y:S01]  /*7d310*/  ISETP.GE.AND P2, PT, R171, c[0x0][0x17c], PT ;  /* 0x00005f00ab007a0c */ /* 0x000fe20003f46270 */
[----:B------:R-:W3:Y:S01]  /*7d320*/  LDL.LU R247, [R1+0xc88] ;  /* 0x000c880001f77983 */ /* 0x000ee20000300800 */
[----:B------:R-:W-:Y:S01]  /*7d330*/  ISETP.LT.AND P3, PT, R174, c[0x0][0x178], !P3 ;  /* 0x00005e00ae007a0c */ /* 0x000fe20005f61270 */
[----:B------:R-:W-:Y:S01]  /*7d340*/  IMAD.WIDE R2, R168, 0x4, R160 ;  /* 0x00000004a8027825 */ /* 0x000fe200078e02a0 */
[----:B------:R-:W-:Y:S01]  /*7d350*/  ISETP.LT.AND P6, PT, R243, c[0x0][0x178], !P2 ;  /* 0x00005e00f3007a0c */ /* 0x000fe200057c1270 */
        /* <DEDUP_REMOVED lines=33> */
[C---:B------:R-:W-:Y:S01]  /*7d570*/  IMAD.WIDE R164, R168.reuse, 0x4, R160 ;  /* 0x00000004a8a47825 */ /* 0x040fe200078e02a0 */
[----:B------:R-:W-:Y:S01]  /*7d580*/  ISETP.LT.AND P2, PT, R243, c[0x0][0x178], !P1 ;  /* 0x00005e00f3007a0c */ /* 0x000fe20004f41270 */
[----:B-1----:R-:W3:Y:S02]  /*7d590*/  LDL.LU R250, [R1+0x6dc] ;  /* 0x0006dc0001fa7983 */ /* 0x002ee40000300800 */
[----:B------:R-:W-:-:S02]  /*7d5a0*/  IMAD.WIDE R2, R168, 0x4, R6 ;  /* 0x00000004a8027825 */ /* 0x000fc400078e0206 */
[----:B------:R-:W3:Y:S04]  /*7d5b0*/  LDL.LU R175, [R1+0xce8] ;  /* 0x000ce80001af7983 */ /* 0x000ee80000300800 */
        /* <DEDUP_REMOVED lines=20> */
[----:B------:R-:W-:Y:S01]  /*7d700*/  ISETP.LT.AND P5, PT, R252, c[0x0][0x178], !P0 ;  /* 0x00005e00fc007a0c */ /* 0x000fe200047a1270 */
[----:B------:R-:W-:Y:S01]  /*7d710*/  IMAD.WIDE R2, R168, 0x4, R6 ;  /* 0x00000004a8027825 */ /* 0x000fe200078e0206 */
[----:B------:R-:W-:-:S02]  /*7d720*/  IADD3 R166, R242, 0x3d, RZ ;  /* 0x0000003df2a67810 */ /* 0x000fc40007ffe0ff */
[C---:B------:R-:W-:Y:S01]  /*7d730*/  IADD3 R170, R168.reuse, c[0x0][0x198], RZ ;  /* 0x00006600a8aa7a10 */ /* 0x040fe20007ffe0ff */
[----:B------:R-:W-:Y:S01]  /*7d740*/  IMAD.WIDE R164, R168, 0x4, R4 ;  /* 0x00000004a8a47825 */ /* 0x000fe200078e0204 */
[----:B------:R-:W-:Y:S02]  /*7d750*/  ISETP.GE.AND P2, PT, R166, c[0x0][0x17c], PT ;  /* 0x00005f00a6007a0c */ /* 0x000fe40003f46270 */
[----:B------:R-:W-:Y:S01]  /*7d760*/  ISETP.LT.AND P3, PT, R99, c[0x0][0x178], !P0 ;  /* 0x00005e0063007a0c */ /* 0x000fe20004761270 */
[C---:B------:R-:W-:Y:S01]  /*7d770*/  IMAD.WIDE R166, R170.reuse, 0x4, R162 ;  /* 0x00000004aaa67825 */ /* 0x040fe200078e02a2 */
[----:B------:R-:W-:Y:S03]  /*7d780*/  @P4 STG.E [R2.64], R246 ;  /* 0x000000f602004986 */ /* 0x000fe6000c101904 */
[----:B------:R-:W-:Y:S01]  /*7d790*/  IMAD.WIDE R168, R170, 0x4, R160 ;  /* 0x00000004aaa87825 */ /* 0x000fe200078e02a0 */
[----:B---3--:R1:W-:Y:S01]  /*7d7a0*/  @P1 STG.E [R164.64], R250 ;  /* 0x000000faa4001986 */ /* 0x0083e2000c101904 */
[----:B------:R-:W-:-:S03]  /*7d7b0*/  ISETP.LT.AND P1, PT, R174, c[0x0][0x178], !P0 ;  /* 0x00005e00ae007a0c */ /* 0x000fc60004721270 */
[----:B------:R3:W-:Y:S01]  /*7d7c0*/  @P6 STG.E [R166.64], R175 ;  /* 0x000000afa6006986 */ /* 0x0007e2000c101904 */
[----:B------:R-:W-:-:S03]  /*7d7d0*/  ISETP.LT.AND P6, PT, R243, c[0x0][0x178], !P2 ;  /* 0x00005e00f3007a0c */ /* 0x000fc600057c1270 */
[----:B------:R-:W-:Y:S04]  /*7d7e0*/  @P5 STG.E [R168.64], R239 ;  /* 0x000000efa8005986 */ /* 0x000fe8000c101904 */
[----:B-1----:R-:W2:Y:S01]  /*7d7f0*/  LDL.LU R250, [R1+0x82c] ;  /* 0x00082c0001fa7983 */ /* 0x002ea20000300800 */
[----:B------:R-:W-:Y:S01]  /*7d800*/  IMAD.WIDE R2, R170, 0x4, R6 ;  /* 0x00000004aa027825 */ /* 0x000fe200078e0206 */
[----:B------:R-:W-:Y:S02]  /*7d810*/  ISETP.LT.AND P5, PT, R252, c[0x0][0x178], !P2 ;  /* 0x00005e00fc007a0c */ /* 0x000fe400057a1270 */
[----:B------:R-:W2:Y:S01]  /*7d820*/  LDL.LU R247, [R1+0xcf8] ;  /* 0x000cf80001f77983 */ /* 0x000ea20000300800 */
[----:B------:R-:W-:-:S03]  /*7d830*/  IADD3 R164, R242, 0x3f, RZ ;  /* 0x0000003ff2a47810 */ /* 0x000fc60007ffe0ff */
[----:B------:R-:W2:Y:S01]  /*7d840*/  LDL.LU R246, [R1+0xcd8] ;  /* 0x000cd80001f67983 */ /* 0x000ea20000300800 */
[----:B------:R-:W-:Y:S02]  /*7d850*/  IADD3 R171, R170, c[0x0][0x198], RZ ;  /* 0x00006600aaab7a10 */ /* 0x000fe40007ffe0ff */
[----:B---3--:R-:W-:Y:S01]  /*7d860*/  IADD3 R166, R242, 0x3e, RZ ;  /* 0x0000003ef2a67810 */ /* 0x008fe20007ffe0ff */
        /* <DEDUP_REMOVED lines=9> */
[----:B------:R4:W-:Y:S04]  /*7d900*/  @P5 STG.E [R166.64], R249 ;  /* 0x000000f9a6005986 */ /* 0x0009e8000c101904 */
[----:B-1----:R-:W3:Y:S04]  /*7d910*/  LDL.LU R244, [R1+0xc48] ;  /* 0x000c480001f47983 */ /* 0x002ee80000300800 */
[----:B----4-:R-:W4:Y:S04]  /*7d920*/  LDL.LU R251, [R1+0xcfc] ;  /* 0x000cfc0001fb7983 */ /* 0x010f280000300800 */
[----:B------:R-:W4:Y:S01]  /*7d930*/  LDL.LU R249, [R1+0xcdc] ;  /* 0x000cdc0001f97983 */ /* 0x000f220000300800 */
        /* <DEDUP_REMOVED lines=15> */
[----:B------:R1:W-:Y:S01]  /*7da30*/  @P2 STG.E [R2.64], R250 ;  /* 0x000000fa02002986 */ /* 0x0003e2000c101904 */
[----:B------:R-:W-:-:S03]  /*7da40*/  ISETP.GE.AND P2, PT, R168, c[0x0][0x17c], PT ;  /* 0x00005f00a8007a0c */ /* 0x000fc60003f46270 */
[----:B------:R3:W-:Y:S01]  /*7da50*/  @P4 STG.E [R164.64], R247 ;  /* 0x000000f7a4004986 */ /* 0x0007e2000c101904 */
[----:B------:R-:W-:-:S03]  /*7da60*/  IADD3 R168, R169, c[0x0][0x198], RZ ;  /* 0x00006600a9a87a10 */ /* 0x000fc60007ffe0ff */
[----:B------:R3:W-:Y:S04]  /*7da70*/  @P6 STG.E [R166.64], R246 ;  /* 0x000000f6a6006986 */ /* 0x0007e8000c101904 */
[----:B-1----:R-:W2:Y:S01]  /*7da80*/  LDL.LU R250, [R1+0xc4c] ;  /* 0x000c4c0001fa7983 */ /* 0x002ea20000300800 */
[----:B------:R-:W-:-:S03]  /*7da90*/  ISETP.LT.AND P6, PT, R252, c[0x0][0x178], !P0 ;  /* 0x00005e00fc007a0c */ /* 0x000fc600047c1270 */
[----:B------:R-:W2:Y:S04]  /*7daa0*/  LDL.LU R171, [R1+0xb70] ;  /* 0x000b700001ab7983 */ /* 0x000ea80000300800 */
[----:B------:R-:W2:Y:S01]  /*7dab0*/  LDL.LU R172, [R1+0x5f0] ;  /* 0x0005f00001ac7983 */ /* 0x000ea20000300800 */
[----:B------:R-:W-:-:S03]  /*7dac0*/  IMAD.WIDE R2, R169, 0x4, R6 ;  /* 0x00000004a9027825 */ /* 0x000fc600078e0206 */
[----:B------:R-:W2:Y:S01]  /*7dad0*/  LDL.LU R173, [R1+0xb0] ;  /* 0x0000b00001ad7983 */ /* 0x000ea20000300800 */
[----:B---3--:R-:W-:-:S03]  /*7dae0*/  IMAD.WIDE R164, R169, 0x4, R4 ;  /* 0x00000004a9a47825 */ /* 0x008fc600078e0204 */
[----:B------:R1:W-:Y:S01]  /*7daf0*/  @P3 STG.E [R2.64], R245 ;  /* 0x000000f502003986 */ /* 0x0003e2000c101904 */
[----:B------:R-:W-:-:S03]  /*7db00*/  IMAD.WIDE R166, R168, 0x4, R162 ;  /* 0x00000004a8a67825 */ /* 0x000fc600078e02a2 */
[----:B------:R-:W3:Y:S04]  /*7db10*/  LDL.LU R175, [R1+0x70] ;  /* 0x0000700001af7983 */ /* 0x000ee80000300800 */
[----:B------:R-:W3:Y:S01]  /*7db20*/  LDL.LU R239, [R1+0xb74] ;  /* 0x000b740001ef7983 */ /* 0x000ee20000300800 */
[----:B-1----:R-:W-:-:S03]  /*7db30*/  IMAD.WIDE R2, R168, 0x4, R160 ;  /* 0x00000004a8027825 */ /* 0x002fc600078e02a0 */
[----:B------:R-:W-:Y:S04]  /*7db40*/  @P1 STG.E [R164.64], R244 ;  /* 0x000000f4a4001986 */ /* 0x000fe8000c101904 */
[----:B----4-:R1:W-:Y:S04]  /*7db50*/  @P5 STG.E [R166.64], R251 ;  /* 0x000000fba6005986 */ /* 0x0103e8000c101904 */
[----:B------:R4:W-:Y:S04]  /*7db60*/  @P6 STG.E [R2.64], R249 ;  /* 0x000000f902006986 */ /* 0x0009e8000c101904 */
[----:B-1----:R-:W3:Y:S04]  /*7db70*/  LDL.LU R251, [R1+0x5f4] ;  /* 0x0005f40001fb7983 */ /* 0x002ee80000300800 */
[----:B----4-:R-:W4:Y:S01]  /*7db80*/  LDL.LU R249, [R1+0xb4] ;  /* 0x0000b40001f97983 */ /* 0x010f220000300800 */
        /* <DEDUP_REMOVED lines=15> */
[----:B------:R-:W2:Y:S02]  /*7dc80*/  LDL.LU R246, [R1+0x620] ;  /* 0x0006200001f67983 */ /* 0x000ea40000300800 */
[----:B------:R-:W-:Y:S01]  /*7dc90*/  IMAD.WIDE R166, R169, 0x4, R160 ;  /* 0x00000004a9a67825 */ /* 0x000fe200078e02a0 */
[----:B------:R-:W-:Y:S01]  /*7dca0*/  ISETP.GE.AND P4, PT, R170, c[0x0][0x17c], PT ;  /* 0x00005f00aa007a0c */ /* 0x000fe20003f86270 */
[----:B------:R-:W2:Y:S01]  /*7dcb0*/  LDL.LU R245, [R1+0xf0] ;  /* 0x0000f00001f57983 */ /* 0x000ea20000300800 */
[----:B------:R-:W-:-:S03]  /*7dcc0*/  ISETP.LT.AND P2, PT, R174, c[0x0][0x178], !P2 ;  /* 0x00005e00ae007a0c */ /* 0x000fc60005741270 */
[----:B------:R1:W-:Y:S04]  /*7dcd0*/  @P1 STG.E [R2.64], R250 ;  /* 0x000000fa02001986 */ /* 0x0003e8000c101904 */
[----:B------:R1:W-:Y:S01]  /*7dce0*/  @P3 STG.E [R164.64], R171 ;  /* 0x000000aba4003986 */ /* 0x0003e2000c101904 */
[----:B------:R-:W-:-:S03]  /*7dcf0*/  ISETP.LT.AND P3, PT, R252, c[0x0][0x178], !P4 ;  /* 0x00005e00fc007a0c */ /* 0x000fc60006761270 */
[----:B------:R3:W-:Y:S01]  /*7dd00*/  @P5 STG.E [R166.64], R172 ;  /* 0x000000aca6005986 */ /* 0x0007e2000c101904 */
[----:B------:R-:W-:Y:S02]  /*7dd10*/  ISETP.LT.AND P5, PT, R243, c[0x0][0x178], !P4 ;  /* 0x00005e00f3007a0c */ /* 0x000fe400067a1270 */
[----:B------:R-:W-:Y:S01]  /*7dd20*/  ISETP.LT.AND P1, PT, R99, c[0x0][0x178], !P4 ;  /* 0x00005e0063007a0c */ /* 0x000fe20006721270 */
[C---:B-1----:R-:W-:Y:S01]  /*7dd30*/  IMAD.WIDE R2, R169.reuse, 0x4, R6 ;  /* 0x00000004a9027825 */ /* 0x042fe200078e0206 */
[C---:B------:R-:W-:Y:S01]  /*7dd40*/  IADD3 R170, R169.reuse, c[0x0][0x198], RZ ;  /* 0x00006600a9aa7a10 */ /* 0x040fe20007ffe0ff */
[----:B------:R-:W2:Y:S01]  /*7dd50*/  LDL.LU R244, [R1+0x90] ;  /* 0x0000900001f47983 */ /* 0x000ea20000300800 */
[----:B------:R-:W-:Y:S01]  /*7dd60*/  IADD3 R164, R242, 0x42, RZ ;  /* 0x00000042f2a47810 */ /* 0x000fe20007ffe0ff */
[----:B------:R-:W-:Y:S02]  /*7dd70*/  IMAD.WIDE R168, R169, 0x4, R4 ;  /* 0x00000004a9a87825 */ /* 0x000fe400078e0204 */
[----:B------:R1:W-:Y:S01]  /*7dd80*/  @P6 STG.E [R2.64], R173 ;  /* 0x000000ad02006986 */ /* 0x0003e2000c101904 */
[----:B------:R-:W-:Y:S01]  /*7dd90*/  ISETP.GE.AND P6, PT, R164, c[0x0][0x17c], PT ;  /* 0x00005f00a4007a0c */ /* 0x000fe20003fc6270 */
[----:B------:R-:W-:-:S02]  /*7dda0*/  IMAD.WIDE R164, R170, 0x4, R160 ;  /* 0x00000004aaa47825 */ /* 0x000fc400078e02a0 */
[----:B------:R-:W2:Y:S02]  /*7ddb0*/  LDL.LU R250, [R1+0xbb4] ;  /* 0x000bb40001fa7983 */ /* 0x000ea40000300800 */
[C---:B---3--:R-:W-:Y:S02]  /*7ddc0*/  IMAD.WIDE R166, R170.reuse, 0x4, R6 ;  /* 0x00000004aaa67825 */ /* 0x048fe400078e0206 */
[----:B------:R-:W-:Y:S02]  /*7ddd0*/  @P2 STG.E [R168.64], R175 ;  /* 0x000000afa8002986 */ /* 0x000fe4000c101904 */
[----:B-1----:R-:W-:-:S05]  /*7dde0*/  IMAD.WIDE R2, R170, 0x4, R162 ;  /* 0x00000004aa027825 */ /* 0x002fca00078e02a2 */
[----:B------:R-:W-:Y:S04]  /*7ddf0*/  @P5 STG.E [R2.64], R239 ;  /* 0x000000ef02005986 */ /* 0x000fe8000c101904 */
[----:B------:R1:W-:Y:S04]  /*7de00*/  @P3 STG.E [R164.64], R251 ;  /* 0x000000fba4003986 */ /* 0x0003e8000c101904 */
[----:B----4-:R3:W-:Y:S04]  /*7de10*/  @P1 STG.E [R166.64], R249 ;  /* 0x000000f9a6001986 */ /* 0x0107e8000c101904 */
[----:B-1----:R-:W4:Y:S04]  /*7de20*/  LDL.LU R251, [R1+0x624] ;  /* 0x0006240001fb7983 */ /* 0x002f280000300800 */
[----:B---3--:R-:W3:Y:S01]  /*7de30*/  LDL.LU R249, [R1+0xf4] ;  /* 0x0000f40001f97983 */ /* 0x008ee20000300800 */
        /* <DEDUP_REMOVED lines=32> */
[----:B----4-:R-:W-:Y:S04]  /*7e040*/  @P3 STG.E [R164.64], R251 ;  /* 0x000000fba4003986 */ /* 0x010fe8000c101904 */
[----:B---3--:R1:W-:Y:S04]  /*7e050*/  @P4 STG.E [R2.64], R249 ;  /* 0x000000f902004986 */ /* 0x0083e8000c101904 */
        /* <DEDUP_REMOVED lines=9> */
[----:B------:R-:W-:Y:S01]  /*7e0f0*/  ISETP.LT.AND P0, PT, R252, c[0x0][0x178], !P1 ;  /* 0x00005e00fc007a0c */ /* 0x000fe20004f01270 */
[----:B------:R-:W2:Y:S01]  /*7e100*/  LDL.LU R175, [R1+0xd10] ;  /* 0x000d100001af7983 */ /* 0x000ea20000300800 */
[----:B------:R-:W-:Y:S02]  /*7e110*/  IADD3 R169, R168, c[0x0][0x198], RZ ;  /* 0x00006600a8a97a10 */ /* 0x000fe40007ffe0ff */
[----:B------:R-:W-:Y:S01]  /*7e120*/  ISETP.LT.AND P5, PT, R99, c[0x0][0x178], !P1 ;  /* 0x00005e0063007a0c */ /* 0x000fe20004fa1270 */
[----:B------:R-:W2:Y:S01]  /*7e130*/  LDL.LU R245, [R1+0x730] ;  /* 0x0007300001f57983 */ /* 0x000ea20000300800 */
[----:B------:R-:W-:Y:S01]  /*7e140*/  ISETP.LT.AND P1, PT, R174, c[0x0][0x178], !P1 ;  /* 0x00005e00ae007a0c */ /* 0x000fe20004f21270 */
[----:B------:R-:W-:Y:S01]  /*7e150*/  IMAD.WIDE R164, R169, 0x4, R162 ;  /* 0x00000004a9a47825 */ /* 0x000fe200078e02a2 */
[----:B------:R-:W-:Y:S01]  /*7e160*/  ISETP.LT.AND P4, PT, R243, c[0x0][0x178], !P2 ;  /* 0x00005e00f3007a0c */ /* 0x000fe20005781270 */
[----:B------:R-:W2:Y:S02]  /*7e170*/  LDL.LU R244, [R1+0x1a0] ;  /* 0x0001a00001f47983 */ /* 0x000ea40000300800 */
[----:B------:R-:W-:-:S02]  /*7e180*/  IMAD.WIDE R2, R169, 0x4, R160 ;  /* 0x00000004a9027825 */ /* 0x000fc400078e02a0 */
[----:B------:R1:W-:Y:S01]  /*7e190*/  @P6 STG.E [R164.64], R172 ;  /* 0x000000aca4006986 */ /* 0x0003e2000c101904 */
[----:B------:R-:W-:-:S03]  /*7e1a0*/  ISETP.LT.AND P6, PT, R252, c[0x0][0x178], !P2 ;  /* 0x00005e00fc007a0c */ /* 0x000fc600057c1270 */
[----:B------:R1:W-:Y:S01]  /*7e1b0*/  @P0 STG.E [R2.64], R173 ;  /* 0x000000ad02000986 */ /* 0x0003e2000c101904 */
[----:B------:R-:W-:Y:S02]  /*7e1c0*/  IADD3 R168, R169, c[0x0][0x198], RZ ;  /* 0x00006600a9a87a10 */ /* 0x000fe40007ffe0ff */
[----:B------:R-:W-:Y:S01]  /*7e1d0*/  ISETP.LT.AND P3, PT, R99, c[0x0][0x178], !P2 ;  /* 0x00005e0063007a0c */ /* 0x000fe20005761270 */
[----:B------:R-:W2:Y:S01]  /*7e1e0*/  LDL.LU R251, [R1+0x110] ;  /* 0x0001100001fb7983 */ /* 0x000ea20000300800 */
[----:B-1----:R-:W-:-:S04]  /*7e1f0*/  IMAD.WIDE R164, R169, 0x4, R4 ;  /* 0x00000004a9a47825 */ /* 0x002fc800078e0204 */
[----:B------:R-:W-:Y:S01]  /*7e200*/  IMAD.WIDE R2, R169, 0x4, R6 ;  /* 0x00000004a9027825 */ /* 0x000fe200078e0206 */
[----:B------:R-:W-:-:S04]  /*7e210*/  IADD3 R167, R242, 0x4d, RZ ;  /* 0x0000004df2a77810 */ /* 0x000fc80007ffe0ff */
[----:B------:R1:W-:Y:S01]  /*7e220*/  @P5 STG.E [R2.64], R239 ;  /* 0x000000ef02005986 */ /* 0x0003e2000c101904 */
[----:B------:R-:W-:-:S03]  /*7e230*/  IADD3 R166, R242, 0x46, RZ ;  /* 0x00000046f2a67810 */ /* 0x000fc60007ffe0ff */
[----:B------:R1:W-:Y:S01]  /*7e240*/  @P1 STG.E [R164.64], R247 ;  /* 0x000000f7a4001986 */ /* 0x0003e2000c101904 */
[----:B------:R-:W-:Y:S01]  /*7e250*/  ISETP.GE.AND P0, PT, R167, c[0x0][0x17c], PT ;  /* 0x00005f00a7007a0c */ /* 0x000fe20003f06270 */
[----:B-1----:R-:W-:-:S04]  /*7e260*/  IMAD.WIDE R2, R168, 0x4, R162 ;  /* 0x00000004a8027825 */ /* 0x002fc800078e02a2 */
[----:B------:R-:W-:Y:S01]  /*7e270*/  IMAD.WIDE R164, R168, 0x4, R160 ;  /* 0x00000004a8a47825 */ /* 0x000fe200078e02a0 */
[----:B------:R-:W-:Y:S01]  /*7e280*/  @P4 STG.E [R2.64], R246 ;  /* 0x000000f602004986 */ /* 0x000fe2000c101904 */
[----:B------:R-:W-:Y:S02]  /*7e290*/  ISETP.GE.AND P5, PT, R166, c[0x0][0x17c], PT ;  /* 0x00005f00a6007a0c */ /* 0x000fe40003fa6270 */
[----:B------:R-:W-:Y:S01]  /*7e2a0*/  IMAD.WIDE R166, R168, 0x4, R6 ;  /* 0x00000004a8a67825 */ /* 0x000fe200078e0206 */
[----:B---3--:R1:W-:Y:S04]  /*7e2b0*/  @P6 STG.E [R164.64], R249 ;  /* 0x000000f9a4006986 */ /* 0x0083e8000c101904 */
[----:B----4-:R3:W-:Y:S04]  /*7e2c0*/  @P3 STG.E [R166.64], R250 ;  /* 0x000000faa6003986 */ /* 0x0107e8000c101904 */
[----:B-1----:R-:W4:Y:S04]  /*7e2d0*/  LDL.LU R249, [R1+0xd14] ;  /* 0x000d140001f97983 */ /* 0x002f280000300800 */
[----:B------:R-:W4:Y:S04]  /*7e2e0*/  LDL.LU R239, [R1+0x734] ;  /* 0x0007340001ef7983 */ /* 0x000f280000300800 */
[----:B---3--:R-:W3:Y:S01]  /*7e2f0*/  LDL.LU R250, [R1+0x1a4] ;  /* 0x0001a40001fa7983 */ /* 0x008ee20000300800 */
[----:B------:R-:W-:Y:S01]  /*7e300*/  ISETP.LT.AND P2, PT, R174, c[0x0][0x178], !P2 ;  /* 0x00005e00ae007a0c */ /* 0x000fe20005741270 */
[----:B------:R-:W-:-:S12]  /*7e310*/  IMAD.WIDE R2, R168, 0x4, R4 ;  /* 0x00000004a8027825 */ /* 0x000fd800078e0204 */
[----:B--2---:R1:W-:Y:S04]  /*7e320*/  @P2 STG.E [R2.64], R248 ;  /* 0x000000f802002986 */ /* 0x0043e8000c101904 */
[----:B-1----:R-:W2:Y:S01]  /*7e330*/  LDL.LU R248, [R1+0x114] ;  /* 0x0001140001f87983 */ /* 0x002ea20000300800 */
[----:B------:R-:W-:Y:S02]  /*7e340*/  ISETP.LT.AND P1, PT, R243, c[0x0][0x178], !P5 ;  /* 0x00005e00f3007a0c */ /* 0x000fe40006f21270 */
[----:B------:R-:W-:Y:S01]  /*7e350*/  IADD3 R169, R168, c[0x0][0x198], RZ ;  /* 0x00006600a8a97a10 */ /* 0x000fe20007ffe0ff */
[----:B------:R-:W2:Y:S01]  /*7e360*/  LDL.LU R247, [R1+0xd30] ;  /* 0x000d300001f77983 */ /* 0x000ea20000300800 */
[----:B------:R-:W-:Y:S02]  /*7e370*/  ISETP.LT.AND P3, PT, R252, c[0x0][0x178], !P5 ;  /* 0x00005e00fc007a0c */ /* 0x000fe40006f61270 */
[----:B------:R-:W-:-:S02]  /*7e380*/  IADD3 R166, R242, 0x47, RZ ;  /* 0x00000047f2a67810 */ /* 0x000fc40007ffe0ff */
[----:B------:R-:W-:Y:S01]  /*7e390*/  ISETP.LT.AND P6, PT, R99, c[0x0][0x178], !P5 ;  /* 0x00005e0063007a0c */ /* 0x000fe20006fc1270 */
[C---:B------:R-:W-:Y:S01]  /*7e3a0*/  IMAD.WIDE R164, R169.reuse, 0x4, R162 ;  /* 0x00000004a9a47825 */ /* 0x040fe200078e02a2 */
[----:B------:R-:W-:Y:S01]  /*7e3b0*/  ISETP.GE.AND P4, PT, R166, c[0x0][0x17c], PT ;  /* 0x00005f00a6007a0c */ /* 0x000fe20003f86270 */
[----:B------:R-:W2:Y:S01]  /*7e3c0*/  LDL.LU R246, [R1+0x980] ;  /* 0x0009800001f67983 */ /* 0x000ea20000300800 */
[----:B------:R-:W-:Y:S01]  /*7e3d0*/  ISETP.LT.AND P5, PT, R174, c[0x0][0x178], !P5 ;  /* 0x00005e00ae007a0c */ /* 0x000fe20006fa1270 */
[----:B------:R-:W-:Y:S02]  /*7e3e0*/  IMAD.WIDE R2, R169, 0x4, R160 ;  /* 0x00000004a9027825 */ /* 0x000fe400078e02a0 */
[----:B------:R1:W-:Y:S01]  /*7e3f0*/  @P1 STG.E [R164.64], R175 ;  /* 0x000000afa4001986 */ /* 0x0003e2000c101904 */
[----:B------:R-:W-:Y:S02]  /*7e400*/  ISETP.LT.AND P1, PT, R243, c[0x0][0x178], !P4 ;  /* 0x00005e00f3007a0c */ /* 0x000fe40006721270 */
[----:B------:R-:W-:Y:S01]  /*7e410*/  IADD3 R166, R242, 0x48, RZ ;  /* 0x00000048f2a67810 */ /* 0x000fe20007ffe0ff */
[----:B------:R1:W-:Y:S01]  /*7e420*/  @P3 STG.E [R2.64], R245 ;  /* 0x000000f502003986 */ /* 0x0003e2000c101904 */
[----:B------:R-:W-:-:S02]  /*7e430*/  IADD3 R168, R169, c[0x0][0x198], RZ ;  /* 0x00006600a9a87a10 */ /* 0x000fc40007ffe0ff */
[----:B------:R-:W-:Y:S01]  /*7e440*/  ISETP.LT.AND P3, PT, R252, c[0x0][0x178], !P4 ;  /* 0x00005e00fc007a0c */ /* 0x000fe20006761270 */
[C---:B-1----:R-:W-:Y:S01]  /*7e450*/  IMAD.WIDE R164, R169.reuse, 0x4, R6 ;  /* 0x00000004a9a47825 */ /* 0x042fe200078e0206 */
[----:B------:R-:W-:Y:S01]  /*7e460*/  ISETP.GE.AND P2, PT, R166, c[0x0][0x17c], PT ;  /* 0x00005f00a6007a0c */ /* 0x000fe20003f46270 */
[----:B------:R-:W2:Y:S02]  /*7e470*/  LDL.LU R245, [R1+0x1e0] ;  /* 0x0001e00001f57983 */ /* 0x000ea40000300800 */
[----:B------:R-:W-:Y:S02]  /*7e480*/  IMAD.WIDE R166, R169, 0x4, R4 ;  /* 0x00000004a9a67825 */ /* 0x000fe400078e0204 */
[----:B------:R1:W-:Y:S01]  /*7e490*/  @P6 STG.E [R164.64], R244 ;  /* 0x000000f4a4006986 */ /* 0x0003e2000c101904 */
[----:B------:R-:W-:Y:S01]  /*7e4a0*/  ISETP.LT.AND P6, PT, R99, c[0x0][0x178], !P4 ;  /* 0x00005e0063007a0c */ /* 0x000fe200067c1270 */
[C---:B------:R-:W-:Y:S02]  /*7e4b0*/  IMAD.WIDE R2, R168.reuse, 0x4, R162 ;  /* 0x00000004a8027825 */ /* 0x040fe400078e02a2 */
[----:B------:R1:W-:Y:S04]  /*7e4c0*/  @P5 STG.E [R166.64], R251 ;  /* 0x000000fba6005986 */ /* 0x0003e8000c101904 */
[----:B-1----:R-:W2:Y:S01]  /*7e4d0*/  LDL.LU R244, [R1+0x140] ;  /* 0x0001400001f47983 */ /* 0x002ea20000300800 */
[----:B------:R-:W-:-:S03]  /*7e4e0*/  IMAD.WIDE R164, R168, 0x4, R160 ;  /* 0x00000004a8a47825 */ /* 0x000fc600078e02a0 */
[----:B------:R-:W2:Y:S04]  /*7e4f0*/  LDL.LU R251, [R1+0xd34] ;  /* 0x000d340001fb7983 */ /* 0x000ea80000300800 */
[----:B----4-:R1:W-:Y:S04]  /*7e500*/  @P1 STG.E [R2.64], R249 ;  /* 0x000000f902001986 */ /* 0x0103e8000c101904 */
[----:B------:R-:W-:Y:S04]  /*7e510*/  @P3 STG.E [R164.64], R239 ;  /* 0x000000efa4003986 */ /* 0x000fe8000c101904 */
[----:B-1----:R-:W4:Y:S01]  /*7e520*/  LDL.LU R249, [R1+0x984] ;  /* 0x0009840001f97983 */ /* 0x002f220000300800 */
[----:B------:R-:W-:-:S05]  /*7e530*/  IMAD.WIDE R2, R168, 0x4, R6 ;  /* 0x00000004a8027825 */ /* 0x000fca00078e0206 */
[----:B---3--:R1:W-:Y:S04]  /*7e540*/  @P6 STG.E [R2.64], R250 ;  /* 0x000000fa02006986 */ /* 0x0083e8000c101904 */
[----:B-1----:R-:W3:Y:S01]  /*7e550*/  LDL.LU R250, [R1+0x1e4] ;  /* 0x0001e40001fa7983 */ /* 0x002ee20000300800 */
[----:B------:R-:W-:Y:S02]  /*7e560*/  ISETP.LT.AND P4, PT, R174, c[0x0][0x178], !P4 ;  /* 0x00005e00ae007a0c */ /* 0x000fe40006781270 */
        /* <DEDUP_REMOVED lines=8> */
[----:B------:R-:W-:Y:S02]  /*7e5f0*/  ISETP.LT.AND P3, PT, R252, c[0x0][0x178], !P2 ;  /* 0x00005e00fc007a0c */ /* 0x000fe40005761270 */
[----:B------:R-:W-:Y:S01]  /*7e600*/  ISETP.LT.AND P4, PT, R99, c[0x0][0x178], !P2 ;  /* 0x00005e0063007a0c */ /* 0x000fe20005781270 */
[C---:B------:R-:W-:Y:S01]  /*7e610*/  IMAD.WIDE R164, R169.reuse, 0x4, R162 ;  /* 0x00000004a9a47825 */ /* 0x040fe200078e02a2 */
        /* <DEDUP_REMOVED lines=16> */
[C---:B------:R-:W-:Y:S02]  /*7e720*/  IMAD.WIDE R2, R168.reuse, 0x4, R160 ;  /* 0x00000004a8027825 */ /* 0x040fe400078e02a0 */
[----:B------:R1:W-:Y:S04]  /*7e730*/  @P5 STG.E [R164.64], R251 ;  /* 0x000000fba4005986 */ /* 0x0003e8000c101904 */
[----:B-1----:R-:W2:Y:S04]  /*7e740*/  LDL.LU R251, [R1+0xd24] ;  /* 0x000d240001fb7983 */ /* 0x002ea80000300800 */
[----:B----4-:R1:W-:Y:S02]  /*7e750*/  @P6 STG.E [R2.64], R249 ;  /* 0x000000f902006986 */ /* 0x0103e4000c101904 */
[----:B-1----:R-:W-:-:S02]  /*7e760*/  IMAD.WIDE R2, R168, 0x4, R6 ;  /* 0x00000004a8027825 */ /* 0x002fc400078e0206 */
[----:B------:R-:W4:Y:S04]  /*7e770*/  LDL.LU R249, [R1+0x864] ;  /* 0x0008640001f97983 */ /* 0x000f280000300800 */
[----:B---3--:R1:W-:Y:S04]  /*7e780*/  @P2 STG.E [R2.64], R250 ;  /* 0x000000fa02002986 */ /* 0x0083e8000c101904 */
[----:B-1----:R-:W3:Y:S01]  /*7e790*/  LDL.LU R3, [R1+0xdb0] ;  /* 0x000db00001037983 */ /* 0x002ee20000300800 */
[----:B------:R-:W-:Y:S01]  /*7e7a0*/  ISETP.LT.AND P1, PT, R174, c[0x0][0x178], !P1 ;  /* 0x00005e00ae007a0c */ /* 0x000fe20004f21270 */
[----:B------:R-:W-:-:S12]  /*7e7b0*/  IMAD.WIDE R164, R168, 0x4, R4 ;  /* 0x00000004a8a47825 */ /* 0x000fd800078e0204 */
        /* <DEDUP_REMOVED lines=66> */
[----:B------:R-:W-:-:S03]  /*7ebe0*/  IMAD.WIDE R166, R2, 0x4, R160 ;  /* 0x0000000402a67825 */ /* 0x000fc600078e02a0 */
[----:B------:R-:W2:Y:S01]  /*7ebf0*/  LDL.LU R244, [R1+0x830] ;  /* 0x0008300001f47983 */ /* 0x000ea20000300800 */
[----:B------:R-:W-:Y:S01]  /*7ec00*/  ISETP.LT.AND P0, PT, R174, c[0x0][0x178], !P0 ;  /* 0x00005e00ae007a0c */ /* 0x000fe20004701270 */
[----:B------:R-:W-:Y:S02]  /*7ec10*/  IMAD.WIDE R164, R2, 0x4, R6 ;  /* 0x0000000402a47825 */ /* 0x000fe400078e0206 */
[----:B------:R-:W2:Y:S01]  /*7ec20*/  LDL.LU R250, [R1+0xe54] ;  /* 0x000e540001fa7983 */ /* 0x000ea20000300800 */
[----:B------:R-:W-:Y:S02]  /*7ec30*/  IADD3 R3, R242, 0x4f, RZ ;  /* 0x0000004ff2037810 */ /* 0x000fe40007ffe0ff */
        /* <DEDUP_REMOVED lines=19> */
[----:B------:R-:W-:Y:S01]  /*7ed70*/  ISETP.LT.AND P5, PT, R243, c[0x0][0x178], !P1 ;  /* 0x00005e00f3007a0c */ /* 0x000fe20004fa1270 */
[----:B------:R-:W-:Y:S01]  /*7ed80*/  IMAD.WIDE R2, R170, 0x4, R6 ;  /* 0x00000004aa027825 */ /* 0x000fe200078e0206 */
[----:B------:R-:W-:-:S03]  /*7ed90*/  ISETP.LT.AND P3, PT, R252, c[0x0][0x178], !P1 ;  /* 0x00005e00fc007a0c */ /* 0x000fc60004f61270 */
[C---:B------:R-:W-:Y:S01]  /*7eda0*/  IMAD.WIDE R164, R170.reuse, 0x4, R4 ;  /* 0x00000004aaa47825 */ /* 0x040fe200078e0204 */
[----:B-1----:R-:W-:Y:S01]  /*7edb0*/  IADD3 R168, R170, c[0x0][0x198], RZ ;  /* 0x00006600aaa87a10 */ /* 0x002fe20007ffe0ff */
[----:B------:R-:W2:Y:S01]  /*7edc0*/  LDL.LU R247, [R1+0xb8] ;  /* 0x0000b80001f77983 */ /* 0x000ea20000300800 */
[----:B------:R-:W-:-:S03]  /*7edd0*/  ISETP.LT.AND P0, PT, R99, c[0x0][0x178], !P1 ;  /* 0x00005e0063007a0c */ /* 0x000fc60004f01270 */
[----:B------:R-:W-:Y:S01]  /*7ede0*/  IMAD.WIDE R166, R168, 0x4, R162 ;  /* 0x00000004a8a67825 */ /* 0x000fe200078e02a2 */
[----:B------:R-:W2:Y:S04]  /*7edf0*/  LDL.LU R246, [R1+0x78] ;  /* 0x0000780001f67983 */ /* 0x000ea80000300800 */
[----:B------:R1:W-:Y:S04]  /*7ee00*/  @P6 STG.E [R2.64], R245 ;  /* 0x000000f502006986 */ /* 0x0003e8000c101904 */
[----:B------:R1:W-:Y:S01]  /*7ee10*/  @P4 STG.E [R164.64], R244 ;  /* 0x000000f4a4004986 */ /* 0x0003e2000c101904 */
[----:B------:R-:W-:-:S03]  /*7ee20*/  ISETP.LT.AND P1, PT, R174, c[0x0][0x178], !P1 ;  /* 0x00005e00ae007a0c */ /* 0x000fc60004f21270 */
[----:B------:R-:W-:Y:S01]  /*7ee30*/  @P5 STG.E [R166.64], R250 ;  /* 0x000000faa6005986 */ /* 0x000fe2000c101904 */
[----:B-1----:R-:W-:-:S04]  /*7ee40*/  IMAD.WIDE R2, R168, 0x4, R6 ;  /* 0x00000004a8027825 */ /* 0x002fc800078e0206 */
[----:B------:R-:W-:-:S05]  /*7ee50*/  IMAD.WIDE R164, R168, 0x4, R160 ;  /* 0x00000004a8a47825 */ /* 0x000fca00078e02a0 */
[----:B----4-:R1:W-:Y:S04]  /*7ee60*/  @P3 STG.E [R164.64], R251 ;  /* 0x000000fba4003986 */ /* 0x0103e8000c101904 */
[----:B---3--:R3:W-:Y:S04]  /*7ee70*/  @P0 STG.E [R2.64], R249 ;  /* 0x000000f902000986 */ /* 0x0087e8000c101904 */
[----:B-1----:R-:W4:Y:S04]  /*7ee80*/  LDL.LU R251, [R1+0xb7c] ;  /* 0x000b7c0001fb7983 */ /* 0x002f280000300800 */
[----:B---3--:R-:W3:Y:S01]  /*7ee90*/  LDL.LU R249, [R1+0x5fc] ;  /* 0x0005fc0001f97983 */ /* 0x008ee20000300800 */
[----:B------:R-:W-:-:S03]  /*7eea0*/  IMAD.WIDE R2, R168, 0x4, R4 ;  /* 0x00000004a8027825 */ /* 0x000fc600078e0204 */
[----:B------:R-:W3:Y:S04]  /*7eeb0*/  LDL.LU R250, [R1+0xbc] ;  /* 0x0000bc0001fa7983 */ /* 0x000ee80000300800 */
[----:B--2---:R1:W-:Y:S04]  /*7eec0*/  @P1 STG.E [R2.64], R248 ;  /* 0x000000f802001986 */ /* 0x0043e8000c101904 */
[----:B-1----:R-:W2:Y:S01]  /*7eed0*/  LDL.LU R248, [R1+0x7c] ;  /* 0x00007c0001f87983 */ /* 0x002ea20000300800 */
[C---:B------:R-:W-:Y:S02]  /*7eee0*/  IADD3 R169, R242.reuse, 0x50, RZ ;  /* 0x00000050f2a97810 */ /* 0x040fe40007ffe0ff */
[----:B------:R-:W-:Y:S01]  /*7eef0*/  IADD3 R170, R242, 0x51, RZ ;  /* 0x00000051f2aa7810 */ /* 0x000fe20007ffe0ff */
[----:B------:R-:W2:Y:S01]  /*7ef00*/  LDL.LU R175, [R1+0xbb8] ;  /* 0x000bb80001af7983 */ /* 0x000ea20000300800 */
[----:B------:R-:W-:-:S02]  /*7ef10*/  ISETP.GE.AND P6, PT, R169, c[0x0][0x17c], PT ;  /* 0x00005f00a9007a0c */ /* 0x000fc40003fc6270 */
[----:B------:R-:W-:Y:S01]  /*7ef20*/  ISETP.GE.AND P3, PT, R170, c[0x0][0x17c], PT ;  /* 0x00005f00aa007a0c */ /* 0x000fe20003f66270 */
[----:B------:R-:W2:Y:S01]  /*7ef30*/  LDL.LU R245, [R1+0x628] ;  /* 0x0006280001f57983 */ /* 0x000ea20000300800 */
[----:B------:R-:W-:Y:S02]  /*7ef40*/  ISETP.LT.AND P4, PT, R243, c[0x0][0x178], !P6 ;  /* 0x00005e00f3007a0c */ /* 0x000fe40007781270 */
[----:B------:R-:W-:Y:S01]  /*7ef50*/  ISETP.LT.AND P5, PT, R252, c[0x0][0x178], !P6 ;  /* 0x00005e00fc007a0c */ /* 0x000fe200077a1270 */
[----:B------:R-:W2:Y:S01]  /*7ef60*/  LDL.LU R244, [R1+0xf8] ;  /* 0x0000f80001f47983 */ /* 0x000ea20000300800 */
[----:B------:R-:W-:Y:S02]  /*7ef70*/  IADD3 R169, R168, c[0x0][0x198], RZ ;  /* 0x00006600a8a97a10 */ /* 0x000fe40007ffe0ff */
        /* <DEDUP_REMOVED lines=121> */
[----:B------:R-:W-:Y:S01]  /*7f710*/  @P5 STG.E [R166.64], R175 ;  /* 0x000000afa6005986 */ /* 0x000fe2000c101904 */
[----:B------:R-:W-:-:S03]  /*7f720*/  ISETP.LT.AND P2, PT, R174, c[0x0][0x178], !P2 ;  /* 0x00005e00ae007a0c */ /* 0x000fc60005741270 */
[----:B------:R1:W-:Y:S01]  /*7f730*/  @P4 STG.E [R168.64], R247 ;  /* 0x000000f7a8004986 */ /* 0x0003e2000c101904 */
[----:B------:R-:W-:Y:S02]  /*7f740*/  ISETP.LT.AND P4, PT, R243, c[0x0][0x178], !P3 ;  /* 0x00005e00f3007a0c */ /* 0x000fe40005f81270 */
[----:B------:R-:W-:Y:S02]  /*7f750*/  ISETP.LT.AND P6, PT, R252, c[0x0][0x178], !P3 ;  /* 0x00005e00fc007a0c */ /* 0x000fe40005fc1270 */
[----:B------:R-:W-:Y:S01]  /*7f760*/  ISETP.LT.AND P1, PT, R174, c[0x0][0x178], !P3 ;  /* 0x00005e00ae007a0c */ /* 0x000fe20005f21270 */
[----:B------:R-:W-:Y:S01]  /*7f770*/  IMAD.WIDE R2, R171, 0x4, R4 ;  /* 0x00000004ab027825 */ /* 0x000fe200078e0204 */
[----:B------:R-:W-:Y:S02]  /*7f780*/  ISETP.LT.AND P3, PT, R99, c[0x0][0x178], !P3 ;  /* 0x00005e0063007a0c */ /* 0x000fe40005f61270 */
[----:B-1----:R-:W-:Y:S02]  /*7f790*/  IADD3 R169, R171, c[0x0][0x198], RZ ;  /* 0x00006600aba97a10 */ /* 0x002fe40007ffe0ff */
[----:B------:R1:W-:Y:S03]  /*7f7a0*/  @P2 STG.E [R2.64], R244 ;  /* 0x000000f402002986 */ /* 0x0003e6000c101904 */
[----:B------:R-:W-:-:S04]  /*7f7b0*/  IMAD.WIDE R164, R169, 0x4, R162 ;  /* 0x00000004a9a47825 */ /* 0x000fc800078e02a2 */
[C---:B------:R-:W-:Y:S01]  /*7f7c0*/  IMAD.WIDE R166, R169.reuse, 0x4, R160 ;  /* 0x00000004a9a67825 */ /* 0x040fe200078e02a0 */
[----:B-1----:R-:W2:Y:S03]  /*7f7d0*/  LDL.LU R244, [R1+0x148] ;  /* 0x0001480001f47983 */ /* 0x002ea60000300800 */
[C---:B------:R-:W-:Y:S01]  /*7f7e0*/  IMAD.WIDE R2, R169.reuse, 0x4, R6 ;  /* 0x00000004a9027825 */ /* 0x040fe200078e0206 */
[----:B----4-:R1:W-:Y:S04]  /*7f7f0*/  @P4 STG.E [R164.64], R251 ;  /* 0x000000fba4004986 */ /* 0x0103e8000c101904 */
[----:B---3--:R3:W-:Y:S04]  /*7f800*/  @P6 STG.E [R166.64], R249 ;  /* 0x000000f9a6006986 */ /* 0x0087e8000c101904 */
[----:B-1----:R-:W4:Y:S01]  /*7f810*/  LDL.LU R251, [R1+0xd3c] ;  /* 0x000d3c0001fb7983 */ /* 0x002f220000300800 */
[----:B------:R-:W-:-:S03]  /*7f820*/  IMAD.WIDE R164, R169, 0x4, R4 ;  /* 0x00000004a9a47825 */ /* 0x000fc600078e0204 */
[----:B---3--:R-:W3:Y:S04]  /*7f830*/  LDL.LU R249, [R1+0x98c] ;  /* 0x00098c0001f97983 */ /* 0x008ee80000300800 */
        /* <DEDUP_REMOVED lines=174> */
[C---:B------:R-:W-:Y:S01]  /*80320*/  IMAD.WIDE R166, R169.reuse, 0x4, R4 ;  /* 0x00000004a9a67825 */ /* 0x040fe200078e0204 */
        /* <DEDUP_REMOVED lines=38> */
[C---:B------:R-:W-:Y:S02]  /*80590*/  IADD3 R170, R169.reuse, c[0x0][0x198], RZ ;  /* 0x00006600a9aa7a10 */ /* 0x040fe40007ffe0ff */
        /* <DEDUP_REMOVED lines=103> */
[----:B------:R-:W-:Y:S01]  /*80c10*/  IADD3 R169, R242, 0x6b, RZ ;  /* 0x0000006bf2a97810 */ /* 0x000fe20007ffe0ff */
[----:B------:R-:W-:Y:S01]  /*80c20*/  IMAD.WIDE R164, R168, 0x4, R160 ;  /* 0x00000004a8a47825 */ /* 0x000fe200078e02a0 */
[----:B------:R-:W-:Y:S01]  /*80c30*/  ISETP.LT.AND P1, PT, R174, c[0x0][0x178], !P1 ;  /* 0x00005e00ae007a0c */ /* 0x000fe20004f21270 */
[----:B----4-:R1:W-:Y:S01]  /*80c40*/  @P5 STG.E [R166.64], R173 ;  /* 0x000000ada6005986 */ /* 0x0103e2000c101904 */
[----:B------:R-:W-:Y:S01]  /*80c50*/  ISETP.LT.AND P4, PT, R243, c[0x0][0x178], !P6 ;  /* 0x00005e00f3007a0c */ /* 0x000fe20007781270 */
[----:B------:R-:W-:Y:S01]  /*80c60*/  IMAD.WIDE R2, R168, 0x4, R6 ;  /* 0x00000004a8027825 */ /* 0x000fe200078e0206 */
[----:B------:R-:W-:Y:S01]  /*80c70*/  ISETP.LT.AND P5, PT, R252, c[0x0][0x178], !P6 ;  /* 0x00005e00fc007a0c */ /* 0x000fe200077a1270 */
[----:B------:R-:W4:Y:S01]  /*80c80*/  LDL.LU R246, [R1+0x870] ;  /* 0x0008700001f67983 */ /* 0x000f220000300800 */
[----:B------:R-:W-:-:S02]  /*80c90*/  ISETP.GE.AND P2, PT, R169, c[0x0][0x17c], PT ;  /* 0x00005f00a9007a0c */ /* 0x000fc40003f46270 */
[----:B------:R-:W-:Y:S01]  /*80ca0*/  IADD3 R169, R168, c[0x0][0x198], RZ ;  /* 0x00006600a8a97a10 */ /* 0x000fe20007ffe0ff */
[----:B------:R1:W-:Y:S04]  /*80cb0*/  @P3 STG.E [R164.64], R247 ;  /* 0x000000f7a4003986 */ /* 0x0003e8000c101904 */
[C---:B-1----:R-:W-:Y:S01]  /*80cc0*/  IMAD.WIDE R166, R169.reuse, 0x4, R160 ;  /* 0x00000004a9a67825 */ /* 0x042fe200078e02a0 */
[----:B------:R1:W-:Y:S03]  /*80cd0*/  @P0 STG.E [R2.64], R245 ;  /* 0x000000f502000986 */ /* 0x0003e6000c101904 */
[----:B------:R-:W-:-:S04]  /*80ce0*/  IMAD.WIDE R164, R169, 0x4, R162 ;  /* 0x00000004a9a47825 */ /* 0x000fc800078e02a2 */
        /* <DEDUP_REMOVED lines=34> */
[----:B----4-:R4:W-:Y:S04]  /*80f10*/  @P4 STG.E [R164.64], R246 ;  /* 0x000000f6a4004986 */ /* 0x0109e8000c101904 */
        /* <DEDUP_REMOVED lines=224> */
[----:B------:R-:W-:Y:S02]  /*81d20*/  ISETP.LT.AND P3, PT, R99, c[0x0][0x178], !P2 ;  /* 0x00005e0063007a0c */ /* 0x000fe40005761270 */
[----:B------:R-:W-:Y:S01]  /*81d30*/  IADD3 R166, R242, 0x7f, RZ ;  /* 0x0000007ff2a67810 */ /* 0x000fe20007ffe0ff */
[----:B------:R-:W2:Y:S01]  /*81d40*/  LDL.LU R251, [R1+0x228] ;  /* 0x0002280001fb7983 */ /* 0x000ea20000300800 */
[----:B-1----:R-:W-:-:S04]  /*81d50*/  IMAD.WIDE R164, R169, 0x4, R4 ;  /* 0x00000004a9a47825 */ /* 0x002fc800078e0204 */
[C---:B------:R-:W-:Y:S01]  /*81d60*/  IMAD.WIDE R2, R169.reuse, 0x4, R6 ;  /* 0x00000004a9027825 */ /* 0x040fe200078e0206 */
[----:B------:R-:W-:-:S04]  /*81d70*/  IADD3 R169, R169, c[0x0][0x198], RZ ;  /* 0x00006600a9a97a10 */ /* 0x000fc80007ffe0ff */
        /* <DEDUP_REMOVED lines=8> */
[C---:B------:R-:W-:Y:S01]  /*81e00*/  IMAD.WIDE R166, R169.reuse, 0x4, R6 ;  /* 0x00000004a9a67825 */ /* 0x040fe200078e0206 */
        /* <DEDUP_REMOVED lines=36> */
[----:B-1----:R-:W2:Y:S04]  /*82050*/  LDL.LU R251, [R1+0xecc] ;  /* 0x000ecc0001fb7983 */ /* 0x002ea80000300800 */
        /* <DEDUP_REMOVED lines=143> */
[----:B------:R1:W-:Y:S04]  /*82950*/  @P6 STG.E [R2.64], R245 ;  /* 0x000000f502006986 */ /* 0x0003e8000c101904 */
[----:B------:R1:W-:Y:S01]  /*82960*/  @P4 STG.E [R164.64], R244 ;  /* 0x000000f4a4004986 */ /* 0x0003e2000c101904 */
[----:B------:R-:W-:-:S03]  /*82970*/  ISETP.LT.AND P1, PT, R174, c[0x0][0x178], !P1 ;  /* 0x00005e00ae007a0c */ /* 0x000fc60004f21270 */
[----:B------:R-:W-:Y:S01]  /*82980*/  @P5 STG.E [R166.64], R250 ;  /* 0x000000faa6005986 */ /* 0x000fe2000c101904 */
[----:B-1----:R-:W-:-:S03]  /*82990*/  IMAD.WIDE R2, R168, 0x4, R6 ;  /* 0x00000004a8027825 */ /* 0x002fc600078e0206 */
[----:B------:R-:W2:Y:S01]  /*829a0*/  LDL.LU R246, [R1+0x210] ;  /* 0x0002100001f67983 */ /* 0x000ea20000300800 */
        /* <DEDUP_REMOVED lines=19> */
[----:B------:R-:W-:Y:S02]  /*82ae0*/  IADD3 R170, R242, 0x83, RZ ;  /* 0x00000083f2aa7810 */ /* 0x000fe40007ffe0ff */
[----:B------:R-:W-:Y:S01]  /*82af0*/  ISETP.LT.AND P0, PT, R99, c[0x0][0x178], !P6 ;  /* 0x00005e0063007a0c */ /* 0x000fe20007701270 */
[----:B------:R-:W-:Y:S01]  /*82b00*/  IMAD.WIDE R164, R169, 0x4, R162 ;  /* 0x00000004a9a47825 */ /* 0x000fe200078e02a2 */
[----:B------:R-:W-:-:S03]  /*82b10*/  ISETP.GE.AND P3, PT, R170, c[0x0][0x17c], PT ;  /* 0x00005f00aa007a0c */ /* 0x000fc60003f66270 */
[----:B------:R-:W-:Y:S01]  /*82b20*/  IMAD.WIDE R166, R169, 0x4, R160 ;  /* 0x00000004a9a67825 */ /* 0x000fe200078e02a0 */
[----:B------:R-:W-:Y:S01]  /*82b30*/  @P4 STG.E [R164.64], R173 ;  /* 0x000000ada4004986 */ /* 0x000fe2000c101904 */
[----:B------:R-:W-:-:S03]  /*82b40*/  ISETP.LT.AND P6, PT, R174, c[0x0][0x178], !P6 ;  /* 0x00005e00ae007a0c */ /* 0x000fc600077c1270 */
[----:B------:R1:W-:Y:S01]  /*82b50*/  @P5 STG.E [R166.64], R239 ;  /* 0x000000efa6005986 */ /* 0x0003e2000c101904 */
[----:B------:R-:W-:Y:S01]  /*82b60*/  ISETP.LT.AND P5, PT, R243, c[0x0][0x178], !P3 ;  /* 0x00005e00f3007a0c */ /* 0x000fe20005fa1270 */
[C---:B------:R-:W-:Y:S01]  /*82b70*/  IMAD.WIDE R2, R169.reuse, 0x4, R6 ;  /* 0x00000004a9027825 */ /* 0x040fe200078e0206 */
[----:B------:R-:W-:Y:S02]  /*82b80*/  IADD3 R168, R169, c[0x0][0x198], RZ ;  /* 0x00006600a9a87a10 */ /* 0x000fe40007ffe0ff */
[----:B------:R-:W-:Y:S02]  /*82b90*/  ISETP.LT.AND P1, PT, R252, c[0x0][0x178], !P3 ;  /* 0x00005e00fc007a0c */ /* 0x000fe40005f21270 */
[----:B------:R-:W-:Y:S01]  /*82ba0*/  ISETP.LT.AND P4, PT, R99, c[0x0][0x178], !P3 ;  /* 0x00005e0063007a0c */ /* 0x000fe20005f81270 */
[----:B------:R1:W-:Y:S02]  /*82bb0*/  @P0 STG.E [R2.64], R247 ;  /* 0x000000f702000986 */ /* 0x0003e4000c101904 */
[----:B-1----:R-:W-:Y:S01]  /*82bc0*/  IADD3 R166, R242, 0x87, RZ ;  /* 0x00000087f2a67810 */ /* 0x002fe20007ffe0ff */
[----:B------:R-:W-:-:S03]  /*82bd0*/  IMAD.WIDE R164, R169, 0x4, R4 ;  /* 0x00000004a9a47825 */ /* 0x000fc600078e0204 */
[----:B------:R-:W-:Y:S01]  /*82be0*/  ISETP.GE.AND P0, PT, R166, c[0x0][0x17c], PT ;  /* 0x00005f00a6007a0c */ /* 0x000fe20003f06270 */
[----:B------:R-:W-:Y:S01]  /*82bf0*/  IMAD.WIDE R166, R168, 0x4, R162 ;  /* 0x00000004a8a67825 */ /* 0x000fe200078e02a2 */
[----:B------:R1:W-:Y:S01]  /*82c00*/  @P6 STG.E [R164.64], R246 ;  /* 0x000000f6a4006986 */ /* 0x0003e2000c101904 */
[----:B------:R-:W-:Y:S02]  /*82c10*/  ISETP.LT.AND P3, PT, R174, c[0x0][0x178], !P3 ;  /* 0x00005e00ae007a0c */ /* 0x000fe40005f61270 */
[----:B------:R-:W-:-:S04]  /*82c20*/  IMAD.WIDE R2, R168, 0x4, R160 ;  /* 0x00000004a8027825 */ /* 0x000fc800078e02a0 */
[C---:B-1----:R-:W-:Y:S01]  /*82c30*/  IMAD.WIDE R164, R168.reuse, 0x4, R6 ;  /* 0x00000004a8a47825 */ /* 0x042fe200078e0206 */
[----:B----4-:R1:W-:Y:S04]  /*82c40*/  @P5 STG.E [R166.64], R251 ;  /* 0x000000fba6005986 */ /* 0x0103e8000c101904 */
[----:B---3--:R3:W-:Y:S04]  /*82c50*/  @P1 STG.E [R2.64], R249 ;  /* 0x000000f902001986 */ /* 0x0087e8000c101904 */
[----:B-1----:R-:W4:Y:S04]  /*82c60*/  LDL.LU R251, [R1+0x240] ;  /* 0x0002400001fb7983 */ /* 0x002f280000300800 */
[----:B---3--:R-:W3:Y:S01]  /*82c70*/  LDL.LU R249, [R1+0xe14] ;  /* 0x000e140001f97983 */ /* 0x008ee20000300800 */
[----:B------:R-:W-:-:S03]  /*82c80*/  IMAD.WIDE R2, R168, 0x4, R4 ;  /* 0x00000004a8027825 */ /* 0x000fc600078e0204 */
[----:B------:R1:W-:Y:S04]  /*82c90*/  @P4 STG.E [R164.64], R250 ;  /* 0x000000faa4004986 */ /* 0x0003e8000c101904 */
[----:B------:R-:W3:Y:S04]  /*82ca0*/  LDL.LU R247, [R1+0x744] ;  /* 0x0007440001f77983 */ /* 0x000ee80000300800 */
[----:B-1----:R-:W3:Y:S04]  /*82cb0*/  LDL.LU R250, [R1+0x2d4] ;  /* 0x0002d40001fa7983 */ /* 0x002ee80000300800 */
[----:B--2---:R1:W-:Y:S04]  /*82cc0*/  @P3 STG.E [R2.64], R248 ;  /* 0x000000f802003986 */ /* 0x0043e8000c101904 */
[----:B-1----:R-:W2:Y:S01]  /*82cd0*/  LDL.LU R248, [R1+0x244] ;  /* 0x0002440001f87983 */ /* 0x002ea20000300800 */
[----:B------:R-:W-:-:S02]  /*82ce0*/  ISETP.LT.AND P6, PT, R243, c[0x0][0x178], !P2 ;  /* 0x00005e00f3007a0c */ /* 0x000fc400057c1270 */
[----:B------:R-:W-:Y:S01]  /*82cf0*/  ISETP.LT.AND P5, PT, R252, c[0x0][0x178], !P2 ;  /* 0x00005e00fc007a0c */ /* 0x000fe200057a1270 */
[----:B------:R-:W2:Y:S01]  /*82d00*/  LDL.LU R239, [R1+0xe40] ;  /* 0x000e400001ef7983 */ /* 0x000ea20000300800 */
[----:B------:R-:W-:Y:S02]  /*82d10*/  IADD3 R169, R168, c[0x0][0x198], RZ ;  /* 0x00006600a8a97a10 */ /* 0x000fe40007ffe0ff */
[----:B------:R-:W-:Y:S01]  /*82d20*/  IADD3 R170, R242, 0x85, RZ ;  /* 0x00000085f2aa7810 */ /* 0x000fe20007ffe0ff */
[----:B------:R-:W2:Y:S01]  /*82d30*/  LDL.LU R246, [R1+0x780] ;  /* 0x0007800001f67983 */ /* 0x000ea20000300800 */
[----:B------:R-:W-:Y:S01]  /*82d40*/  ISETP.LT.AND P1, PT, R99, c[0x0][0x178], !P2 ;  /* 0x00005e0063007a0c */ /* 0x000fe20005721270 */
[C---:B------:R-:W-:Y:S01]  /*82d50*/  IMAD.WIDE R164, R169.reuse, 0x4, R162 ;  /* 0x00000004a9a47825 */ /* 0x040fe200078e02a2 */
[----:B------:R-:W-:Y:S02]  /*82d60*/  ISETP.GE.AND P4, PT, R170, c[0x0][0x17c], PT ;  /* 0x00005f00aa007a0c */ /* 0x000fe40003f86270 */
[----:B------:R-:W-:Y:S01]  /*82d70*/  ISETP.LT.AND P2, PT, R174, c[0x0][0x178], !P2 ;  /* 0x00005e00ae007a0c */ /* 0x000fe20005741270 */
[----:B------:R-:W-:Y:S01]  /*82d80*/  IMAD.WIDE R166, R169, 0x4, R160 ;  /* 0x00000004a9a67825 */ /* 0x000fe200078e02a0 */
[----:B------:R1:W-:Y:S01]  /*82d90*/  @P6 STG.E [R164.64], R175 ;  /* 0x000000afa4006986 */ /* 0x0003e2000c101904 */
[----:B------:R-:W-:-:S02]  /*82da0*/  ISETP.LT.AND P6, PT, R243, c[0x0][0x178], !P4 ;  /* 0x00005e00f3007a0c */ /* 0x000fc400067c1270 */
[----:B------:R-:W-:Y:S01]  /*82db0*/  ISETP.LT.AND P3, PT, R252, c[0x0][0x178], !P4 ;  /* 0x00005e00fc007a0c */ /* 0x000fe20006761270 */
[----:B------:R1:W-:Y:S01]  /*82dc0*/  @P5 STG.E [R166.64], R245 ;  /* 0x000000f5a6005986 */ /* 0x0003e2000c101904 */
[----:B------:R-:W-:Y:S01]  /*82dd0*/  ISETP.LT.AND P5, PT, R99, c[0x0][0x178], !P4 ;  /* 0x00005e0063007a0c */ /* 0x000fe200067a1270 */
[C---:B------:R-:W-:Y:S01]  /*82de0*/  IMAD.WIDE R2, R169.reuse, 0x4, R4 ;  /* 0x00000004a9027825 */ /* 0x040fe200078e0204 */
[----:B------:R-:W-:-:S03]  /*82df0*/  IADD3 R168, R169, c[0x0][0x198], RZ ;  /* 0x00006600a9a87a10 */ /* 0x000fc60007ffe0ff */
[----:B-1----:R-:W-:Y:S01]  /*82e00*/  IMAD.WIDE R164, R169, 0x4, R6 ;  /* 0x00000004a9a47825 */ /* 0x002fe200078e0206 */
[----:B------:R-:W-:Y:S01]  /*82e10*/  ISETP.LT.AND P4, PT, R174, c[0x0][0x178], !P4 ;  /* 0x00005e00ae007a0c */ /* 0x000fe20006781270 */
[----:B------:R-:W2:Y:S02]  /*82e20*/  LDL.LU R245, [R1+0x320] ;  /* 0x0003200001f57983 */ /* 0x000ea40000300800 */
[C---:B------:R-:W-:Y:S02]  /*82e30*/  IMAD.WIDE R166, R168.reuse, 0x4, R162 ;  /* 0x00000004a8a67825 */ /* 0x040fe400078e02a2 */
[----:B------:R1:W-:Y:S04]  /*82e40*/  @P1 STG.E [R164.64], R244 ;  /* 0x000000f4a4001986 */ /* 0x0003e8000c101904 */
[----:B-1----:R-:W2:Y:S01]  /*82e50*/  LDL.LU R244, [R1+0x290] ;  /* 0x0002900001f47983 */ /* 0x002ea20000300800 */
[----:B------:R-:W-:-:S03]  /*82e60*/  IMAD.WIDE R164, R168, 0x4, R160 ;  /* 0x00000004a8a47825 */ /* 0x000fc600078e02a0 */
        /* <DEDUP_REMOVED lines=11> */
[----:B------:R-:W-:-:S02]  /*82f20*/  IADD3 R170, R242, 0x86, RZ ;  /* 0x00000086f2aa7810 */ /* 0x000fc40007ffe0ff */
[----:B------:R-:W-:Y:S01]  /*82f30*/  IADD3 R168, R168, c[0x0][0x198], RZ ;  /* 0x00006600a8a87a10 */ /* 0x000fe20007ffe0ff */
[----:B------:R-:W2:Y:S01]  /*82f40*/  LDL.LU R173, [R1+0xf10] ;  /* 0x000f100001ad7983 */ /* 0x000ea20000300800 */
[----:B------:R-:W-:-:S03]  /*82f50*/  ISETP.GE.AND P1, PT, R170, c[0x0][0x17c], PT ;  /* 0x00005f00aa007a0c */ /* 0x000fc60003f26270 */
[----:B------:R-:W-:Y:S01]  /*82f60*/  IMAD.WIDE R2, R168, 0x4, R162 ;  /* 0x00000004a8027825 */ /* 0x000fe200078e02a2 */
[----:B------:R-:W-:Y:S01]  /*82f70*/  ISETP.LT.AND P2, PT, R243, c[0x0][0x178], !P1 ;  /* 0x00005e00f3007a0c */ /* 0x000fe20004f41270 */
[----:B------:R-:W2:Y:S01]  /*82f80*/  LDL.LU R175, [R1+0x8c0] ;  /* 0x0008c00001af7983 */ /* 0x000ea20000300800 */
[----:B------:R-:W-:Y:S02]  /*82f90*/  ISETP.LT.AND P3, PT, R252, c[0x0][0x178], !P1 ;  /* 0x00005e00fc007a0c */ /* 0x000fe40004f61270 */
[----:B------:R-:W-:Y:S01]  /*82fa0*/  ISETP.LT.AND P4, PT, R99, c[0x0][0x178], !P1 ;  /* 0x00005e0063007a0c */ /* 0x000fe20004f81270 */
[----:B------:R-:W-:Y:S01]  /*82fb0*/  IMAD.WIDE R164, R168, 0x4, R160 ;  /* 0x00000004a8a47825 */ /* 0x000fe200078e02a0 */
[----:B------:R-:W-:Y:S01]  /*82fc0*/  ISETP.LT.AND P1, PT, R174, c[0x0][0x178], !P1 ;  /* 0x00005e00ae007a0c */ /* 0x000fe20004f21270 */
[----:B------:R-:W2:Y:S01]  /*82fd0*/  LDL.LU R247, [R1+0x380] ;  /* 0x0003800001f77983 */ /* 0x000ea20000300800 */
[----:B------:R-:W-:Y:S02]  /*82fe0*/  ISETP.LT.AND P6, PT, R243, c[0x0][0x178], !P0 ;  /* 0x00005e00f3007a0c */ /* 0x000fe400047c1270 */
[----:B------:R-:W-:-:S03]  /*82ff0*/  ISETP.LT.AND P5, PT, R252, c[0x0][0x178], !P0 ;  /* 0x00005e00fc007a0c */ /* 0x000fc600047a1270 */
        /* <DEDUP_REMOVED lines=47> */
[----:B------:R-:W-:-:S05]  /*832f0*/  IADD3 R169, R171, c[0x0][0x198], RZ ;  /* 0x00006600aba97a10 */ /* 0x000fca0007ffe0ff */
[C---:B------:R-:W-:Y:S01]  /*83300*/  IMAD.WIDE R2, R169.reuse, 0x4, R162 ;  /* 0x00000004a9027825 */ /* 0x040fe200078e02a2 */
[----:B------:R1:W-:Y:S03]  /*83310*/  @P2 STG.E [R166.64], R244 ;  /* 0x000000f4a6002986 */ /* 0x0003e6000c101904 */
        /* <DEDUP_REMOVED lines=425> */
[----:B------:R-:W-:Y:S01]  /*84db0*/  ISETP.LT.AND P6, PT, R243, c[0x0][0x178], !P0 ;  /* 0x00005e00f3007a0c */ /* 0x000fe200047c1270 */
[----:B------:R-:W-:Y:S01]  /*84dc0*/  IMAD.WIDE R2, R168, 0x4, R6 ;  /* 0x00000004a8027825 */ /* 0x000fe200078e0206 */
[----:B------:R-:W-:-:S02]  /*84dd0*/  ISETP.LT.AND P5, PT, R252, c[0x0][0x178], !P0 ;  /* 0x00005e00fc007a0c */ /* 0x000fc400047a1270 */
[----:B------:R-:W-:Y:S01]  /*84de0*/  IADD3 R166, R242, 0xa1, RZ ;  /* 0x000000a1f2a67810 */ /* 0x000fe20007ffe0ff */
[C---:B------:R-:W-:Y:S01]  /*84df0*/  IMAD.WIDE R164, R168.reuse, 0x4, R4 ;  /* 0x00000004a8a47825 */ /* 0x040fe200078e0204 */
[----:B------:R-:W-:Y:S02]  /*84e00*/  IADD3 R170, R168, c[0x0][0x198], RZ ;  /* 0x00006600a8aa7a10 */ /* 0x000fe40007ffe0ff */
[----:B------:R-:W-:Y:S01]  /*84e10*/  ISETP.LT.AND P3, PT, R99, c[0x0][0x178], !P0 ;  /* 0x00005e0063007a0c */ /* 0x000fe20004761270 */
[----:B------:R1:W-:Y:S01]  /*84e20*/  @P4 STG.E [R2.64], R246 ;  /* 0x000000f602004986 */ /* 0x0003e2000c101904 */
[----:B------:R-:W-:Y:S01]  /*84e30*/  ISETP.GE.AND P2, PT, R166, c[0x0][0x17c], PT ;  /* 0x00005f00a6007a0c */ /* 0x000fe20003f46270 */
[----:B------:R-:W-:Y:S02]  /*84e40*/  IMAD.WIDE R166, R170, 0x4, R162 ;  /* 0x00000004aaa67825 */ /* 0x000fe400078e02a2 */
[----:B---3--:R3:W-:Y:S01]  /*84e50*/  @P1 STG.E [R164.64], R250 ;  /* 0x000000faa4001986 */ /* 0x0087e2000c101904 */
[----:B------:R-:W-:Y:S01]  /*84e60*/  ISETP.LT.AND P1, PT, R174, c[0x0][0x178], !P0 ;  /* 0x00005e00ae007a0c */ /* 0x000fe20004721270 */
[----:B------:R-:W-:-:S02]  /*84e70*/  IMAD.WIDE R168, R170, 0x4, R160 ;  /* 0x00000004aaa87825 */ /* 0x000fc400078e02a0 */
[----:B------:R3:W-:Y:S01]  /*84e80*/  @P6 STG.E [R166.64], R175 ;  /* 0x000000afa6006986 */ /* 0x0007e2000c101904 */
[----:B------:R-:W-:Y:S01]  /*84e90*/  ISETP.LT.AND P6, PT, R243, c[0x0][0x178], !P2 ;  /* 0x00005e00f3007a0c */ /* 0x000fe200057c1270 */
[----:B-1----:R-:W-:Y:S02]  /*84ea0*/  IMAD.WIDE R2, R170, 0x4, R6 ;  /* 0x00000004aa027825 */ /* 0x002fe400078e0206 */
[----:B------:R-:W-:Y:S04]  /*84eb0*/  @P5 STG.E [R168.64], R239 ;  /* 0x000000efa8005986 */ /* 0x000fe8000c101904 */
[----:B---3--:R-:W3:Y:S01]  /*84ec0*/  LDL.LU R250, [R1+0x234] ;  /* 0x0002340001fa7983 */ /* 0x008ee20000300800 */
[----:B------:R-:W-:-:S03]  /*84ed0*/  ISETP.LT.AND P5, PT, R252, c[0x0][0x178], !P2 ;  /* 0x00005e00fc007a0c */ /* 0x000fc600057a1270 */
[----:B------:R-:W3:Y:S01]  /*84ee0*/  LDL.LU R247, [R1+0xd70] ;  /* 0x000d700001f77983 */ /* 0x000ee20000300800 */
[----:B------:R-:W-:-:S03]  /*84ef0*/  IADD3 R164, R242, 0xa3, RZ ;  /* 0x000000a3f2a47810 */ /* 0x000fc60007ffe0ff */
[----:B------:R-:W3:Y:S01]  /*84f00*/  LDL.LU R246, [R1+0x690] ;  /* 0x0006900001f67983 */ /* 0x000ee20000300800 */
[----:B------:R-:W-:-:S03]  /*84f10*/  IADD3 R171, R170, c[0x0][0x198], RZ ;  /* 0x00006600aaab7a10 */ /* 0x000fc60007ffe0ff */
[----:B------:R1:W-:Y:S01]  /*84f20*/  @P3 STG.E [R2.64], R245 ;  /* 0x000000f502003986 */ /* 0x0003e2000c101904 */
[----:B------:R-:W-:Y:S02]  /*84f30*/  IADD3 R166, R242, 0xa2, RZ ;  /* 0x000000a2f2a67810 */ /* 0x000fe40007ffe0ff */
[----:B------:R-:W-:Y:S01]  /*84f40*/  ISETP.GE.AND P0, PT, R164, c[0x0][0x17c], PT ;  /* 0x00005f00a4007a0c */ /* 0x000fe20003f06270 */
[----:B------:R-:W-:Y:S01]  /*84f50*/  IMAD.WIDE R164, R171, 0x4, R162 ;  /* 0x00000004aba47825 */ /* 0x000fe200078e02a2 */
[----:B------:R-:W-:-:S03]  /*84f60*/  ISETP.GE.AND P3, PT, R166, c[0x0][0x17c], PT ;  /* 0x00005f00a6007a0c */ /* 0x000fc60003f66270 */
[----:B-1----:R-:W-:Y:S01]  /*84f70*/  IMAD.WIDE R2, R170, 0x4, R4 ;  /* 0x00000004aa027825 */ /* 0x002fe200078e0204 */
[----:B------:R-:W3:Y:S03]  /*84f80*/  LDL.LU R245, [R1+0x350] ;  /* 0x0003500001f57983 */ /* 0x000ee60000300800 */
[----:B------:R-:W-:Y:S01]  /*84f90*/  IMAD.WIDE R166, R171, 0x4, R160 ;  /* 0x00000004aba67825 */ /* 0x000fe200078e02a0 */
        /* <DEDUP_REMOVED lines=20> */
[----:B---3--:R1:W-:Y:S01]  /*850e0*/  @P2 STG.E [R166.64], R250 ;  /* 0x000000faa6002986 */ /* 0x0083e2000c101904 */
[----:B------:R-:W-:-:S03]  /*850f0*/  ISETP.LT.AND P5, PT, R243, c[0x0][0x178], !P0 ;  /* 0x00005e00f3007a0c */ /* 0x000fc600047a1270 */
[----:B------:R3:W-:Y:S01]  /*85100*/  @P4 STG.E [R2.64], R247 ;  /* 0x000000f702004986 */ /* 0x0007e2000c101904 */
[----:B------:R-:W-:-:S03]  /*85110*/  ISETP.GE.AND P2, PT, R168, c[0x0][0x17c], PT ;  /* 0x00005f00a8007a0c */ /* 0x000fc60003f46270 */
[----:B------:R3:W-:Y:S04]  /*85120*/  @P6 STG.E [R164.64], R246 ;  /* 0x000000f6a4006986 */ /* 0x0007e8000c101904 */
[----:B-1----:R-:W2:Y:S01]  /*85130*/  LDL.LU R250, [R1+0x2a4] ;  /* 0x0002a40001fa7983 */ /* 0x002ea20000300800 */
[----:B------:R-:W-:-:S03]  /*85140*/  ISETP.LT.AND P6, PT, R252, c[0x0][0x178], !P0 ;  /* 0x00005e00fc007a0c */ /* 0x000fc600047c1270 */
[----:B------:R-:W2:Y:S01]  /*85150*/  LDL.LU R171, [R1+0xea0] ;  /* 0x000ea00001ab7983 */ /* 0x000ea20000300800 */
[----:B---3--:R-:W-:-:S03]  /*85160*/  IMAD.WIDE R2, R169, 0x4, R6 ;  /* 0x00000004a9027825 */ /* 0x008fc600078e0206 */
[----:B------:R-:W3:Y:S01]  /*85170*/  LDL.LU R172, [R1+0x760] ;  /* 0x0007600001ac7983 */ /* 0x000ee20000300800 */
[C---:B------:R-:W-:Y:S01]  /*85180*/  IADD3 R168, R169.reuse, c[0x0][0x198], RZ ;  /* 0x00006600a9a87a10 */ /* 0x040fe20007ffe0ff */
[----:B------:R-:W-:Y:S02]  /*85190*/  IMAD.WIDE R164, R169, 0x4, R4 ;  /* 0x00000004a9a47825 */ /* 0x000fe400078e0204 */
[----:B------:R-:W3:Y:S02]  /*851a0*/  LDL.LU R173, [R1+0x370] ;  /* 0x0003700001ad7983 */ /* 0x000ee40000300800 */
[C---:B------:R-:W-:Y:S02]  /*851b0*/  IMAD.WIDE R166, R168.reuse, 0x4, R162 ;  /* 0x00000004a8a67825 */ /* 0x040fe400078e02a2 */
        /* <DEDUP_REMOVED lines=27> */
[----:B------:R1:W-:Y:S01]  /*85370*/  @P1 STG.E [R2.64], R250 ;  /* 0x000000fa02001986 */ /* 0x0003e2000c101904 */
[----:B------:R-:W-:-:S03]  /*85380*/  ISETP.LT.AND P2, PT, R174, c[0x0][0x178], !P2 ;  /* 0x00005e00ae007a0c */ /* 0x000fc60005741270 */
[----:B------:R3:W-:Y:S01]  /*85390*/  @P3 STG.E [R164.64], R171 ;  /* 0x000000aba4003986 */ /* 0x0007e2000c101904 */
[----:B------:R-:W-:-:S03]  /*853a0*/  ISETP.LT.AND P3, PT, R252, c[0x0][0x178], !P4 ;  /* 0x00005e00fc007a0c */ /* 0x000fc60006761270 */
[----:B---3--:R3:W-:Y:S01]  /*853b0*/  @P5 STG.E [R166.64], R172 ;  /* 0x000000aca6005986 */ /* 0x0087e2000c101904 */
[----:B------:R-:W-:Y:S02]  /*853c0*/  ISETP.LT.AND P5, PT, R243, c[0x0][0x178], !P4 ;  /* 0x00005e00f3007a0c */ /* 0x000fe400067a1270 */
[----:B------:R-:W-:Y:S01]  /*853d0*/  ISETP.LT.AND P1, PT, R99, c[0x0][0x178], !P4 ;  /* 0x00005e0063007a0c */ /* 0x000fe20006721270 */
[----:B------:R-:W2:Y:S01]  /*853e0*/  LDL.LU R245, [R1+0x3d0] ;  /* 0x0003d00001f57983 */ /* 0x000ea20000300800 */
[C---:B-1----:R-:W-:Y:S01]  /*853f0*/  IMAD.WIDE R2, R169.reuse, 0x4, R6 ;  /* 0x00000004a9027825 */ /* 0x042fe200078e0206 */
[C---:B------:R-:W-:Y:S02]  /*85400*/  IADD3 R170, R169.reuse, c[0x0][0x198], RZ ;  /* 0x00006600a9aa7a10 */ /* 0x040fe40007ffe0ff */
[----:B------:R-:W-:Y:S01]  /*85410*/  IADD3 R164, R242, 0xa6, RZ ;  /* 0x000000a6f2a47810 */ /* 0x000fe20007ffe0ff */
[----:B------:R-:W-:Y:S01]  /*85420*/  IMAD.WIDE R168, R169, 0x4, R4 ;  /* 0x00000004a9a87825 */ /* 0x000fe200078e0204 */
[----:B------:R1:W-:Y:S02]  /*85430*/  @P6 STG.E [R2.64], R173 ;  /* 0x000000ad02006986 */ /* 0x0003e4000c101904 */
[----:B------:R-:W-:Y:S01]  /*85440*/  ISETP.GE.AND P6, PT, R164, c[0x0][0x17c], PT ;  /* 0x00005f00a4007a0c */ /* 0x000fe20003fc6270 */
[C---:B------:R-:W-:Y:S01]  /*85450*/  IMAD.WIDE R164, R170.reuse, 0x4, R160 ;  /* 0x00000004aaa47825 */ /* 0x040fe200078e02a0 */
[----:B------:R-:W2:Y:S03]  /*85460*/  LDL.LU R244, [R1+0x340] ;  /* 0x0003400001f47983 */ /* 0x000ea60000300800 */
[C---:B---3--:R-:W-:Y:S01]  /*85470*/  IMAD.WIDE R166, R170.reuse, 0x4, R6 ;  /* 0x00000004aaa67825 */ /* 0x048fe200078e0206 */
[----:B------:R-:W3:Y:S03]  /*85480*/  LDL.LU R250, [R1+0x1014] ;  /* 0x0010140001fa7983 */ /* 0x000ee60000300800 */
[----:B-1----:R-:W-:Y:S01]  /*85490*/  IMAD.WIDE R2, R170, 0x4, R162 ;  /* 0x00000004aa027825 */ /* 0x002fe200078e02a2 */
[----:B------:R-:W-:Y:S04]  /*854a0*/  @P2 STG.E [R168.64], R175 ;  /* 0x000000afa8002986 */ /* 0x000fe8000c101904 */
[----:B------:R-:W-:Y:S04]  /*854b0*/  @P5 STG.E [R2.64], R239 ;  /* 0x000000ef02005986 */ /* 0x000fe8000c101904 */
[----:B----4-:R1:W-:Y:S04]  /*854c0*/  @P3 STG.E [R164.64], R251 ;  /* 0x000000fba4003986 */ /* 0x0103e8000c101904 */
[----:B-1----:R-:W4:Y:S04]  /*854d0*/  LDL.LU R251, [R1+0x7b4] ;  /* 0x0007b40001fb7983 */ /* 0x002f280000300800 */
        /* <DEDUP_REMOVED lines=28> */
[C---:B---3--:R-:W-:Y:S02]  /*856a0*/  IMAD.WIDE R2, R168.reuse, 0x4, R162 ;  /* 0x00000004a8027825 */ /* 0x048fe400078e02a2 */
[----:B------:R-:W-:Y:S02]  /*856b0*/  @P6 STG.E [R166.64], R244 ;  /* 0x000000f4a6006986 */ /* 0x000fe4000c101904 */
[----:B------:R-:W-:-:S02]  /*856c0*/  IMAD.WIDE R164, R168, 0x4, R160 ;  /* 0x00000004a8a47825 */ /* 0x000fc400078e02a0 */
[----:B------:R1:W-:Y:S04]  /*856d0*/  @P5 STG.E [R2.64], R250 ;  /* 0x000000fa02005986 */ /* 0x0003e8000c101904 */
[----:B------:R-:W3:Y:S01]  /*856e0*/  LDL.LU R246, [R1+0x1044] ;  /* 0x0010440001f67983 */ /* 0x000ee20000300800 */
[----:B-1----:R-:W-:-:S03]  /*856f0*/  IMAD.WIDE R2, R168, 0x4, R6 ;  /* 0x00000004a8027825 */ /* 0x002fc600078e0206 */
[----:B----4-:R-:W-:Y:S04]  /*85700*/  @P3 STG.E [R164.64], R251 ;  /* 0x000000fba4003986 */ /* 0x010fe8000c101904 */
[----:B------:R1:W-:Y:S04]  /*85710*/  @P4 STG.E [R2.64], R249 ;  /* 0x000000f902004986 */ /* 0x0003e8000c101904 */
[----:B-1----:R-:W4:Y:S04]  /*85720*/  LDL.LU R249, [R1+0x8e4] ;  /* 0x0008e40001f97983 */ /* 0x002f280000300800 */
        /* <DEDUP_REMOVED lines=25> */
[----:B---3--:R-:W-:Y:S01]  /*858c0*/  IMAD.WIDE R2, R169, 0x4, R6 ;  /* 0x00000004a9027825 */ /* 0x008fe200078e0206 */
[----:B------:R-:W-:-:S04]  /*858d0*/  IADD3 R166, R242, 0xb1, RZ ;  /* 0x000000b1f2a67810 */ /* 0x000fc80007ffe0ff */
[----:B------:R1:W-:Y:S01]  /*858e0*/  @P5 STG.E [R2.64], R239 ;  /* 0x000000ef02005986 */ /* 0x0003e2000c101904 */
[----:B------:R-:W-:-:S03]  /*858f0*/  IADD3 R167, R242, 0xaa, RZ ;  /* 0x000000aaf2a77810 */ /* 0x000fc60007ffe0ff */
[----:B------:R3:W-:Y:S01]  /*85900*/  @P1 STG.E [R164.64], R247 ;  /* 0x000000f7a4001986 */ /* 0x0007e2000c101904 */
[----:B------:R-:W-:Y:S01]  /*85910*/  ISETP.GE.AND P0, PT, R166, c[0x0][0x17c], PT ;  /* 0x00005f00a6007a0c */ /* 0x000fe20003f06270 */
[----:B-1----:R-:W-:-:S04]  /*85920*/  IMAD.WIDE R2, R168, 0x4, R162 ;  /* 0x00000004a8027825 */ /* 0x002fc800078e02a2 */
[C---:B---3--:R-:W-:Y:S01]  /*85930*/  IMAD.WIDE R164, R168.reuse, 0x4, R160 ;  /* 0x00000004a8a47825 */ /* 0x048fe200078e02a0 */
[----:B------:R-:W-:Y:S01]  /*85940*/  @P4 STG.E [R2.64], R246 ;  /* 0x000000f602004986 */ /* 0x000fe2000c101904 */
[----:B------:R-:W-:Y:S02]  /*85950*/  ISETP.GE.AND P5, PT, R167, c[0x0][0x17c], PT ;  /* 0x00005f00a7007a0c */ /* 0x000fe40003fa6270 */
[----:B------:R-:W-:Y:S01]  /*85960*/  IMAD.WIDE R166, R168, 0x4, R6 ;  /* 0x00000004a8a67825 */ /* 0x000fe200078e0206 */
[----:B------:R-:W-:Y:S01]  /*85970*/  ISETP.LT.AND P2, PT, R174, c[0x0][0x178], !P2 ;  /* 0x00005e00ae007a0c */ /* 0x000fe20005741270 */
[----:B----4-:R1:W-:Y:S04]  /*85980*/  @P6 STG.E [R164.64], R249 ;  /* 0x000000f9a4006986 */ /* 0x0103e8000c101904 */
[----:B------:R3:W-:Y:S04]  /*85990*/  @P3 STG.E [R166.64], R250 ;  /* 0x000000faa6003986 */ /* 0x0007e8000c101904 */
        /* <DEDUP_REMOVED lines=33> */
[----:B------:R-:W2:Y:S01]  /*85bb0*/  LDL.LU R251, [R1+0x10a4] ;  /* 0x0010a40001fb7983 */ /* 0x000ea20000300800 */
[----:B------:R-:W-:Y:S02]  /*85bc0*/  ISETP.LT.AND P4, PT, R174, c[0x0][0x178], !P4 ;  /* 0x00005e00ae007a0c */ /* 0x000fe40006781270 */
[----:B------:R-:W-:Y:S01]  /*85bd0*/  IADD3 R166, R242, 0xad, RZ ;  /* 0x000000adf2a67810 */ /* 0x000fe20007ffe0ff */
[----:B----4-:R1:W-:Y:S04]  /*85be0*/  @P1 STG.E [R2.64], R249 ;  /* 0x000000f902001986 */ /* 0x0103e8000c101904 */
[----:B------:R-:W-:Y:S04]  /*85bf0*/  @P3 STG.E [R164.64], R239 ;  /* 0x000000efa4003986 */ /* 0x000fe8000c101904 */
[----:B-1----:R-:W4:Y:S01]  /*85c00*/  LDL.LU R249, [R1+0x1064] ;  /* 0x0010640001f97983 */ /* 0x002f220000300800 */
[----:B------:R-:W-:-:S05]  /*85c10*/  IMAD.WIDE R2, R168, 0x4, R6 ;  /* 0x00000004a8027825 */ /* 0x000fca00078e0206 */
[----:B---3--:R1:W-:Y:S04]  /*85c20*/  @P6 STG.E [R2.64], R250 ;  /* 0x000000fa02006986 */ /* 0x0083e8000c101904 */
[----:B-1----:R-:W3:Y:S01]  /*85c30*/  LDL.LU R250, [R1+0xa24] ;  /* 0x000a240001fa7983 */ /* 0x002ee20000300800 */
        /* <DEDUP_REMOVED lines=160> */
[----:B------:R-:W-:Y:S02]  /*86640*/  IADD3 R170, R242, 0xb5, RZ ;  /* 0x000000b5f2aa7810 */ /* 0x000fe40007ffe0ff */
[----:B------:R-:W-:Y:S01]  /*86650*/  ISETP.LT.AND P0, PT, R99, c[0x0][0x178], !P6 ;  /* 0x00005e0063007a0c */ /* 0x000fe20007701270 */
[----:B------:R-:W-:Y:S01]  /*86660*/  IMAD.WIDE R164, R169, 0x4, R162 ;  /* 0x00000004a9a47825 */ /* 0x000fe200078e02a2 */
[----:B------:R-:W-:-:S03]  /*86670*/  ISETP.GE.AND P3, PT, R170, c[0x0][0x17c], PT ;  /* 0x00005f00aa007a0c */ /* 0x000fc60003f66270 */
        /* <DEDUP_REMOVED lines=35> */
[----:B------:R-:W-:Y:S01]  /*868b0*/  IMAD.WIDE R164, R168, 0x4, R162 ;  /* 0x00000004a8a47825 */ /* 0x000fe200078e02a2 */
[----:B------:R-:W-:Y:S02]  /*868c0*/  ISETP.GE.AND P4, PT, R170, c[0x0][0x17c], PT ;  /* 0x00005f00aa007a0c */ /* 0x000fe40003f86270 */
[----:B------:R-:W-:Y:S01]  /*868d0*/  ISETP.LT.AND P2, PT, R174, c[0x0][0x178], !P2 ;  /* 0x00005e00ae007a0c */ /* 0x000fe20005741270 */
[----:B------:R-:W-:Y:S01]  /*868e0*/  IMAD.WIDE R166, R168, 0x4, R160 ;  /* 0x00000004a8a67825 */ /* 0x000fe200078e02a0 */
[----:B------:R1:W-:Y:S01]  /*868f0*/  @P6 STG.E [R164.64], R175 ;  /* 0x000000afa4006986 */ /* 0x0003e2000c101904 */
[----:B------:R-:W-:-:S02]  /*86900*/  ISETP.LT.AND P6, PT, R243, c[0x0][0x178], !P4 ;  /* 0x00005e00f3007a0c */ /* 0x000fc400067c1270 */
[----:B------:R-:W-:Y:S01]  /*86910*/  ISETP.LT.AND P3, PT, R252, c[0x0][0x178], !P4 ;  /* 0x00005e00fc007a0c */ /* 0x000fe20006761270 */
[----:B------:R1:W-:Y:S01]  /*86920*/  @P5 STG.E [R166.64], R245 ;  /* 0x000000f5a6005986 */ /* 0x0003e2000c101904 */
[C---:B------:R-:W-:Y:S01]  /*86930*/  IMAD.WIDE R2, R168.reuse, 0x4, R6 ;  /* 0x00000004a8027825 */ /* 0x040fe200078e0206 */
[----:B------:R-:W-:Y:S02]  /*86940*/  ISETP.LT.AND P5, PT, R99, c[0x0][0x178], !P4 ;  /* 0x00005e0063007a0c */ /* 0x000fe400067a1270 */
[C---:B------:R-:W-:Y:S01]  /*86950*/  IADD3 R169, R168.reuse, c[0x0][0x198], RZ ;  /* 0x00006600a8a97a10 */ /* 0x040fe20007ffe0ff */
[----:B-1----:R-:W-:Y:S01]  /*86960*/  IMAD.WIDE R164, R168, 0x4, R4 ;  /* 0x00000004a8a47825 */ /* 0x002fe200078e0204 */
[----:B------:R1:W-:Y:S01]  /*86970*/  @P1 STG.E [R2.64], R244 ;  /* 0x000000f402001986 */ /* 0x0003e2000c101904 */
[----:B------:R-:W-:-:S03]  /*86980*/  IADD3 R166, R242, 0xb8, RZ ;  /* 0x000000b8f2a67810 */ /* 0x000fc60007ffe0ff */
[----:B------:R-:W2:Y:S01]  /*86990*/  LDL.LU R245, [R1+0x498] ;  /* 0x0004980001f57983 */ /* 0x000ea20000300800 */
[----:B------:R-:W-:Y:S02]  /*869a0*/  ISETP.LT.AND P4, PT, R174, c[0x0][0x178], !P4 ;  /* 0x00005e00ae007a0c */ /* 0x000fe40006781270 */
[----:B------:R-:W-:Y:S01]  /*869b0*/  ISETP.GE.AND P1, PT, R166, c[0x0][0x17c], PT ;  /* 0x00005f00a6007a0c */ /* 0x000fe20003f26270 */
[----:B------:R-:W-:-:S04]  /*869c0*/  IMAD.WIDE R166, R169, 0x4, R160 ;  /* 0x00000004a9a67825 */ /* 0x000fc800078e02a0 */
[C---:B-1----:R-:W-:Y:S01]  /*869d0*/  IMAD.WIDE R2, R169.reuse, 0x4, R162 ;  /* 0x00000004a9027825 */ /* 0x042fe200078e02a2 */
[----:B------:R-:W2:Y:S04]  /*869e0*/  LDL.LU R244, [R1+0x398] ;  /* 0x0003980001f47983 */ /* 0x000ea80000300800 */
        /* <DEDUP_REMOVED lines=194> */
[----:B----4-:R1:W-:Y:S04]  /*87610*/  @P5 STG.E [R164.64], R249 ;  /* 0x000000f9a4005986 */ /* 0x0103e8000c101904 */
[----:B------:R-:W4:Y:S04]  /*87620*/  LDL.LU R246, [R1+0x6b4] ;  /* 0x0006b40001f67983 */ /* 0x000f280000300800 */
        /* <DEDUP_REMOVED lines=37> */
[----:B----4-:R-:W-:Y:S01]  /*87880*/  @P3 STG.E [R2.64], R246 ;  /* 0x000000f602003986 */ /* 0x010fe2000c101904 */
[----:B-1----:R-:W-:-:S03]  /*87890*/  IMAD.WIDE R164, R170, 0x4, R6 ;  /* 0x00000004aaa47825 */ /* 0x002fc600078e0206 */
[----:B------:R-:W3:Y:S04]  /*878a0*/  LDL.LU R251, [R1+0x10b4] ;  /* 0x0010b40001fb7983 */ /* 0x000ee80000300800 */
[----:B------:R-:W-:Y:S04]  /*878b0*/  @P6 STG.E [R164.64], R249 ;  /* 0x000000f9a4006986 */ /* 0x000fe8000c101904 */
        /* <DEDUP_REMOVED lines=2625> */
[----:B------:R-:W-:Y:S02]  /*91cd0*/  ISETP.GE.AND P1, PT, R170, c[0x0][0x17c], PT ;  /* 0x00005f00aa007a0c */ /* 0x000fe40003f26270 */
[C---:B------:R-:W-:Y:S01]  /*91ce0*/  ISETP.LT.AND P6, PT, R243.reuse, c[0x0][0x178], !P0 ;  /* 0x00005e00f3007a0c */ /* 0x040fe200047c1270 */
[----:B------:R-:W2:Y:S01]  /*91cf0*/  LDL.LU R239, [R1+0x16c8] ;  /* 0x0016c80001ef7983 */ /* 0x000ea20000300800 */
[----:B------:R-:W-:Y:S02]  /*91d00*/  ISETP.LT.AND P2, PT, R243, c[0x0][0x178], !P1 ;  /* 0x00005e00f3007a0c */ /* 0x000fe40004f41270 */
[----:B------:R-:W-:Y:S01]  /*91d10*/  ISETP.LT.AND P3, PT, R252, c[0x0][0x178], !P1 ;  /* 0x00005e00fc007a0c */ /* 0x000fe20004f61270 */
[----:B------:R-:W-:Y:S01]  /*91d20*/  IMAD.WIDE R2, R168, 0x4, R162 ;  /* 0x00000004a8027825 */ /* 0x000fe200078e02a2 */
[----:B------:R-:W-:Y:S01]  /*91d30*/  ISETP.LT.AND P4, PT, R99, c[0x0][0x178], !P1 ;  /* 0x00005e0063007a0c */ /* 0x000fe20004f81270 */
[----:B------:R-:W2:Y:S01]  /*91d40*/  LDL.LU R247, [R1+0x1138] ;  /* 0x0011380001f77983 */ /* 0x000ea20000300800 */
[----:B------:R-:W-:Y:S01]  /*91d50*/  ISETP.LT.AND P1, PT, R174, c[0x0][0x178], !P1 ;  /* 0x00005e00ae007a0c */ /* 0x000fe20004f21270 */
[----:B------:R-:W-:Y:S01]  /*91d60*/  IMAD.WIDE R164, R168, 0x4, R160 ;  /* 0x00000004a8a47825 */ /* 0x000fe200078e02a0 */
[----:B------:R-:W-:-:S02]  /*91d70*/  IADD3 R166, R242, 0x150, RZ ;  /* 0x00000150f2a67810 */ /* 0x000fc40007ffe0ff */
[----:B------:R-:W-:Y:S02]  /*91d80*/  IADD3 R170, R168, c[0x0][0x198], RZ ;  /* 0x00006600a8aa7a10 */ /* 0x000fe40007ffe0ff */
[----:B------:R-:W-:Y:S01]  /*91d90*/  ISETP.LT.AND P5, PT, R252, c[0x0][0x178], !P0 ;  /* 0x00005e00fc007a0c */ /* 0x000fe200047a1270 */
[----:B------:R1:W-:Y:S01]  /*91da0*/  @P2 STG.E [R2.64], R175 ;  /* 0x000000af02002986 */ /* 0x0003e2000c101904 */
[----:B------:R-:W-:-:S03]  /*91db0*/  ISETP.GE.AND P2, PT, R166, c[0x0][0x17c], PT ;  /* 0x00005f00a6007a0c */ /* 0x000fc60003f46270 */
[----:B------:R1:W-:Y:S01]  /*91dc0*/  @P3 STG.E [R164.64], R246 ;  /* 0x000000f6a4003986 */ /* 0x0003e2000c101904 */
[----:B------:R-:W-:Y:S01]  /*91dd0*/  ISETP.LT.AND P3, PT, R99, c[0x0][0x178], !P0 ;  /* 0x00005e0063007a0c */ /* 0x000fe20004761270 */
[----:B------:R-:W-:-:S04]  /*91de0*/  IMAD.WIDE R166, R170, 0x4, R162 ;  /* 0x00000004aaa67825 */ /* 0x000fc800078e02a2 */
[----:B-1----:R-:W-:-:S04]  /*91df0*/  IMAD.WIDE R2, R168, 0x4, R6 ;  /* 0x00000004a8027825 */ /* 0x002fc800078e0206 */
[----:B------:R-:W-:Y:S01]  /*91e00*/  IMAD.WIDE R164, R168, 0x4, R4 ;  /* 0x00000004a8a47825 */ /* 0x000fe200078e0204 */
[----:B------:R1:W-:Y:S04]  /*91e10*/  @P4 STG.E [R2.64], R245 ;  /* 0x000000f502004986 */ /* 0x0003e8000c101904 */
[----:B------:R1:W-:Y:S01]  /*91e20*/  @P1 STG.E [R164.64], R244 ;  /* 0x000000f4a4001986 */ /* 0x0003e2000c101904 */
[----:B------:R-:W-:Y:S01]  /*91e30*/  ISETP.LT.AND P1, PT, R174, c[0x0][0x178], !P0 ;  /* 0x00005e00ae007a0c */ /* 0x000fe20004721270 */
        /* <DEDUP_REMOVED lines=30> */
[----:B------:R-:W-:Y:S01]  /*92020*/  ISETP.LT.AND P4, PT, R243, c[0x0][0x178], !P3 ;  /* 0x00005e00f3007a0c */ /* 0x000fe20005f81270 */
[C---:B------:R-:W-:Y:S01]  /*92030*/  IMAD.WIDE R2, R171.reuse, 0x4, R4 ;  /* 0x00000004ab027825 */ /* 0x040fe200078e0204 */
[----:B------:R-:W-:Y:S02]  /*92040*/  ISETP.LT.AND P6, PT, R252, c[0x0][0x178], !P3 ;  /* 0x00005e00fc007a0c */ /* 0x000fe40005fc1270 */
[----:B------:R-:W-:Y:S02]  /*92050*/  ISETP.LT.AND P1, PT, R174, c[0x0][0x178], !P3 ;  /* 0x00005e00ae007a0c */ /* 0x000fe40005f21270 */
[----:B-1----:R-:W-:Y:S02]  /*92060*/  IADD3 R169, R171, c[0x0][0x198], RZ ;  /* 0x00006600aba97a10 */ /* 0x002fe40007ffe0ff */
[----:B------:R-:W-:-:S03]  /*92070*/  ISETP.LT.AND P3, PT, R99, c[0x0][0x178], !P3 ;  /* 0x00005e0063007a0c */ /* 0x000fc60005f61270 */
[C---:B------:R-:W-:Y:S01]  /*92080*/  IMAD.WIDE R164, R169.reuse, 0x4, R162 ;  /* 0x00000004a9a47825 */ /* 0x040fe200078e02a2 */
[----:B------:R1:W-:Y:S03]  /*92090*/  @P2 STG.E [R2.64], R244 ;  /* 0x000000f402002986 */ /* 0x0003e6000c101904 */
[C---:B------:R-:W-:Y:S01]  /*920a0*/  IMAD.WIDE R166, R169.reuse, 0x4, R160 ;  /* 0x00000004a9a67825 */ /* 0x040fe200078e02a0 */
[----:B-1----:R-:W2:Y:S03]  /*920b0*/  LDL.LU R244, [R1+0xff8] ;  /* 0x000ff80001f47983 */ /* 0x002ea60000300800 */
[C---:B------:R-:W-:Y:S01]  /*920c0*/  IMAD.WIDE R2, R169.reuse, 0x4, R6 ;  /* 0x00000004a9027825 */ /* 0x040fe200078e0206 */
[----:B----4-:R1:W-:Y:S04]  /*920d0*/  @P4 STG.E [R164.64], R251 ;  /* 0x000000fba4004986 */ /* 0x0103e8000c101904 */
[----:B-1----:R-:W4:Y:S01]  /*920e0*/  LDL.LU R251, [R1+0x1afc] ;  /* 0x001afc0001fb7983 */ /* 0x002f220000300800 */
[----:B------:R-:W-:-:S03]  /*920f0*/  IMAD.WIDE R164, R169, 0x4, R4 ;  /* 0x00000004a9a47825 */ /* 0x000fc600078e0204 */
[----:B---3--:R1:W-:Y:S04]  /*92100*/  @P6 STG.E [R166.64], R249 ;  /* 0x000000f9a6006986 */ /* 0x0083e8000c101904 */
[----:B-1----:R-:W3:Y:S04]  /*92110*/  LDL.LU R249, [R1+0x188c] ;  /* 0x00188c0001f97983 */ /* 0x002ee80000300800 */
        /* <DEDUP_REMOVED lines=67> */
[----:B------:R-:W-:Y:S01]  /*92550*/  IADD3 R2, R242, 0x157, RZ ;  /* 0x00000157f2027810 */ /* 0x000fe20007ffe0ff */
[----:B------:R-:W2:Y:S01]  /*92560*/  LDL.LU R250, [R1+0x1b1c] ;  /* 0x001b1c0001fa7983 */ /* 0x000ea20000300800 */
[----:B-1----:R-:W-:Y:S01]  /*92570*/  IMAD.WIDE R166, R170, 0x4, R162 ;  /* 0x00000004aaa67825 */ /* 0x002fe200078e02a2 */
[----:B------:R-:W-:Y:S02]  /*92580*/  ISETP.LT.AND P6, PT, R174, c[0x0][0x178], !P6 ;  /* 0x00005e00ae007a0c */ /* 0x000fe400077c1270 */
[----:B------:R-:W2:Y:S01]  /*92590*/  LDL.LU R239, [R1+0x361c] ;  /* 0x00361c0001ef7983 */ /* 0x000ea20000300800 */
        /* <DEDUP_REMOVED lines=26> */
[----:B------:R-:W-:Y:S02]  /*92740*/  ISETP.LT.AND P0, PT, R252, c[0x0][0x178], !P1 ;  /* 0x00005e00fc007a0c */ /* 0x000fe40004f01270 */
[C---:B------:R-:W-:Y:S01]  /*92750*/  IADD3 R169, R168.reuse, c[0x0][0x198], RZ ;  /* 0x00006600a8a97a10 */ /* 0x040fe20007ffe0ff */
[----:B-1----:R-:W-:Y:S01]  /*92760*/  IMAD.WIDE R2, R168, 0x4, R6 ;  /* 0x00000004a8027825 */ /* 0x002fe200078e0206 */
[----:B------:R1:W-:Y:S04]  /*92770*/  @P3 STG.E [R164.64], R173 ;  /* 0x000000ada4003986 */ /* 0x0003e8000c101904 */
[----:B------:R1:W-:Y:S04]  /*92780*/  @P4 STG.E [R2.64], R175 ;  /* 0x000000af02004986 */ /* 0x0003e8000c101904 */
[----:B------:R-:W-:Y:S01]  /*92790*/  @P5 STG.E [R166.64], R246 ;  /* 0x000000f6a6005986 */ /* 0x000fe2000c101904 */
[----:B------:R-:W-:Y:S01]  /*927a0*/  ISETP.LT.AND P5, PT, R99, c[0x0][0x178], !P1 ;  /* 0x00005e0063007a0c */ /* 0x000fe20004fa1270 */
[----:B-1----:R-:W-:-:S04]  /*927b0*/  IMAD.WIDE R164, R169, 0x4, R162 ;  /* 0x00000004a9a47825 */ /* 0x002fc800078e02a2 */
[----:B------:R-:W-:Y:S01]  /*927c0*/  IMAD.WIDE R2, R169, 0x4, R160 ;  /* 0x00000004a9027825 */ /* 0x000fe200078e02a0 */
[----:B------:R1:W-:Y:S01]  /*927d0*/  @P6 STG.E [R164.64], R250 ;  /* 0x000000faa4006986 */ /* 0x0003e2000c101904 */
[----:B------:R-:W-:-:S03]  /*927e0*/  ISETP.LT.AND P1, PT, R174, c[0x0][0x178], !P1 ;  /* 0x00005e00ae007a0c */ /* 0x000fc60004f21270 */
        /* <DEDUP_REMOVED lines=19> */
[----:B------:R-:W-:-:S02]  /*92920*/  ISETP.LT.AND P2, PT, R174, c[0x0][0x178], !P2 ;  /* 0x00005e00ae007a0c */ /* 0x000fc40005741270 */
[----:B------:R-:W-:Y:S01]  /*92930*/  ISETP.GE.AND P0, PT, R166, c[0x0][0x17c], PT ;  /* 0x00005f00a6007a0c */ /* 0x000fe20003f06270 */
        /* <DEDUP_REMOVED lines=11> */
[----:B------:R-:W-:Y:S01]  /*929f0*/  IMAD.WIDE R164, R168, 0x4, R162 ;  /* 0x00000004a8a47825 */ /* 0x000fe200078e02a2 */
[----:B------:R-:W-:Y:S02]  /*92a00*/  ISETP.LT.AND P5, PT, R174, c[0x0][0x178], !P5 ;  /* 0x00005e00ae007a0c */ /* 0x000fe40006fa1270 */
[----:B------:R-:W-:Y:S01]  /*92a10*/  IADD3 R166, R242, 0x15a, RZ ;  /* 0x0000015af2a67810 */ /* 0x000fe20007ffe0ff */
[----:B------:R1:W-:Y:S04]  /*92a20*/  @P2 STG.E [R2.64], R250 ;  /* 0x000000fa02002986 */ /* 0x0003e8000c101904 */
[----:B------:R-:W2:Y:S01]  /*92a30*/  LDL.LU R244, [R1+0x1a68] ;  /* 0x001a680001f47983 */ /* 0x000ea20000300800 */
[----:B------:R-:W-:-:S02]  /*92a40*/  ISETP.GE.AND P4, PT, R166, c[0x0][0x17c], PT ;  /* 0x00005f00a6007a0c */ /* 0x000fc40003f86270 */
[----:B------:R-:W-:Y:S01]  /*92a50*/  IADD3 R166, R242, 0x15b, RZ ;  /* 0x0000015bf2a67810 */ /* 0x000fe20007ffe0ff */
[----:B-1----:R-:W2:Y:S01]  /*92a60*/  LDL.LU R250, [R1+0x1528] ;  /* 0x0015280001fa7983 */ /* 0x002ea20000300800 */
[----:B------:R-:W-:Y:S02]  /*92a70*/  IMAD.WIDE R2, R168, 0x4, R160 ;  /* 0x00000004a8027825 */ /* 0x000fe400078e02a0 */
[----:B------:R-:W-:Y:S02]  /*92a80*/  ISETP.GE.AND P2, PT, R166, c[0x0][0x17c], PT ;  /* 0x00005f00a6007a0c */ /* 0x000fe40003f46270 */
[C---:B------:R-:W-:Y:S01]  /*92a90*/  IMAD.WIDE R166, R168.reuse, 0x4, R4 ;  /* 0x00000004a8a67825 */ /* 0x040fe200078e0204 */
[----:B---3--:R1:W-:Y:S04]  /*92aa0*/  @P1 STG.E [R164.64], R251 ;  /* 0x000000fba4001986 */ /* 0x0083e8000c101904 */
[----:B------:R-:W-:Y:S04]  /*92ab0*/  @P3 STG.E [R2.64], R246 ;  /* 0x000000f602003986 */ /* 0x000fe8000c101904 */
[----:B-1----:R-:W3:Y:S01]  /*92ac0*/  LDL.LU R251, [R1+0x1c4c] ;  /* 0x001c4c0001fb7983 */ /* 0x002ee20000300800 */
[----:B------:R-:W-:-:S05]  /*92ad0*/  IMAD.WIDE R164, R168, 0x4, R6 ;  /* 0x00000004a8a47825 */ /* 0x000fca00078e0206 */
[----:B----4-:R1:W-:Y:S04]  /*92ae0*/  @P6 STG.E [R164.64], R249 ;  /* 0x000000f9a4006986 */ /* 0x0103e8000c101904 */
[----:B-1----:R-:W4:Y:S04]  /*92af0*/  LDL.LU R249, [R1+0x1b5c] ;  /* 0x001b5c0001f97983 */ /* 0x002f280000300800 */
[----:B------:R-:W4:Y:S04]  /*92b00*/  LDL.LU R175, [R1+0x1a6c] ;  /* 0x001a6c0001af7983 */ /* 0x000f280000300800 */
        /* <DEDUP_REMOVED lines=16> */
[----:B------:R-:W-:-:S04]  /*92c10*/  IMAD.WIDE R166, R169, 0x4, R4 ;  /* 0x00000004a9a67825 */ /* 0x000fc800078e0204 */
[----:B-1----:R-:W-:Y:S01]  /*92c20*/  IMAD.WIDE R2, R169, 0x4, R6 ;  /* 0x00000004a9027825 */ /* 0x002fe200078e0206 */
[----:B------:R1:W-:Y:S01]  /*92c30*/  @P3 STG.E [R164.64], R245 ;  /* 0x000000f5a4003986 */ /* 0x0003e2000c101904 */
[----:B------:R-:W-:-:S03]  /*92c40*/  ISETP.LT.AND P3, PT, R252, c[0x0][0x178], !P2 ;  /* 0x00005e00fc007a0c */ /* 0x000fc60005761270 */
[----:B------:R1:W-:Y:S02]  /*92c50*/  @P6 STG.E [R2.64], R244 ;  /* 0x000000f402006986 */ /* 0x0003e4000c101904 */
[----:B-1----:R-:W-:Y:S02]  /*92c60*/  IMAD.WIDE R164, R168, 0x4, R162 ;  /* 0x00000004a8a47825 */ /* 0x002fe400078e02a2 */
[----:B------:R-:W2:Y:S04]  /*92c70*/  LDL.LU R245, [R1+0x1b38] ;  /* 0x001b380001f57983 */ /* 0x000ea80000300800 */
[----:B------:R1:W-:Y:S01]  /*92c80*/  @P4 STG.E [R166.64], R250 ;  /* 0x000000faa6004986 */ /* 0x0003e2000c101904 */
[----:B------:R-:W-:Y:S02]  /*92c90*/  ISETP.LT.AND P4, PT, R99, c[0x0][0x178], !P2 ;  /* 0x00005e0063007a0c */ /* 0x000fe40005781270 */
[----:B------:R-:W-:Y:S01]  /*92ca0*/  ISETP.LT.AND P2, PT, R174, c[0x0][0x178], !P2 ;  /* 0x00005e00ae007a0c */ /* 0x000fe20005741270 */
[----:B------:R-:W2:Y:S01]  /*92cb0*/  LDL.LU R244, [R1+0x1538] ;  /* 0x0015380001f47983 */ /* 0x000ea20000300800 */
[----:B------:R-:W-:-:S03]  /*92cc0*/  IMAD.WIDE R2, R168, 0x4, R6 ;  /* 0x00000004a8027825 */ /* 0x000fc600078e0206 */
[----:B-1----:R-:W2:Y:S01]  /*92cd0*/  LDL.LU R250, [R1+0x1c5c] ;  /* 0x001c5c0001fa7983 */ /* 0x002ea20000300800 */
[----:B------:R-:W-:-:S03]  /*92ce0*/  IMAD.WIDE R166, R168, 0x4, R4 ;  /* 0x00000004a8a67825 */ /* 0x000fc600078e0204 */
[----:B---3--:R1:W-:Y:S02]  /*92cf0*/  @P5 STG.E [R164.64], R251 ;  /* 0x000000fba4005986 */ /* 0x0083e4000c101904 */
[----:B-1----:R-:W-:Y:S02]  /*92d00*/  IMAD.WIDE R164, R168, 0x4, R160 ;  /* 0x00000004a8a47825 */ /* 0x002fe400078e02a0 */
[----:B------:R-:W3:Y:S04]  /*92d10*/  LDL.LU R251, [R1+0x1b7c] ;  /* 0x001b7c0001fb7983 */ /* 0x000ee80000300800 */
[----:B----4-:R1:W-:Y:S04]  /*92d20*/  @P3 STG.E [R164.64], R249 ;  /* 0x000000f9a4003986 */ /* 0x0103e8000c101904 */
[----:B------:R-:W-:Y:S04]  /*92d30*/  @P4 STG.E [R2.64], R175 ;  /* 0x000000af02004986 */ /* 0x000fe8000c101904 */
[----:B-1----:R-:W4:Y:S04]  /*92d40*/  LDL.LU R249, [R1+0x1b3c] ;  /* 0x001b3c0001f97983 */ /* 0x002f280000300800 */
[----:B--2---:R1:W-:Y:S04]  /*92d50*/  @P2 STG.E [R166.64], R248 ;  /* 0x000000f8a6002986 */ /* 0x0043e8000c101904 */
[----:B-1----:R-:W2:Y:S01]  /*92d60*/  LDL.LU R248, [R1+0x153c] ;  /* 0x00153c0001f87983 */ /* 0x002ea20000300800 */
[----:B------:R-:W-:-:S02]  /*92d70*/  ISETP.LT.AND P5, PT, R243, c[0x0][0x178], !P1 ;  /* 0x00005e00f3007a0c */ /* 0x000fc40004fa1270 */
[----:B------:R-:W-:Y:S01]  /*92d80*/  ISETP.LT.AND P6, PT, R252, c[0x0][0x178], !P1 ;  /* 0x00005e00fc007a0c */ /* 0x000fe20004fc1270 */
[----:B------:R-:W2:Y:S01]  /*92d90*/  LDL.LU R173, [R1+0x1c6c] ;  /* 0x001c6c0001ad7983 */ /* 0x000ea20000300800 */
[----:B------:R-:W-:Y:S02]  /*92da0*/  IADD3 R169, R168, c[0x0][0x198], RZ ;  /* 0x00006600a8a97a10 */ /* 0x000fe40007ffe0ff */
[----:B------:R-:W-:-:S03]  /*92db0*/  IADD3 R170, R242, 0x15d, RZ ;  /* 0x0000015df2aa7810 */ /* 0x000fc60007ffe0ff */
[----:B------:R-:W-:Y:S01]  /*92dc0*/  IMAD.WIDE R164, R169, 0x4, R162 ;  /* 0x00000004a9a47825 */ /* 0x000fe200078e02a2 */
[----:B------:R-:W-:Y:S02]  /*92dd0*/  ISETP.GE.AND P3, PT, R170, c[0x0][0x17c], PT ;  /* 0x00005f00aa007a0c */ /* 0x000fe40003f66270 */
[----:B------:R-:W-:Y:S01]  /*92de0*/  ISETP.LT.AND P2, PT, R99, c[0x0][0x178], !P1 ;  /* 0x00005e0063007a0c */ /* 0x000fe20004f41270 */
[----:B------:R-:W-:Y:S01]  /*92df0*/  IMAD.WIDE R2, R169, 0x4, R160 ;  /* 0x00000004a9027825 */ /* 0x000fe200078e02a0 */
[----:B------:R1:W-:Y:S01]  /*92e00*/  @P5 STG.E [R164.64], R247 ;  /* 0x000000f7a4005986 */ /* 0x0003e2000c101904 */
[----:B------:R-:W-:Y:S02]  /*92e10*/  ISETP.LT.AND P1, PT, R174, c[0x0][0x178], !P1 ;  /* 0x00005e00ae007a0c */ /* 0x000fe40004f21270 */
[----:B------:R-:W-:Y:S01]  /*92e20*/  ISETP.LT.AND P5, PT, R243, c[0x0][0x178], !P3 ;  /* 0x00005e00f3007a0c */ /* 0x000fe20005fa1270 */
[----:B------:R1:W-:Y:S01]  /*92e30*/  @P6 STG.E [R2.64], R246 ;  /* 0x000000f602006986 */ /* 0x0003e2000c101904 */
[----:B------:R-:W-:-:S02]  /*92e40*/  ISETP.LT.AND P4, PT, R252, c[0x0][0x178], !P3 ;  /* 0x00005e00fc007a0c */ /* 0x000fc40005f81270 */
[----:B------:R-:W-:Y:S02]  /*92e50*/  ISETP.LT.AND P6, PT, R99, c[0x0][0x178], !P3 ;  /* 0x00005e0063007a0c */ /* 0x000fe40005fc1270 */
[C---:B------:R-:W-:Y:S02]  /*92e60*/  IADD3 R170, R169.reuse, c[0x0][0x198], RZ ;  /* 0x00006600a9aa7a10 */ /* 0x040fe40007ffe0ff */
[----:B------:R-:W-:Y:S01]  /*92e70*/  ISETP.LT.AND P3, PT, R174, c[0x0][0x178], !P3 ;  /* 0x00005e00ae007a0c */ /* 0x000fe20005f61270 */
[C---:B-1----:R-:W-:Y:S01]  /*92e80*/  IMAD.WIDE R164, R169.reuse, 0x4, R4 ;  /* 0x00000004a9a47825 */ /* 0x042fe200078e0204 */
[----:B------:R-:W-:Y:S01]  /*92e90*/  IADD3 R171, R242, 0x15e, RZ ;  /* 0x0000015ef2ab7810 */ /* 0x000fe20007ffe0ff */
[----:B------:R-:W2:Y:S02]  /*92ea0*/  LDL.LU R247, [R1+0x1c2c] ;  /* 0x001c2c0001f77983 */ /* 0x000ea40000300800 */
[----:B------:R-:W-:-:S04]  /*92eb0*/  IMAD.WIDE R2, R169, 0x4, R6 ;  /* 0x00000004a9027825 */ /* 0x000fc800078e0206 */
[C---:B------:R-:W-:Y:S01]  /*92ec0*/  IMAD.WIDE R166, R170.reuse, 0x4, R162 ;  /* 0x00000004aaa67825 */ /* 0x040fe200078e02a2 */
[----:B------:R1:W-:Y:S03]  /*92ed0*/  @P2 STG.E [R2.64], R245 ;  /* 0x000000f502002986 */ /* 0x0003e6000c101904 */
[----:B------:R-:W-:Y:S01]  /*92ee0*/  IMAD.WIDE R168, R170, 0x4, R160 ;  /* 0x00000004aaa87825 */ /* 0x000fe200078e02a0 */
[----:B------:R-:W-:Y:S01]  /*92ef0*/  @P1 STG.E [R164.64], R244 ;  /* 0x000000f4a4001986 */ /* 0x000fe2000c101904 */
[----:B------:R-:W-:-:S03]  /*92f00*/  IADD3 R172, R242, 0x15f, RZ ;  /* 0x0000015ff2ac7810 */ /* 0x000fc60007ffe0ff */
[----:B------:R1:W-:Y:S02]  /*92f10*/  @P5 STG.E [R166.64], R250 ;  /* 0x000000faa6005986 */ /* 0x0003e4000c101904 */
[C---:B-1----:R-:W-:Y:S01]  /*92f20*/  IMAD.WIDE R2, R170.reuse, 0x4, R6 ;  /* 0x00000004aa027825 */ /* 0x042fe200078e0206 */
[----:B------:R-:W-:Y:S02]  /*92f30*/  ISETP.GE.AND P2, PT, R171, c[0x0][0x17c], PT ;  /* 0x00005f00ab007a0c */ /* 0x000fe40003f46270 */
[----:B------:R-:W-:Y:S01]  /*92f40*/  IADD3 R171, R170, c[0x0][0x198], RZ ;  /* 0x00006600aaab7a10 */ /* 0x000fe20007ffe0ff */
[----:B------:R-:W2:Y:S04]  /*92f50*/  LDL.LU R250, [R1+0x1b6c] ;  /* 0x001b6c0001fa7983 */ /* 0x000ea80000300800 */
[----:B---3--:R1:W-:Y:S04]  /*92f60*/  @P4 STG.E [R168.64], R251 ;  /* 0x000000fba8004986 */ /* 0x0083e8000c101904 */
[----:B-1----:R-:W3:Y:S04]  /*92f70*/  LDL.LU R251, [R1+0x16dc] ;  /* 0x0016dc0001fb7983 */ /* 0x002ee80000300800 */
[----:B----4-:R1:W-:Y:S01]  /*92f80*/  @P6 STG.E [R2.64], R249 ;  /* 0x000000f902006986 */ /* 0x0103e2000c101904 */
[----:B------:R-:W-:Y:S01]  /*92f90*/  ISETP.GE.AND P6, PT, R172, c[0x0][0x17c], PT ;  /* 0x00005f00ac007a0c */ /* 0x000fe20003fc6270 */
[----:B-1----:R-:W-:-:S02]  /*92fa0*/  IMAD.WIDE R2, R170, 0x4, R4 ;  /* 0x00000004aa027825 */ /* 0x002fc400078e0204 */
[----:B------:R-:W4:Y:S04]  /*92fb0*/  LDL.LU R170, [R1+0x16d8] ;  /* 0x0016d80001aa7983 */ /* 0x000f280000300800 */
[----:B------:R-:W3:Y:S04]  /*92fc0*/  LDL.LU R172, [R1+0x1b68] ;  /* 0x001b680001ac7983 */ /* 0x000ee80000300800 */
[----:B--2---:R1:W-:Y:S04]  /*92fd0*/  @P3 STG.E [R2.64], R248 ;  /* 0x000000f802003986 */ /* 0x0043e8000c101904 */
[----:B-1----:R-:W2:Y:S04]  /*92fe0*/  LDL.LU R2, [R1+0x1c68] ;  /* 0x001c680001027983 */ /* 0x002ea80000300800 */
[----:B------:R-:W3:Y:S01]  /*92ff0*/  LDL.LU R3, [R1+0x1c28] ;  /* 0x001c280001037983 */ /* 0x000ee20000300800 */
[----:B------:R-:W-:-:S02]  /*93000*/  ISETP.LT.AND P5, PT, R243, c[0x0][0x178], !P2 ;  /* 0x00005e00f3007a0c */ /* 0x000fc400057a1270 */
[----:B------:R-:W-:Y:S01]  /*93010*/  ISETP.LT.AND P4, PT, R252, c[0x0][0x178], !P2 ;  /* 0x00005e00fc007a0c */ /* 0x000fe20005781270 */
[----:B------:R-:W4:Y:S01]  /*93020*/  LDL.LU R175, [R1+0x1c30] ;  /* 0x001c300001af7983 */ /* 0x000f220000300800 */
[----:B------:R-:W-:Y:S01]  /*93030*/  ISETP.LT.AND P1, PT, R99, c[0x0][0x178], !P2 ;  /* 0x00005e0063007a0c */ /* 0x000fe20005721270 */
[C---:B------:R-:W-:Y:S01]  /*93040*/  IMAD.WIDE R164, R171.reuse, 0x4, R162 ;  /* 0x00000004aba47825 */ /* 0x040fe200078e02a2 */
[----:B------:R-:W-:Y:S01]  /*93050*/  ISETP.LT.AND P2, PT, R174, c[0x0][0x178], !P2 ;  /* 0x00005e00ae007a0c */ /* 0x000fe20005741270 */
[----:B------:R-:W4:Y:S02]  /*93060*/  LDL.LU R246, [R1+0x16e0] ;  /* 0x0016e00001f67983 */ /* 0x000f240000300800 */
[----:B------:R-:W-:-:S04]  /*93070*/  IMAD.WIDE R166, R171, 0x4, R160 ;  /* 0x00000004aba67825 */ /* 0x000fc800078e02a0 */
[----:B------:R-:W-:Y:S01]  /*93080*/  IMAD.WIDE R168, R171, 0x4, R6 ;  /* 0x00000004aba87825 */ /* 0x000fe200078e0206 */
[----:B------:R-:W4:Y:S01]  /*93090*/  LDL.LU R245, [R1+0xfd0] ;  /* 0x000fd00001f57983 */ /* 0x000f220000300800 */
[----:B------:R-:W-:-:S03]  /*930a0*/  ISETP.LT.AND P3, PT, R243, c[0x0][0x178], !P6 ;  /* 0x00005e00f3007a0c */ /* 0x000fc60007761270 */
[----:B------:R-:W4:Y:S04]  /*930b0*/  LDL.LU R244, [R1+0xb90] ;  /* 0x000b900001f47983 */ /* 0x000f280000300800 */
[----:B------:R-:W4:Y:S04]  /*930c0*/  LDL.LU R249, [R1+0x1c34] ;  /* 0x001c340001f97983 */ /* 0x000f280000300800 */
[----:B------:R-:W4:Y:S04]  /*930d0*/  LDL.LU R248, [R1+0x16e4] ;  /* 0x0016e40001f87983 */ /* 0x000f280000300800 */
[----:B--2---:R1:W-:Y:S01]  /*930e0*/  @P5 STG.E [R164.64], R2 ;  /* 0x00000002a4005986 */ /* 0x0043e2000c101904 */
[----:B------:R-:W-:-:S03]  /*930f0*/  ISETP.LT.AND P5, PT, R99, c[0x0][0x178], !P6 ;  /* 0x00005e0063007a0c */ /* 0x000fc600077a1270 */
[----:B---3--:R2:W-:Y:S04]  /*93100*/  @P4 STG.E [R166.64], R3 ;  /* 0x00000003a6004986 */ /* 0x0085e8000c101904 */
[----:B------:R3:W-:Y:S01]  /*93110*/  @P1 STG.E [R168.64], R172 ;  /* 0x000000aca8001986 */ /* 0x0007e2000c101904 */
[----:B------:R-:W-:Y:S02]  /*93120*/  ISETP.LT.AND P1, PT, R252, c[0x0][0x178], !P6 ;  /* 0x00005e00fc007a0c */ /* 0x000fe40007721270 */
[C---:B-1----:R-:W-:Y:S01]  /*93130*/  IADD3 R164, R171.reuse, c[0x0][0x198], RZ ;  /* 0x00006600aba47a10 */ /* 0x042fe20007ffe0ff */
[----:B--2---:R-:W-:-:S05]  /*93140*/  IMAD.WIDE R2, R171, 0x4, R4 ;  /* 0x00000004ab027825 */ /* 0x004fca00078e0204 */
[----:B----4-:R1:W-:Y:S01]  /*93150*/  @P2 STG.E [R2.64], R170 ;  /* 0x000000aa02002986 */ /* 0x0103e2000c101904 */
[----:B---3--:R-:W-:-:S04]  /*93160*/  IMAD.WIDE R168, R164, 0x4, R160 ;  /* 0x00000004a4a87825 */ /* 0x008fc800078e02a0 */
[----:B------:R-:W-:-:S04]  /*93170*/  IMAD.WIDE R166, R164, 0x4, R6 ;  /* 0x00000004a4a67825 */ /* 0x000fc800078e0206 */
[----:B-1----:R-:W-:-:S05]  /*93180*/  IMAD.WIDE R170, R164, 0x4, R162 ;  /* 0x00000004a4aa7825 */ /* 0x002fca00078e02a2 */
[----:B------:R-:W-:Y:S04]  /*93190*/  @P3 STG.E [R170.64], R173 ;  /* 0x000000adaa003986 */ /* 0x000fe8000c101904 */
[----:B------:R-:W-:Y:S04]  /*931a0*/  @P1 STG.E [R168.64], R247 ;  /* 0x000000f7a8001986 */ /* 0x000fe8000c101904 */
[----:B------:R1:W-:Y:S04]  /*931b0*/  @P5 STG.E [R166.64], R250 ;  /* 0x000000faa6005986 */ /* 0x0003e8000c101904 */
[----:B-1----:R-:W2:Y:S01]  /*931c0*/  LDL.LU R250, [R1+0xfd4] ;  /* 0x000fd40001fa7983 */ /* 0x002ea20000300800 */
[----:B------:R-:W-:-:S02]  /*931d0*/  ISETP.LT.AND P6, PT, R174, c[0x0][0x178], !P6 ;  /* 0x00005e00ae007a0c */ /* 0x000fc400077c1270 */
[----:B------:R-:W-:Y:S02]  /*931e0*/  ISETP.LT.AND P2, PT, R243, c[0x0][0x178], !P0 ;  /* 0x00005e00f3007a0c */ /* 0x000fe40004741270 */
[----:B------:R-:W-:Y:S02]  /*931f0*/  IADD3 R165, R242, 0x161, RZ ;  /* 0x00000161f2a57810 */ /* 0x000fe40007ffe0ff */
[C---:B------:R-:W-:Y:S02]  /*93200*/  IADD3 R2, R164.reuse, c[0x0][0x198], RZ ;  /* 0x00006600a4027a10 */ /* 0x040fe40007ffe0ff */
[----:B------:R-:W-:Y:S01]  /*93210*/  ISETP.GE.AND P4, PT, R165, c[0x0][0x17c], PT ;  /* 0x00005f00a5007a0c */ /* 0x000fe20003f86270 */
[----:B------:R-:W-:-:S04]  /*93220*/  IMAD.WIDE R164, R164, 0x4, R4 ;  /* 0x00000004a4a47825 */ /* 0x000fc800078e0204 */
[----:B------:R-:W-:Y:S01]  /*93230*/  IMAD.WIDE R170, R2, 0x4, R162 ;  /* 0x0000000402aa7825 */ /* 0x000fe200078e02a2 */
[----:B------:R1:W-:Y:S01]  /*93240*/  @P6 STG.E [R164.64], R251 ;  /* 0x000000fba4006986 */ /* 0x0003e2000c101904 */
[----:B------:R-:W-:-:S03]  /*93250*/  ISETP.LT.AND P3, PT, R252, c[0x0][0x178], !P0 ;  /* 0x00005e00fc007a0c */ /* 0x000fc60004761270 */
[----:B------:R3:W-:Y:S01]  /*93260*/  @P2 STG.E [R170.64], R175 ;  /* 0x000000afaa002986 */ /* 0x0007e2000c101904 */
[----:B------:R-:W-:Y:S02]  /*93270*/  ISETP.LT.AND P2, PT, R99, c[0x0][0x178], !P0 ;  /* 0x00005e0063007a0c */ /* 0x000fe40004741270 */
[----:B------:R-:W-:Y:S02]  /*93280*/  ISETP.LT.AND P0, PT, R174, c[0x0][0x178], !P0 ;  /* 0x00005e00ae007a0c */ /* 0x000fe40004701270 */
[----:B------:R-:W-:Y:S02]  /*93290*/  ISETP.LT.AND P6, PT, R243, c[0x0][0x178], !P4 ;  /* 0x00005e00f3007a0c */ /* 0x000fe400067c1270 */
[----:B------:R-:W-:Y:S01]  /*932a0*/  IADD3 R3, R242, 0x162, RZ ;  /* 0x00000162f2037810 */ /* 0x000fe20007ffe0ff */
[C---:B------:R-:W-:Y:S01]  /*932b0*/  IMAD.WIDE R166, R2.reuse, 0x4, R160 ;  /* 0x0000000402a67825 */ /* 0x040fe200078e02a0 */
[----:B-1----:R-:W4:Y:S01]  /*932c0*/  LDL.LU R251, [R1+0xb94] ;  /* 0x000b940001fb7983 */ /* 0x002f220000300800 */
[----:B---3--:R-:W-:-:S02]  /*932d0*/  IADD3 R170, R2, c[0x0][0x198], RZ ;  /* 0x0000660002aa7a10 */ /* 0x008fc40007ffe0ff */
[C---:B------:R-:W-:Y:S01]  /*932e0*/  IMAD.WIDE R164, R2.reuse, 0x4, R6 ;  /* 0x0000000402a47825 */ /* 0x040fe200078e0206 */
[----:B------:R-:W-:Y:S01]  /*932f0*/  ISETP.GE.AND P1, PT, R3, c[0x0][0x17c], PT ;  /* 0x00005f0003007a0c */ /* 0x000fe20003f26270 */
[----:B------:R1:W-:Y:S02]  /*93300*/  @P3 STG.E [R166.64], R246 ;  /* 0x000000f6a6003986 */ /* 0x0003e4000c101904 */
[----:B------:R-:W-:Y:S01]  /*93310*/  IMAD.WIDE R2, R2, 0x4, R4 ;  /* 0x0000000402027825 */ /* 0x000fe200078e0204 */
[----:B------:R-:W-:Y:S01]  /*93320*/  ISETP.LT.AND P5, PT, R252, c[0x0][0x178], !P4 ;  /* 0x00005e00fc007a0c */ /* 0x000fe200067a1270 */
[----:B------:R-:W3:Y:S02]  /*93330*/  LDL.LU R247, [R1+0x1c70] ;  /* 0x001c700001f77983 */ /* 0x000ee40000300800 */
[----:B------:R-:W-:Y:S02]  /*93340*/  IMAD.WIDE R168, R170, 0x4, R162 ;  /* 0x00000004aaa87825 */ /* 0x000fe400078e02a2 */
[----:B------:R1:W-:Y:S04]  /*93350*/  @P2 STG.E [R164.64], R245 ;  /* 0x000000f5a4002986 */ /* 0x0003e8000c101904 */
[----:B------:R1:W-:Y:S04]  /*93360*/  @P0 STG.E [R2.64], R244 ;  /* 0x000000f402000986 */ /* 0x0003e8000c101904 */
[----:B------:R1:W-:Y:S01]  /*93370*/  @P6 STG.E [R168.64], R249 ;  /* 0x000000f9a8006986 */ /* 0x0003e2000c101904 */
[----:B------:R-:W-:-:S03]  /*93380*/  ISETP.LT.AND P6, PT, R99, c[0x0][0x178], !P4 ;  /* 0x00005e0063007a0c */ /* 0x000fc600067c1270 */
[----:B-1----:R-:W3:Y:S04]  /*93390*/  LDL.LU R246, [R1+0x1860] ;  /* 0x0018600001f67983 */ /* 0x002ee80000300800 */
[----:B------:R-:W3:Y:S01]  /*933a0*/  LDL.LU R245, [R1+0x1350] ;  /* 0x0013500001f57983 */ /* 0x000ee20000300800 */
[----:B------:R-:W-:-:S03]  /*933b0*/  IMAD.WIDE R166, R170, 0x4, R160 ;  /* 0x00000004aaa67825 */ /* 0x000fc600078e02a0 */
[----:B------:R-:W3:Y:S01]  /*933c0*/  LDL.LU R244, [R1+0xfc0] ;  /* 0x000fc00001f47983 */ /* 0x000ee20000300800 */
[----:B------:R-:W-:-:S03]  /*933d0*/  IMAD.WIDE R2, R170, 0x4, R6 ;  /* 0x00000004aa027825 */ /* 0x000fc600078e0206 */
[----:B------:R-:W3:Y:S04]  /*933e0*/  LDL.LU R249, [R1+0x1c74] ;  /* 0x001c740001f97983 */ /* 0x000ee80000300800 */
[----:B------:R1:W-:Y:S04]  /*933f0*/  @P5 STG.E [R166.64], R248 ;  /* 0x000000f8a6005986 */ /* 0x0003e8000c101904 */
[----:B-1----:R-:W3:Y:S04]  /*93400*/  LDL.LU R248, [R1+0x1864] ;  /* 0x0018640001f87983 */ /* 0x002ee80000300800 */
[----:B--2---:R1:W-:Y:S04]  /*93410*/  @P6 STG.E [R2.64], R250 ;  /* 0x000000fa02006986 */ /* 0x0043e8000c101904 */
[----:B-1----:R-:W2:Y:S01]  /*93420*/  LDL.LU R250, [R1+0x1354] ;  /* 0x0013540001fa7983 */ /* 0x002ea20000300800 */
[----:B------:R-:W-:-:S02]  /*93430*/  ISETP.LT.AND P4, PT, R174, c[0x0][0x178], !P4 ;  /* 0x00005e00ae007a0c */ /* 0x000fc40006781270 */
[----:B------:R-:W-:Y:S02]  /*93440*/  ISETP.LT.AND P5, PT, R243, c[0x0][0x178], !P1 ;  /* 0x00005e00f3007a0c */ /* 0x000fe40004fa1270 */
[----:B------:R-:W-:Y:S01]  /*93450*/  ISETP.LT.AND P3, PT, R252, c[0x0][0x178], !P1 ;  /* 0x00005e00fc007a0c */ /* 0x000fe20004f61270 */
[----:B------:R-:W-:Y:S01]  /*93460*/  IMAD.WIDE R164, R170, 0x4, R4 ;  /* 0x00000004aaa47825 */ /* 0x000fe200078e0204 */
[----:B------:R-:W-:Y:S02]  /*93470*/  IADD3 R171, R242, 0x163, RZ ;  /* 0x00000163f2ab7810 */ /* 0x000fe40007ffe0ff */
[----:B------:R-:W-:Y:S02]  /*93480*/  ISETP.LT.AND P0, PT, R99, c[0x0][0x178], !P1 ;  /* 0x00005e0063007a0c */ /* 0x000fe40004f01270 */
[----:B------:R-:W-:Y:S02]  /*93490*/  IADD3 R168, R170, c[0x0][0x198], RZ ;  /* 0x00006600aaa87a10 */ /* 0x000fe40007ffe0ff */
[----:B------:R-:W-:-:S02]  /*934a0*/  ISETP.GE.AND P6, PT, R171, c[0x0][0x17c], PT ;  /* 0x00005f00ab007a0c */ /* 0x000fc40003fc6270 */
[----:B------:R-:W-:Y:S01]  /*934b0*/  IADD3 R169, R242, 0x165, RZ ;  /* 0x00000165f2a97810 */ /* 0x000fe20007ffe0ff */
[----:B------:R-:W-:Y:S01]  /*934c0*/  IMAD.WIDE R166, R168, 0x4, R162 ;  /* 0x00000004a8a67825 */ /* 0x000fe200078e02a2 */
[----:B----4-:R1:W-:Y:S01]  /*934d0*/  @P4 STG.E [R164.64], R251 ;  /* 0x000000fba4004986 */ /* 0x0103e2000c101904 */
[----:B------:R-:W-:Y:S02]  /*934e0*/  ISETP.LT.AND P1, PT, R174, c[0x0][0x178], !P1 ;  /* 0x00005e00ae007a0c */ /* 0x000fe40004f21270 */
[C---:B------:R-:W-:Y:S01]  /*934f0*/  IMAD.WIDE R2, R168.reuse, 0x4, R6 ;  /* 0x00000004a8027825 */ /* 0x040fe200078e0206 */
[----:B------:R-:W-:Y:S02]  /*93500*/  ISETP.LT.AND P4, PT, R243, c[0x0][0x178], !P6 ;  /* 0x00005e00f3007a0c */ /* 0x000fe40007781270 */
[----:B------:R-:W-:Y:S02]  /*93510*/  ISETP.GE.AND P2, PT, R169, c[0x0][0x17c], PT ;  /* 0x00005f00a9007a0c */ /* 0x000fe40003f46270 */
[C---:B------:R-:W-:Y:S01]  /*93520*/  IADD3 R169, R168.reuse, c[0x0][0x198], RZ ;  /* 0x00006600a8a97a10 */ /* 0x040fe20007ffe0ff */
[----:B-1----:R-:W4:Y:S01]  /*93530*/  LDL.LU R251, [R1+0xfc4] ;  /* 0x000fc40001fb7983 */ /* 0x002f220000300800 */
[----:B------:R-:W-:-:S03]  /*93540*/  IMAD.WIDE R164, R168, 0x4, R160 ;  /* 0x00000004a8a47825 */ /* 0x000fc600078e02a0 */
[----:B---3--:R-:W-:Y:S01]  /*93550*/  @P5 STG.E [R166.64], R247 ;  /* 0x000000f7a6005986 */ /* 0x008fe2000c101904 */
[----:B------:R-:W-:-:S03]  /*93560*/  ISETP.LT.AND P5, PT, R252, c[0x0][0x178], !P6 ;  /* 0x00005e00fc007a0c */ /* 0x000fc600077a1270 */
[----:B------:R-:W3:Y:S04]  /*93570*/  LDL.LU R171, [R1+0x1c80] ;  /* 0x001c800001ab7983 */ /* 0x000ee80000300800 */
[----:B------:R-:W3:Y:S04]  /*93580*/  LDL.LU R172, [R1+0x1870] ;  /* 0x0018700001ac7983 */ /* 0x000ee80000300800 */
[----:B------:R1:W-:Y:S04]  /*93590*/  @P3 STG.E [R164.64], R246 ;  /* 0x000000f6a4003986 */ /* 0x0003e8000c101904 */
[----:B------:R1:W-:Y:S01]  /*935a0*/  @P0 STG.E [R2.64], R245 ;  /* 0x000000f502000986 */ /* 0x0003e2000c101904 */
[----:B------:R-:W-:-:S03]  /*935b0*/  ISETP.LT.AND P0, PT, R99, c[0x0][0x178], !P6 ;  /* 0x00005e0063007a0c */ /* 0x000fc60007701270 */
[----:B------:R-:W3:Y:S01]  /*935c0*/  LDL.LU R173, [R1+0x1370] ;  /* 0x0013700001ad7983 */ /* 0x000ee20000300800 */
[----:B-1----:R-:W-:-:S03]  /*935d0*/  IMAD.WIDE R164, R169, 0x4, R162 ;  /* 0x00000004a9a47825 */ /* 0x002fc600078e02a2 */
[----:B------:R-:W3:Y:S01]  /*935e0*/  LDL.LU R175, [R1+0x1210] ;  /* 0x0012100001af7983 */ /* 0x000ee20000300800 */
[----:B------:R-:W-:-:S04]  /*935f0*/  IMAD.WIDE R2, R168, 0x4, R4 ;  /* 0x00000004a8027825 */ /* 0x000fc800078e0204 */
[C---:B------:R-:W-:Y:S01]  /*93600*/  IMAD.WIDE R166, R169.reuse, 0x4, R160 ;  /* 0x00000004a9a67825 */ /* 0x040fe200078e02a0 */
[----:B------:R1:W-:Y:S04]  /*93610*/  @P1 STG.E [R2.64], R244 ;  /* 0x000000f402001986 */ /* 0x0003e8000c101904 */
[----:B------:R1:W-:Y:S04]  /*93620*/  @P4 STG.E [R164.64], R249 ;  /* 0x000000f9a4004986 */ /* 0x0003e8000c101904 */
[----:B------:R1:W-:Y:S02]  /*93630*/  @P5 STG.E [R166.64], R248 ;  /* 0x000000f8a6005986 */ /* 0x0003e4000c101904 */
[----:B-1----:R-:W-:-:S02]  /*93640*/  IMAD.WIDE R2, R169, 0x4, R6 ;  /* 0x00000004a9027825 */ /* 0x002fc400078e0206 */
[----:B------:R-:W3:Y:S04]  /*93650*/  LDL.LU R249, [R1+0x1c84] ;  /* 0x001c840001f97983 */ /* 0x000ee80000300800 */
[----:B------:R-:W3:Y:S04]  /*93660*/  LDL.LU R248, [R1+0x1874] ;  /* 0x0018740001f87983 */ /* 0x000ee80000300800 */
[----:B--2---:R1:W-:Y:S04]  /*93670*/  @P0 STG.E [R2.64], R250 ;  /* 0x000000fa02000986 */ /* 0x0043e8000c101904 */
[----:B-1----:R-:W2:Y:S01]  /*93680*/  LDL.LU R250, [R1+0x1374] ;  /* 0x0013740001fa7983 */ /* 0x002ea20000300800 */
[----:B------:R-:W-:-:S02]  /*93690*/  IADD3 R170, R242, 0x164, RZ ;  /* 0x00000164f2aa7810 */ /* 0x000fc40007ffe0ff */
[----:B------:R-:W-:Y:S02]  /*936a0*/  ISETP.LT.AND P6, PT, R174, c[0x0][0x178], !P6 ;  /* 0x00005e00ae007a0c */ /* 0x000fe400077c1270 */
[----:B------:R-:W-:Y:S01]  /*936b0*/  ISETP.GE.AND P3, PT, R170, c[0x0][0x17c], PT ;  /* 0x00005f00aa007a0c */ /* 0x000fe20003f66270 */
[----:B------:R-:W-:-:S03]  /*936c0*/  IMAD.WIDE R164, R169, 0x4, R4 ;  /* 0x00000004a9a47825 */ /* 0x000fc600078e0204 */
[----:B------:R-:W-:Y:S02]  /*936d0*/  ISETP.LT.AND P5, PT, R243, c[0x0][0x178], !P3 ;  /* 0x00005e00f3007a0c */ /* 0x000fe40005fa1270 */
[----:B------:R-:W-:Y:S02]  /*936e0*/  ISETP.LT.AND P1, PT, R252, c[0x0][0x178], !P3 ;  /* 0x00005e00fc007a0c */ /* 0x000fe40005f21270 */
[----:B------:R-:W-:Y:S02]  /*936f0*/  IADD3 R166, R242, 0x168, RZ ;  /* 0x00000168f2a67810 */ /* 0x000fe40007ffe0ff */
[----:B------:R-:W-:Y:S02]  /*93700*/  IADD3 R168, R169, c[0x0][0x198], RZ ;  /* 0x00006600a9a87a10 */ /* 0x000fe40007ffe0ff */
[----:B------:R-:W-:Y:S01]  /*93710*/  ISETP.LT.AND P4, PT, R99, c[0x0][0x178], !P3 ;  /* 0x00005e0063007a0c */ /* 0x000fe20005f81270 */
[----:B----4-:R1:W-:Y:S01]  /*93720*/  @P6 STG.E [R164.64], R251 ;  /* 0x000000fba4006986 */ /* 0x0103e2000c101904 */
[----:B------:R-:W-:Y:S01]  /*93730*/  ISETP.GE.AND P0, PT, R166, c[0x0][0x17c], PT ;  /* 0x00005f00a6007a0c */ /* 0x000fe20003f06270 */
[----:B------:R-:W-:Y:S01]  /*93740*/  IMAD.WIDE R166, R168, 0x4, R162 ;  /* 0x00000004a8a67825 */ /* 0x000fe200078e02a2 */
[----:B------:R-:W-:-:S02]  /*93750*/  ISETP.LT.AND P3, PT, R174, c[0x0][0x178], !P3 ;  /* 0x00005e00ae007a0c */ /* 0x000fc40005f61270 */
[----:B------:R-:W-:Y:S01]  /*93760*/  ISETP.LT.AND P6, PT, R243, c[0x0][0x178], !P2 ;  /* 0x00005e00f3007a0c */ /* 0x000fe200057c1270 */
[C---:B------:R-:W-:Y:S01]  /*93770*/  IMAD.WIDE R2, R168.reuse, 0x4, R160 ;  /* 0x00000004a8027825 */ /* 0x040fe200078e02a0 */
[C---:B------:R-:W-:Y:S01]  /*93780*/  IADD3 R169, R168.reuse, c[0x0][0x198], RZ ;  /* 0x00006600a8a97a10 */ /* 0x040fe20007ffe0ff */
[----:B-1----:R-:W4:Y:S02]  /*93790*/  LDL.LU R251, [R1+0x1214] ;  /* 0x0012140001fb7983 */ /* 0x002f240000300800 */
[----:B------:R-:W-:Y:S02]  /*937a0*/  IMAD.WIDE R164, R168, 0x4, R6 ;  /* 0x00000004a8a47825 */ /* 0x000fe400078e0206 */
[----:B------:R-:W4:Y:S04]  /*937b0*/  LDL.LU R247, [R1+0x1c90] ;  /* 0x001c900001f77983 */ /* 0x000f280000300800 */
[----:B------:R-:W4:Y:S04]  /*937c0*/  LDL.LU R246, [R1+0x1a30] ;  /* 0x001a300001f67983 */ /* 0x000f280000300800 */
[----:B---3--:R-:W-:Y:S01]  /*937d0*/  @P5 STG.E [R166.64], R171 ;  /* 0x000000aba6005986 */ /* 0x008fe2000c101904 */
[----:B------:R-:W-:-:S03]  /*937e0*/  ISETP.LT.AND P5, PT, R252, c[0x0][0x178], !P2 ;  /* 0x00005e00fc007a0c */ /* 0x000fc600057a1270 */
[----:B------:R-:W3:Y:S04]  /*937f0*/  LDL.LU R245, [R1+0x1600] ;  /* 0x0016000001f57983 */ /* 0x000ee80000300800 */
[----:B------:R1:W-:Y:S01]  /*93800*/  @P1 STG.E [R2.64], R172 ;  /* 0x000000ac02001986 */ /* 0x0003e2000c101904 */
[----:B------:R-:W-:-:S03]  /*93810*/  ISETP.LT.AND P1, PT, R99, c[0x0][0x178], !P2 ;  /* 0x00005e0063007a0c */ /* 0x000fc60005721270 */
[----:B------:R-:W3:Y:S04]  /*93820*/  LDL.LU R244, [R1+0x1220] ;  /* 0x0012200001f47983 */ /* 0x000ee80000300800 */
[----:B------:R1:W-:Y:S02]  /*93830*/  @P4 STG.E [R164.64], R173 ;  /* 0x000000ada4004986 */ /* 0x0003e4000c101904 */
[----:B-1----:R-:W-:-:S04]  /*93840*/  IMAD.WIDE R2, R168, 0x4, R4 ;  /* 0x00000004a8027825 */ /* 0x002fc800078e0204 */
[C---:B------:R-:W-:Y:S01]  /*93850*/  IMAD.WIDE R164, R169.reuse, 0x4, R162 ;  /* 0x00000004a9a47825 */ /* 0x040fe200078e02a2 */
[----:B------:R-:W-:Y:S03]  /*93860*/  @P3 STG.E [R2.64], R175 ;  /* 0x000000af02003986 */ /* 0x000fe6000c101904 */
[C---:B------:R-:W-:Y:S01]  /*93870*/  IMAD.WIDE R166, R169.reuse, 0x4, R160 ;  /* 0x00000004a9a67825 */ /* 0x040fe200078e02a0 */
[----:B------:R1:W-:Y:S04]  /*93880*/  @P6 STG.E [R164.64], R249 ;  /* 0x000000f9a4006986 */ /* 0x0003e8000c101904 */
[----:B------:R1:W-:Y:S04]  /*93890*/  @P5 STG.E [R166.64], R248 ;  /* 0x000000f8a6005986 */ /* 0x0003e8000c101904 */
[----:B-1----:R-:W3:Y:S01]  /*938a0*/  LDL.LU R249, [R1+0x1c94] ;  /* 0x001c940001f97983 */ /* 0x002ee20000300800 */
[----:B------:R-:W-:-:S03]  /*938b0*/  IMAD.WIDE R164, R169, 0x4, R6 ;  /* 0x00000004a9a47825 */ /* 0x000fc600078e0206 */
[----:B------:R-:W3:Y:S04]  /*938c0*/  LDL.LU R248, [R1+0x1a34] ;  /* 0x001a340001f87983 */ /* 0x000ee80000300800 */
[----:B--2---:R1:W-:Y:S04]  /*938d0*/  @P1 STG.E [R164.64], R250 ;  /* 0x000000faa4001986 */ /* 0x0043e8000c101904 */
[----:B-1----:R-:W2:Y:S01]  /*938e0*/  LDL.LU R250, [R1+0x1604] ;  /* 0x0016040001fa7983 */ /* 0x002ea20000300800 */
[----:B------:R-:W-:-:S04]  /*938f0*/  IADD3 R170, R242, 0x166, RZ ;  /* 0x00000166f2aa7810 */ /* 0x000fc80007ffe0ff */
[----:B------:R-:W-:Y:S02]  /*93900*/  ISETP.GE.AND P4, PT, R170, c[0x0][0x17c], PT ;  /* 0x00005f00aa007a0c */ /* 0x000fe40003f86270 */
[----:B------:R-:W-:Y:S02]  /*93910*/  ISETP.LT.AND P2, PT, R174, c[0x0][0x178], !P2 ;  /* 0x00005e00ae007a0c */ /* 0x000fe40005741270 */
[----:B------:R-:W-:Y:S02]  /*93920*/  ISETP.LT.AND P6, PT, R243, c[0x0][0x178], !P4 ;  /* 0x00005e00f3007a0c */ /* 0x000fe400067c1270 */
[----:B------:R-:W-:Y:S02]  /*93930*/  IADD3 R168, R169, c[0x0][0x198], RZ ;  /* 0x00006600a9a87a10 */ /* 0x000fe40007ffe0ff */
[----:B------:R-:W-:Y:S02]  /*93940*/  ISETP.LT.AND P3, PT, R252, c[0x0][0x178], !P4 ;  /* 0x00005e00fc007a0c */ /* 0x000fe40006761270 */
[----:B------:R-:W-:Y:S01]  /*93950*/  ISETP.LT.AND P5, PT, R99, c[0x0][0x178], !P4 ;  /* 0x00005e0063007a0c */ /* 0x000fe200067a1270 */
[----:B------:R-:W-:Y:S01]  /*93960*/  IMAD.WIDE R2, R169, 0x4, R4 ;  /* 0x00000004a9027825 */ /* 0x000fe200078e0204 */
[----:B------:R-:W-:-:S02]  /*93970*/  IADD3 R170, R242, 0x167, RZ ;  /* 0x00000167f2aa7810 */ /* 0x000fc40007ffe0ff */
[----:B------:R-:W-:Y:S01]  /*93980*/  ISETP.LT.AND P4, PT, R174, c[0x0][0x178], !P4 ;  /* 0x00005e00ae007a0c */ /* 0x000fe20006781270 */
[----:B------:R-:W-:Y:S01]  /*93990*/  IMAD.WIDE R166, R168, 0x4, R162 ;  /* 0x00000004a8a67825 */ /* 0x000fe200078e02a2 */
[----:B------:R-:W-:Y:S01]  /*939a0*/  ISETP.GE.AND P1, PT, R170, c[0x0][0x17c], PT ;  /* 0x00005f00aa007a0c */ /* 0x000fe20003f26270 */
[----:B----4-:R1:W-:Y:S02]  /*939b0*/  @P2 STG.E [R2.64], R251 ;  /* 0x000000fb02002986 */ /* 0x0103e4000c101904 */
[C---:B------:R-:W-:Y:S01]  /*939c0*/  IMAD.WIDE R164, R168.reuse, 0x4, R160 ;  /* 0x00000004a8a47825 */ /* 0x040fe200078e02a0 */
[----:B------:R-:W-:Y:S01]  /*939d0*/  ISETP.LT.AND P2, PT, R243, c[0x0][0x178], !P1 ;  /* 0x00005e00f3007a0c */ /* 0x000fe20004f41270 */
[----:B------:R4:W-:Y:S04]  /*939e0*/  @P6 STG.E [R166.64], R247 ;  /* 0x000000f7a6006986 */ /* 0x0009e8000c101904 */
[----:B------:R3:W-:Y:S01]  /*939f0*/  @P3 STG.E [R164.64], R246 ;  /* 0x000000f6a4003986 */ /* 0x0007e2000c101904 */
[----:B-1----:R-:W-:-:S03]  /*93a00*/  IMAD.WIDE R2, R168, 0x4, R6 ;  /* 0x00000004a8027825 */ /* 0x002fc600078e0206 */
[----:B------:R-:W2:Y:S01]  /*93a10*/  LDL.LU R251, [R1+0x1224] ;  /* 0x0012240001fb7983 */ /* 0x000ea20000300800 */
[C---:B----4-:R-:W-:Y:S01]  /*93a20*/  IMAD.WIDE R166, R168.reuse, 0x4, R4 ;  /* 0x00000004a8a67825 */ /* 0x050fe200078e0204 */
[----:B------:R-:W-:Y:S02]  /*93a30*/  IADD3 R168, R168, c[0x0][0x198], RZ ;  /* 0x00006600a8a87a10 */ /* 0x000fe40007ffe0ff */
[----:B---3--:R1:W-:Y:S01]  /*93a40*/  @P5 STG.E [R2.64], R245 ;  /* 0x000000f502005986 */ /* 0x0083e2000c101904 */
[----:B------:R-:W-:-:S03]  /*93a50*/  ISETP.LT.AND P3, PT, R252, c[0x0][0x178], !P1 ;  /* 0x00005e00fc007a0c */ /* 0x000fc60004f61270 */
[----:B------:R-:W-:Y:S01]  /*93a60*/  @P4 STG.E [R166.64], R244 ;  /* 0x000000f4a6004986 */ /* 0x000fe2000c101904 */
[----:B------:R-:W-:Y:S01]  /*93a70*/  ISETP.LT.AND P4, PT, R99, c[0x0][0x178], !P1 ;  /* 0x00005e0063007a0c */ /* 0x000fe20004f81270 */
[C---:B------:R-:W-:Y:S02]  /*93a80*/  IMAD.WIDE R164, R168.reuse, 0x4, R160 ;  /* 0x00000004a8a47825 */ /* 0x040fe400078e02a0 */
[----:B------:R-:W3:Y:S02]  /*93a90*/  LDL.LU R171, [R1+0x1c00] ;  /* 0x001c000001ab7983 */ /* 0x000ee40000300800 */
[C---:B-1----:R-:W-:Y:S02]  /*93aa0*/  IMAD.WIDE R2, R168.reuse, 0x4, R162 ;  /* 0x00000004a8027825 */ /* 0x042fe400078e02a2 */
[----:B------:R-:W4:Y:S04]  /*93ab0*/  LDL.LU R172, [R1+0x1610] ;  /* 0x0016100001ac7983 */ /* 0x000f280000300800 */
[----:B------:R-:W3:Y:S04]  /*93ac0*/  LDL.LU R173, [R1+0x1430] ;  /* 0x0014300001ad7983 */ /* 0x000ee80000300800 */
[----:B------:R-:W3:Y:S04]  /*93ad0*/  LDL.LU R175, [R1+0x1cb4] ;  /* 0x001cb40001af7983 */ /* 0x000ee80000300800 */
[----:B------:R1:W-:Y:S04]  /*93ae0*/  @P2 STG.E [R2.64], R249 ;  /* 0x000000f902002986 */ /* 0x0003e8000c101904 */
[----:B------:R1:W-:Y:S02]  /*93af0*/  @P3 STG.E [R164.64], R248 ;  /* 0x000000f8a4003986 */ /* 0x0003e4000c101904 */
[----:B-1----:R-:W-:-:S02]  /*93b00*/  IMAD.WIDE R2, R168, 0x4, R6 ;  /* 0x00000004a8027825 */ /* 0x002fc400078e0206 */
[----:B------:R-:W3:Y:S04]  /*93b10*/  LDL.LU R249, [R1+0x1c04] ;  /* 0x001c040001f97983 */ /* 0x000ee80000300800 */
[----:B------:R-:W3:Y:S04]  /*93b20*/  LDL.LU R248, [R1+0x1614] ;  /* 0x0016140001f87983 */ /* 0x000ee80000300800 */
[----:B--2---:R1:W-:Y:S04]  /*93b30*/  @P4 STG.E [R2.64], R250 ;  /* 0x000000fa02004986 */ /* 0x0043e8000c101904 */
[----:B-1----:R-:W2:Y:S01]  /*93b40*/  LDL.LU R3, [R1+0x1cb0] ;  /* 0x001cb00001037983 */ /* 0x002ea20000300800 */
[----:B------:R-:W-:-:S02]  /*93b50*/  ISETP.LT.AND P1, PT, R174, c[0x0][0x178], !P1 ;  /* 0x00005e00ae007a0c */ /* 0x000fc40004f21270 */
[----:B------:R-:W-:Y:S02]  /*93b60*/  ISETP.LT.AND P6, PT, R243, c[0x0][0x178], !P0 ;  /* 0x00005e00f3007a0c */ /* 0x000fe400047c1270 */
[----:B------:R-:W-:Y:S02]  /*93b70*/  ISETP.LT.AND P5, PT, R252, c[0x0][0x178], !P0 ;  /* 0x00005e00fc007a0c */ /* 0x000fe400047a1270 */
[----:B------:R-:W-:Y:S02]  /*93b80*/  IADD3 R166, R242, 0x169, RZ ;  /* 0x00000169f2a67810 */ /* 0x000fe40007ffe0ff */
[C---:B------:R-:W-:Y:S01]  /*93b90*/  IADD3 R170, R168.reuse, c[0x0][0x198], RZ ;  /* 0x00006600a8aa7a10 */ /* 0x040fe20007ffe0ff */
[----:B------:R-:W-:Y:S01]  /*93ba0*/  IMAD.WIDE R164, R168, 0x4, R4 ;  /* 0x00000004a8a47825 */ /* 0x000fe200078e0204 */
[----:B------:R-:W-:Y:S01]  /*93bb0*/  ISETP.GE.AND P2, PT, R166, c[0x0][0x17c], PT ;  /* 0x00005f00a6007a0c */ /* 0x000fe20003f46270 */
[----:B------:R-:W4:Y:S01]  /*93bc0*/  LDL.LU R250, [R1+0x1434] ;  /* 0x0014340001fa7983 */ /* 0x000f220000300800 */
[----:B------:R-:W-:Y:S01]  /*93bd0*/  ISETP.LT.AND P3, PT, R99, c[0x0][0x178], !P0 ;  /* 0x00005e0063007a0c */ /* 0x000fe20004761270 */
[----:B------:R-:W-:-:S02]  /*93be0*/  IMAD.WIDE R166, R170, 0x4, R162 ;  /* 0x00000004aaa67825 */ /* 0x000fc400078e02a2 */
[----:B------:R-:W4:Y:S02]  /*93bf0*/  LDL.LU R247, [R1+0x1ce0] ;  /* 0x001ce00001f77983 */ /* 0x000f240000300800 */
[----:B------:R-:W-:Y:S01]  /*93c00*/  IMAD.WIDE R168, R170, 0x4, R160 ;  /* 0x00000004aaa87825 */ /* 0x000fe200078e02a0 */
[----:B------:R-:W-:Y:S01]  /*93c10*/  ISETP.LT.AND P4, PT, R99, c[0x0][0x178], !P2 ;  /* 0x00005e0063007a0c */ /* 0x000fe20005781270 */
[----:B------:R-:W4:Y:S04]  /*93c20*/  LDL.LU R246, [R1+0x1ca0] ;  /* 0x001ca00001f67983 */ /* 0x000f280000300800 */
[----:B------:R1:W-:Y:S01]  /*93c30*/  @P1 STG.E [R164.64], R251 ;  /* 0x000000fba4001986 */ /* 0x0003e2000c101904 */
[----:B------:R-:W-:-:S03]  /*93c40*/  ISETP.LT.AND P1, PT, R174, c[0x0][0x178], !P0 ;  /* 0x00005e00ae007a0c */ /* 0x000fc60004721270 */
[----:B------:R-:W4:Y:S04]  /*93c50*/  LDL.LU R245, [R1+0x1a40] ;  /* 0x001a400001f57983 */ /* 0x000f280000300800 */
[----:B------:R-:W4:Y:S01]  /*93c60*/  LDL.LU R244, [R1+0x1500] ;  /* 0x0015000001f47983 */ /* 0x000f220000300800 */
[----:B-1----:R-:W-:-:S03]  /*93c70*/  IADD3 R164, R242, 0x16b, RZ ;  /* 0x0000016bf2a47810 */ /* 0x002fc60007ffe0ff */
[----:B------:R-:W4:Y:S01]  /*93c80*/  LDL.LU R251, [R1+0x1ce4] ;  /* 0x001ce40001fb7983 */ /* 0x000f220000300800 */
[----:B------:R-:W-:-:S03]  /*93c90*/  ISETP.GE.AND P0, PT, R164, c[0x0][0x17c], PT ;  /* 0x00005f00a4007a0c */ /* 0x000fc60003f06270 */
[----:B--2---:R1:W-:Y:S01]  /*93ca0*/  @P6 STG.E [R166.64], R3 ;  /* 0x00000003a6006986 */ /* 0x0043e2000c101904 */
[----:B------:R-:W-:-:S03]  /*93cb0*/  ISETP.LT.AND P6, PT, R243, c[0x0][0x178], !P2 ;  /* 0x00005e00f3007a0c */ /* 0x000fc600057c1270 */
[----:B---3--:R2:W-:Y:S01]  /*93cc0*/  @P5 STG.E [R168.64], R171 ;  /* 0x000000aba8005986 */ /* 0x0085e2000c101904 */
[----:B------:R-:W-:Y:S01]  /*93cd0*/  ISETP.LT.AND P5, PT, R252, c[0x0][0x178], !P2 ;  /* 0x00005e00fc007a0c */ /* 0x000fe200057a1270 */
[----:B-1----:R-:W-:Y:S01]  /*93ce0*/  IMAD.WIDE R2, R170, 0x4, R6 ;  /* 0x00000004aa027825 */ /* 0x002fe200078e0206 */
[----:B------:R-:W-:Y:S02]  /*93cf0*/  IADD3 R166, R242, 0x16a, RZ ;  /* 0x0000016af2a67810 */ /* 0x000fe40007ffe0ff */
[----:B--2---:R-:W-:Y:S02]  /*93d00*/  IADD3 R171, R170, c[0x0][0x198], RZ ;  /* 0x00006600aaab7a10 */ /* 0x004fe40007ffe0ff */
[----:B----4-:R1:W-:Y:S01]  /*93d10*/  @P3 STG.E [R2.64], R172 ;  /* 0x000000ac02003986 */ /* 0x0103e2000c101904 */
[----:B------:R-:W-:Y:S02]  /*93d20*/  ISETP.GE.AND P3, PT, R166, c[0x0][0x17c], PT ;  /* 0x00005f00a6007a0c */ /* 0x000fe40003f66270 */
[----:B------:R-:W-:-:S04]  /*93d30*/  IMAD.WIDE R164, R171, 0x4, R162 ;  /* 0x00000004aba47825 */ /* 0x000fc800078e02a2 */
[----:B------:R-:W-:-:S04]  /*93d40*/  IMAD.WIDE R166, R171, 0x4, R160 ;  /* 0x00000004aba67825 */ /* 0x000fc800078e02a0 */
[----:B-1----:R-:W-:-:S04]  /*93d50*/  IMAD.WIDE R2, R170, 0x4, R4 ;  /* 0x00000004aa027825 */ /* 0x002fc800078e0204 */
[----:B------:R-:W-:Y:S01]  /*93d60*/  IMAD.WIDE R168, R171, 0x4, R6 ;  /* 0x00000004aba87825 */ /* 0x000fe200078e0206 */
[----:B------:R-:W-:Y:S04]  /*93d70*/  @P1 STG.E [R2.64], R173 ;  /* 0x000000ad02001986 */ /* 0x000fe8000c101904 */
[----:B------:R-:W-:Y:S04]  /*93d80*/  @P6 STG.E [R164.64], R175 ;  /* 0x000000afa4006986 */ /* 0x000fe8000c101904 */
[----:B------:R1:W-:Y:S04]  /*93d90*/  @P5 STG.E [R166.64], R249 ;  /* 0x000000f9a6005986 */ /* 0x0003e8000c101904 */
[----:B------:R2:W-:Y:S04]  /*93da0*/  @P4 STG.E [R168.64], R248 ;  /* 0x000000f8a8004986 */ /* 0x0005e8000c101904 */
[----:B-1----:R-:W3:Y:S04]  /*93db0*/  LDL.LU R249, [R1+0x1ca4] ;  /* 0x001ca40001f97983 */ /* 0x002ee80000300800 */
[----:B--2---:R-:W2:Y:S01]  /*93dc0*/  LDL.LU R248, [R1+0x1a44] ;  /* 0x001a440001f87983 */ /* 0x004ea20000300800 */
[----:B------:R-:W-:-:S02]  /*93dd0*/  ISETP.LT.AND P2, PT, R174, c[0x0][0x178], !P2 ;  /* 0x00005e00ae007a0c */ /* 0x000fc40005741270 */
[----:B------:R-:W-:Y:S02]  /*93de0*/  ISETP.LT.AND P4, PT, R243, c[0x0][0x178], !P3 ;  /* 0x00005e00f3007a0c */ /* 0x000fe40005f81270 */
[----:B------:R-:W-:Y:S02]  /*93df0*/  ISETP.LT.AND P6, PT, R252, c[0x0][0x178], !P3 ;  /* 0x00005e00fc007a0c */ /* 0x000fe40005fc1270 */
[C---:B------:R-:W-:Y:S01]  /*93e00*/  IADD3 R169, R171.reuse, c[0x0][0x198], RZ ;  /* 0x00006600aba97a10 */ /* 0x040fe20007ffe0ff */
[----:B------:R-:W-:Y:S01]  /*93e10*/  IMAD.WIDE R166, R171, 0x4, R4 ;  /* 0x00000004aba67825 */ /* 0x000fe200078e0204 */
[----:B------:R-:W-:Y:S02]  /*93e20*/  ISETP.LT.AND P1, PT, R174, c[0x0][0x178], !P3 ;  /* 0x00005e00ae007a0c */ /* 0x000fe40005f21270 */
[----:B------:R-:W-:Y:S01]  /*93e30*/  ISETP.LT.AND P3, PT, R99, c[0x0][0x178], !P3 ;  /* 0x00005e0063007a0c */ /* 0x000fe20005f61270 */
[----:B------:R-:W-:Y:S01]  /*93e40*/  IMAD.WIDE R2, R169, 0x4, R162 ;  /* 0x00000004a9027825 */ /* 0x000fe200078e02a2 */
[----:B------:R-:W-:-:S03]  /*93e50*/  IADD3 R168, R242, 0x16c, RZ ;  /* 0x0000016cf2a87810 */ /* 0x000fc60007ffe0ff */
[----:B------:R-:W-:Y:S01]  /*93e60*/  IMAD.WIDE R164, R169, 0x4, R160 ;  /* 0x00000004a9a47825 */ /* 0x000fe200078e02a0 */
[----:B------:R1:W-:Y:S01]  /*93e70*/  @P2 STG.E [R166.64], R250 ;  /* 0x000000faa6002986 */ /* 0x0003e2000c101904 */
[----:B------:R-:W-:-:S03]  /*93e80*/  ISETP.LT.AND P5, PT, R243, c[0x0][0x178], !P0 ;  /* 0x00005e00f3007a0c */ /* 0x000fc600047a1270 */
[----:B------:R4:W-:Y:S01]  /*93e90*/  @P4 STG.E [R2.64], R247 ;  /* 0x000000f702004986 */ /* 0x0009e2000c101904 */
[----:B------:R-:W-:-:S03]  /*93ea0*/  ISETP.GE.AND P2, PT, R168, c[0x0][0x17c], PT ;  /* 0x00005f00a8007a0c */ /* 0x000fc60003f46270 */
[----:B------:R4:W-:Y:S01]  /*93eb0*/  @P6 STG.E [R164.64], R246 ;  /* 0x000000f6a4006986 */ /* 0x0009e2000c101904 */
[----:B------:R-:W-:Y:S02]  /*93ec0*/  ISETP.LT.AND P6, PT, R252, c[0x0][0x178], !P0 ;  /* 0x00005e00fc007a0c */ /* 0x000fe400047c1270 */
[----:B------:R-:W-:Y:S01]  /*93ed0*/  ISETP.LT.AND P4, PT, R99, c[0x0][0x178], !P0 ;  /* 0x00005e0063007a0c */ /* 0x000fe20004781270 */
[----:B-1----:R-:W2:Y:S01]  /*93ee0*/  LDL.LU R250, [R1+0x1504] ;  /* 0x0015040001fa7983 */ /* 0x002ea20000300800 */
[C---:B------:R-:W-:Y:S01]  /*93ef0*/  IADD3 R168, R169.reuse, c[0x0][0x198], RZ ;  /* 0x00006600a9a87a10 */ /* 0x040fe20007ffe0ff */
[C---:B----4-:R-:W-:Y:S02]  /*93f00*/  IMAD.WIDE R2, R169.reuse, 0x4, R6 ;  /* 0x00000004a9027825 */ /* 0x050fe400078e0206 */
[----:B------:R-:W4:Y:S02]  /*93f10*/  LDL.LU R171, [R1+0x1cd0] ;  /* 0x001cd00001ab7983 */ /* 0x000f240000300800 */
[----:B------:R-:W-:-:S02]  /*93f20*/  IMAD.WIDE R164, R169, 0x4, R4 ;  /* 0x00000004a9a47825 */ /* 0x000fc400078e0204 */
[----:B------:R1:W-:Y:S02]  /*93f30*/  @P3 STG.E [R2.64], R245 ;  /* 0x000000f502003986 */ /* 0x0003e4000c101904 */
[C---:B------:R-:W-:Y:S02]  /*93f40*/  IMAD.WIDE R166, R168.reuse, 0x4, R162 ;  /* 0x00000004a8a67825 */ /* 0x040fe400078e02a2 */
[----:B------:R1:W-:Y:S04]  /*93f50*/  @P1 STG.E [R164.64], R244 ;  /* 0x000000f4a4001986 */ /* 0x0003e8000c101904 */
[----:B------:R-:W4:Y:S01]  /*93f60*/  LDL.LU R172, [R1+0x1c10] ;  /* 0x001c100001ac7983 */ /* 0x000f220000300800 */
[----:B-1----:R-:W-:-:S03]  /*93f70*/  IMAD.WIDE R2, R168, 0x4, R6 ;  /* 0x00000004a8027825 */ /* 0x002fc600078e0206 */
[----:B------:R-:W4:Y:S01]  /*93f80*/  LDL.LU R247, [R1+0x1510] ;  /* 0x0015100001f77983 */ /* 0x000f220000300800 */
[----:B------:R-:W-:-:S03]  /*93f90*/  IMAD.WIDE R164, R168, 0x4, R160 ;  /* 0x00000004a8a47825 */ /* 0x000fc600078e02a0 */
[----:B------:R1:W-:Y:S01]  /*93fa0*/  @P5 STG.E [R166.64], R251 ;  /* 0x000000fba6005986 */ /* 0x0003e2000c101904 */
[----:B------:R-:W-:-:S03]  /*93fb0*/  IADD3 R169, R168, c[0x0][0x198], RZ ;  /* 0x00006600a8a97a10 */ /* 0x000fc60007ffe0ff */
[----:B------:R-:W4:Y:S04]  /*93fc0*/  LDL.LU R246, [R1+0x1d04] ;  /* 0x001d040001f67983 */ /* 0x000f280000300800 */
[----:B-1----:R-:W4:Y:S04]  /*93fd0*/  LDL.LU R251, [R1+0x1cd4] ;  /* 0x001cd40001fb7983 */ /* 0x002f280000300800 */
[----:B---3--:R1:W-:Y:S04]  /*93fe0*/  @P6 STG.E [R164.64], R249 ;  /* 0x000000f9a4006986 */ /* 0x0083e8000c101904 */
[----:B--2---:R2:W-:Y:S04]  /*93ff0*/  @P4 STG.E [R2.64], R248 ;  /* 0x000000f802004986 */ /* 0x0045e8000c101904 */
[----:B-1----:R-:W3:Y:S04]  /*94000*/  LDL.LU R249, [R1+0x1c14] ;  /* 0x001c140001f97983 */ /* 0x002ee80000300800 */
[----:B--2---:R-:W2:Y:S01]  /*94010*/  LDL.LU R248, [R1+0x1514] ;  /* 0x0015140001f87983 */ /* 0x004ea20000300800 */
[----:B------:R-:W-:-:S03]  /*94020*/  IMAD.WIDE R2, R168, 0x4, R4 ;  /* 0x00000004a8027825 */ /* 0x000fc600078e0204 */
[----:B------:R-:W2:Y:S01]  /*94030*/  LDL.LU R168, [R1+0x1d00] ;  /* 0x001d000001a87983 */ /* 0x000ea20000300800 */
[----:B------:R-:W-:Y:S02]  /*94040*/  ISETP.LT.AND P1, PT, R174, c[0x0][0x178], !P0 ;  /* 0x00005e00ae007a0c */ /* 0x000fe40004721270 */
[----:B------:R-:W-:Y:S02]  /*94050*/  ISETP.LT.AND P3, PT, R243, c[0x0][0x178], !P2 ;  /* 0x00005e00f3007a0c */ /* 0x000fe40005761270 */
[----:B------:R-:W-:Y:S02]  /*94060*/  ISETP.LT.AND P5, PT, R252, c[0x0][0x178], !P2 ;  /* 0x00005e00fc007a0c */ /* 0x000fe400057a1270 */
[C---:B------:R-:W-:Y:S01]  /*94070*/  IADD3 R166, R242.reuse, 0x16f, RZ ;  /* 0x0000016ff2a67810 */ /* 0x040fe20007ffe0ff */
[C---:B------:R-:W-:Y:S01]  /*94080*/  IMAD.WIDE R164, R169.reuse, 0x4, R162 ;  /* 0x00000004a9a47825 */ /* 0x040fe200078e02a2 */
[----:B------:R-:W-:Y:S01]  /*94090*/  IADD3 R170, R242, 0x16d, RZ ;  /* 0x0000016df2aa7810 */ /* 0x000fe20007ffe0ff */
[----:B------:R-:W3:Y:S01]  /*940a0*/  LDL.LU R173, [R1+0x1d10] ;  /* 0x001d100001ad7983 */ /* 0x000ee20000300800 */
[----:B------:R-:W-:Y:S01]  /*940b0*/  ISETP.GE.AND P0, PT, R166, c[0x0][0x17c], PT ;  /* 0x00005f00a6007a0c */ /* 0x000fe20003f06270 */
[----:B------:R-:W-:Y:S01]  /*940c0*/  IMAD.WIDE R166, R169, 0x4, R160 ;  /* 0x00000004a9a67825 */ /* 0x000fe200078e02a0 */
[----:B------:R-:W-:Y:S01]  /*940d0*/  ISETP.LT.AND P6, PT, R99, c[0x0][0x178], !P2 ;  /* 0x00005e0063007a0c */ /* 0x000fe200057c1270 */
[----:B------:R1:W-:Y:S01]  /*940e0*/  @P1 STG.E [R2.64], R250 ;  /* 0x000000fa02001986 */ /* 0x0003e2000c101904 */
[----:B------:R-:W-:-:S02]  /*940f0*/  ISETP.GE.AND P4, PT, R170, c[0x0][0x17c], PT ;  /* 0x00005f00aa007a0c */ /* 0x000fc40003f86270 */
[----:B------:R-:W-:Y:S01]  /*94100*/  ISETP.LT.AND P2, PT, R174, c[0x0][0x178], !P2 ;  /* 0x00005e00ae007a0c */ /* 0x000fe20005741270 */
[----:B------:R-:W3:Y:S01]  /*94110*/  LDL.LU R175, [R1+0x1cf0] ;  /* 0x001cf00001af7983 */ /* 0x000ee20000300800 */
[----:B------:R-:W-:-:S03]  /*94120*/  ISETP.LT.AND P1, PT, R99, c[0x0][0x178], !P4 ;  /* 0x00005e0063007a0c */ /* 0x000fc60006721270 */
[----:B------:R-:W3:Y:S01]  /*94130*/  LDL.LU R245, [R1+0x1cc0] ;  /* 0x001cc00001f57983 */ /* 0x000ee20000300800 */
[C---:B------:R-:W-:Y:S01]  /*94140*/  IADD3 R170, R169.reuse, c[0x0][0x198], RZ ;  /* 0x00006600a9aa7a10 */ /* 0x040fe20007ffe0ff */
[----:B-1----:R-:W-:Y:S02]  /*94150*/  IMAD.WIDE R2, R169, 0x4, R6 ;  /* 0x00000004a9027825 */ /* 0x002fe400078e0206 */
[----:B------:R-:W3:Y:S04]  /*94160*/  LDL.LU R244, [R1+0x16f0] ;  /* 0x0016f00001f47983 */ /* 0x000ee80000300800 */
[----:B------:R-:W3:Y:S04]  /*94170*/  LDL.LU R250, [R1+0x1d14] ;  /* 0x001d140001fa7983 */ /* 0x000ee80000300800 */
[----:B--2---:R1:W-:Y:S01]  /*94180*/  @P3 STG.E [R164.64], R168 ;  /* 0x000000a8a4003986 */ /* 0x0043e2000c101904 */
[----:B------:R-:W-:-:S03]  /*94190*/  ISETP.LT.AND P3, PT, R252, c[0x0][0x178], !P4 ;  /* 0x00005e00fc007a0c */ /* 0x000fc60006761270 */
[----:B----4-:R-:W-:Y:S01]  /*941a0*/  @P5 STG.E [R166.64], R171 ;  /* 0x000000aba6005986 */ /* 0x010fe2000c101904 */
[----:B------:R-:W-:-:S03]  /*941b0*/  ISETP.LT.AND P5, PT, R243, c[0x0][0x178], !P4 ;  /* 0x00005e00f3007a0c */ /* 0x000fc600067a1270 */
[----:B------:R2:W-:Y:S01]  /*941c0*/  @P6 STG.E [R2.64], R172 ;  /* 0x000000ac02006986 */ /* 0x0005e2000c101904 */
[----:B-1----:R-:W-:Y:S01]  /*941d0*/  IADD3 R164, R242, 0x16e, RZ ;  /* 0x0000016ef2a47810 */ /* 0x002fe20007ffe0ff */
[----:B------:R-:W-:-:S03]  /*941e0*/  IMAD.WIDE R168, R169, 0x4, R4 ;  /* 0x00000004a9a87825 */ /* 0x000fc600078e0204 */
[----:B------:R-:W-:Y:S01]  /*941f0*/  ISETP.GE.AND P6, PT, R164, c[0x0][0x17c], PT ;  /* 0x00005f00a4007a0c */ /* 0x000fe20003fc6270 */
[----:B------:R-:W-:-:S04]  /*94200*/  IMAD.WIDE R164, R170, 0x4, R160 ;  /* 0x00000004aaa47825 */ /* 0x000fc800078e02a0 */
[C---:B--2---:R-:W-:Y:S01]  /*94210*/  IMAD.WIDE R2, R170.reuse, 0x4, R162 ;  /* 0x00000004aa027825 */ /* 0x044fe200078e02a2 */
[----:B------:R-:W-:Y:S03]  /*94220*/  @P2 STG.E [R168.64], R247 ;  /* 0x000000f7a8002986 */ /* 0x000fe6000c101904 */
[----:B------:R-:W-:Y:S01]  /*94230*/  IMAD.WIDE R166, R170, 0x4, R6 ;  /* 0x00000004aaa67825 */ /* 0x000fe200078e0206 */
[----:B------:R-:W-:Y:S04]  /*94240*/  @P5 STG.E [R2.64], R246 ;  /* 0x000000f602005986 */ /* 0x000fe8000c101904 */
[----:B------:R1:W-:Y:S04]  /*94250*/  @P3 STG.E [R164.64], R251 ;  /* 0x000000fba4003986 */ /* 0x0003e8000c101904 */
[----:B---3--:R2:W-:Y:S04]  /*94260*/  @P1 STG.E [R166.64], R249 ;  /* 0x000000f9a6001986 */ /* 0x0085e8000c101904 */
[----:B-1----:R-:W3:Y:S04]  /*94270*/  LDL.LU R251, [R1+0x1cf4] ;  /* 0x001cf40001fb7983 */ /* 0x002ee80000300800 */
[----:B--2---:R-:W2:Y:S01]  /*94280*/  LDL.LU R249, [R1+0x1cc4] ;  /* 0x001cc40001f97983 */ /* 0x004ea20000300800 */
[----:B------:R-:W-:Y:S01]  /*94290*/  ISETP.LT.AND P4, PT, R174, c[0x0][0x178], !P4 ;  /* 0x00005e00ae007a0c */ /* 0x000fe20006781270 */
[----:B------:R-:W-:-:S12]  /*942a0*/  IMAD.WIDE R168, R170, 0x4, R4 ;  /* 0x00000004aaa87825 */ /* 0x000fd800078e0204 */
[----:B------:R1:W-:Y:S04]  /*942b0*/  @P4 STG.E [R168.64], R248 ;  /* 0x000000f8a8004986 */ /* 0x0003e8000c101904 */
[----:B-1----:R-:W4:Y:S01]  /*942c0*/  LDL.LU R248, [R1+0x16f4] ;  /* 0x0016f40001f87983 */ /* 0x002f220000300800 */
[----:B------:R-:W-:Y:S02]  /*942d0*/  ISETP.LT.AND P2, PT, R243, c[0x0][0x178], !P6 ;  /* 0x00005e00f3007a0c */ /* 0x000fe40007741270 */
[----:B------:R-:W-:Y:S01]  /*942e0*/  ISETP.LT.AND P4, PT, R252, c[0x0][0x178], !P6 ;  /* 0x00005e00fc007a0c */ /* 0x000fe20007781270 */
[----:B------:R-:W4:Y:S01]  /*942f0*/  LDL.LU R247, [R1+0x1c38] ;  /* 0x001c380001f77983 */ /* 0x000f220000300800 */
[----:B------:R-:W-:Y:S02]  /*94300*/  ISETP.LT.AND P3, PT, R99, c[0x0][0x178], !P6 ;  /* 0x00005e0063007a0c */ /* 0x000fe40007761270 */
[----:B------:R-:W-:Y:S01]  /*94310*/  IADD3 R170, R170, c[0x0][0x198], RZ ;  /* 0x00006600aaaa7a10 */ /* 0x000fe20007ffe0ff */
[----:B------:R-:W4:Y:S01]  /*94320*/  LDL.LU R246, [R1+0x16e8] ;  /* 0x0016e80001f67983 */ /* 0x000f220000300800 */
[----:B------:R-:W-:-:S03]  /*94330*/  IADD3 R2, R242, 0x170, RZ ;  /* 0x00000170f2027810 */ /* 0x000fc60007ffe0ff */
[----:B------:R-:W-:Y:S01]  /*94340*/  IMAD.WIDE R166, R170, 0x4, R162 ;  /* 0x00000004aaa67825 */ /* 0x000fe200078e02a2 */
[----:B------:R-:W-:Y:S02]  /*94350*/  ISETP.GE.AND P1, PT, R2, c[0x0][0x17c], PT ;  /* 0x00005f0002007a0c */ /* 0x000fe40003f26270 */
        /* <DEDUP_REMOVED lines=10> */
[----:B-1----:R-:W-:-:S04]  /*94400*/  IMAD.WIDE R166, R170, 0x4, R4 ;  /* 0x00000004aaa67825 */ /* 0x002fc800078e0204 */
[C---:B------:R-:W-:Y:S01]  /*94410*/  IMAD.WIDE R2, R168.reuse, 0x4, R162 ;  /* 0x00000004a8027825 */ /* 0x040fe200078e02a2 */
[----:B------:R1:W-:Y:S03]  /*94420*/  @P6 STG.E [R166.64], R244 ;  /* 0x000000f4a6006986 */ /* 0x0003e6000c101904 */
[C---:B------:R-:W-:Y:S01]  /*94430*/  IMAD.WIDE R164, R168.reuse, 0x4, R160 ;  /* 0x00000004a8a47825 */ /* 0x040fe200078e02a0 */
[----:B------:R-:W4:Y:S04]  /*94440*/  LDL.LU R245, [R1+0xfd8] ;  /* 0x000fd80001f57983 */ /* 0x000f280000300800 */
[----:B------:R1:W-:Y:S04]  /*94450*/  @P5 STG.E [R2.64], R250 ;  /* 0x000000fa02005986 */ /* 0x0003e8000c101904 */
[----:B-1----:R-:W4:Y:S01]  /*94460*/  LDL.LU R244, [R1+0xb98] ;  /* 0x000b980001f47983 */ /* 0x002f220000300800 */
[----:B------:R-:W-:-:S03]  /*94470*/  IMAD.WIDE R2, R168, 0x4, R6 ;  /* 0x00000004a8027825 */ /* 0x000fc600078e0206 */
[----:B------:R-:W4:Y:S01]  /*94480*/  LDL.LU R250, [R1+0x1c3c] ;  /* 0x001c3c0001fa7983 */ /* 0x000f220000300800 */
[----:B------:R-:W-:Y:S02]  /*94490*/  ISETP.LT.AND P5, PT, R174, c[0x0][0x178], !P0 ;  /* 0x00005e00ae007a0c */ /* 0x000fe400047a1270 */
[----:B------:R-:W-:-:S04]  /*944a0*/  IADD3 R166, R242, 0x171, RZ ;  /* 0x00000171f2a67810 */ /* 0x000fc80007ffe0ff */
[----:B------:R-:W-:Y:S01]  /*944b0*/  ISETP.GE.AND P2, PT, R166, c[0x0][0x17c], PT ;  /* 0x00005f00a6007a0c */ /* 0x000fe20003f46270 */
[----:B------:R-:W-:Y:S01]  /*944c0*/  IMAD.WIDE R166, R168, 0x4, R4 ;  /* 0x00000004a8a67825 */ /* 0x000fe200078e0204 */
[----:B---3--:R1:W-:Y:S04]  /*944d0*/  @P3 STG.E [R164.64], R251 ;  /* 0x000000fba4003986 */ /* 0x0083e8000c101904 */
[----:B--2---:R2:W-:Y:S04]  /*944e0*/  @P4 STG.E [R2.64], R249 ;  /* 0x000000f902004986 */ /* 0x0045e8000c101904 */
[----:B-1----:R-:W3:Y:S04]  /*944f0*/  LDL.LU R251, [R1+0x16ec] ;  /* 0x0016ec0001fb7983 */ /* 0x002ee80000300800 */
[----:B--2---:R-:W2:Y:S04]  /*94500*/  LDL.LU R249, [R1+0xfdc] ;  /* 0x000fdc0001f97983 */ /* 0x004ea80000300800 */
[----:B----4-:R1:W-:Y:S04]  /*94510*/  @P5 STG.E [R166.64], R248 ;  /* 0x000000f8a6005986 */ /* 0x0103e8000c101904 */
[----:B-1----:R-:W4:Y:S01]  /*94520*/  LDL.LU R248, [R1+0xb9c] ;  /* 0x000b9c0001f87983 */ /* 0x002f220000300800 */
        /* <DEDUP_REMOVED lines=8> */
[----:B------:R-:W-:Y:S01]  /*945b0*/  ISETP.LT.AND P4, PT, R243, c[0x0][0x178], !P2 ;  /* 0x00005e00f3007a0c */ /* 0x000fe20005781270 */
[----:B------:R-:W4:Y:S02]  /*945c0*/  LDL.LU R173, [R1+0x1358] ;  /* 0x0013580001ad7983 */ /* 0x000f240000300800 */
[----:B------:R-:W-:-:S02]  /*945d0*/  IMAD.WIDE R2, R169, 0x4, R160 ;  /* 0x00000004a9027825 */ /* 0x000fc400078e02a0 */
[----:B------:R1:W-:Y:S01]  /*945e0*/  @P6 STG.E [R164.64], R247 ;  /* 0x000000f7a4006986 */ /* 0x0003e2000c101904 */
[----:B------:R-:W-:Y:S02]  /*945f0*/  ISETP.LT.AND P6, PT, R252, c[0x0][0x178], !P2 ;  /* 0x00005e00fc007a0c */ /* 0x000fe400057c1270 */
[----:B------:R-:W-:Y:S01]  /*94600*/  ISETP.LT.AND P3, PT, R99, c[0x0][0x178], !P2 ;  /* 0x00005e0063007a0c */ /* 0x000fe20005761270 */
[----:B------:R1:W-:Y:S01]  /*94610*/  @P0 STG.E [R2.64], R246 ;  /* 0x000000f602000986 */ /* 0x0003e2000c101904 */
[C---:B------:R-:W-:Y:S02]  /*94620*/  IADD3 R166, R242.reuse, 0x179, RZ ;  /* 0x00000179f2a67810 */ /* 0x040fe40007ffe0ff */
[----:B------:R-:W-:Y:S01]  /*94630*/  IADD3 R167, R242, 0x172, RZ ;  /* 0x00000172f2a77810 */ /* 0x000fe20007ffe0ff */
[----:B-1----:R-:W-:-:S04]  /*94640*/  IMAD.WIDE R164, R169, 0x4, R4 ;  /* 0x00000004a9a47825 */ /* 0x002fc800078e0204 */
[C-C-:B------:R-:W-:Y:S01]  /*94650*/  IMAD.WIDE R2, R169.reuse, 0x4, R6.reuse ;  /* 0x00000004a9027825 */ /* 0x140fe200078e0206 */
[----:B------:R-:W-:Y:S02]  /*94660*/  IADD3 R169, R169, c[0x0][0x198], RZ ;  /* 0x00006600a9a97a10 */ /* 0x000fe40007ffe0ff */
[----:B------:R-:W-:Y:S02]  /*94670*/  ISETP.GE.AND P0, PT, R166, c[0x0][0x17c], PT ;  /* 0x00005f00a6007a0c */ /* 0x000fe40003f06270 */
[----:B------:R1:W-:Y:S01]  /*94680*/  @P5 STG.E [R2.64], R245 ;  /* 0x000000f502005986 */ /* 0x0003e2000c101904 */
[----:B------:R-:W-:Y:S01]  /*94690*/  ISETP.GE.AND P5, PT, R167, c[0x0][0x17c], PT ;  /* 0x00005f00a7007a0c */ /* 0x000fe20003fa6270 */
[C---:B------:R-:W-:Y:S02]  /*946a0*/  IMAD.WIDE R166, R169.reuse, 0x4, R6 ;  /* 0x00000004a9a67825 */ /* 0x040fe400078e0206 */
[----:B------:R1:W-:Y:S02]  /*946b0*/  @P1 STG.E [R164.64], R244 ;  /* 0x000000f4a4001986 */ /* 0x0003e4000c101904 */
[----:B-1----:R-:W-:-:S04]  /*946c0*/  IMAD.WIDE R2, R169, 0x4, R162 ;  /* 0x00000004a9027825 */ /* 0x002fc800078e02a2 */
[C---:B------:R-:W-:Y:S01]  /*946d0*/  IMAD.WIDE R164, R169.reuse, 0x4, R160 ;  /* 0x00000004a9a47825 */ /* 0x040fe200078e02a0 */
[----:B------:R1:W-:Y:S01]  /*946e0*/  @P4 STG.E [R2.64], R250 ;  /* 0x000000fa02004986 */ /* 0x0003e2000c101904 */
[----:B------:R-:W-:Y:S02]  /*946f0*/  ISETP.LT.AND P2, PT, R174, c[0x0][0x178], !P2 ;  /* 0x00005e00ae007a0c */ /* 0x000fe40005741270 */
[----:B-1----:R-:W-:Y:S01]  /*94700*/  IMAD.WIDE R2, R169, 0x4, R4 ;  /* 0x00000004a9027825 */ /* 0x002fe200078e0204 */
[----:B---3--:R1:W-:Y:S04]  /*94710*/  @P6 STG.E [R164.64], R251 ;  /* 0x000000fba4006986 */ /* 0x0083e8000c101904 */
[----:B--2---:R2:W-:Y:S04]  /*94720*/  @P3 STG.E [R166.64], R249 ;  /* 0x000000f9a6003986 */ /* 0x0045e8000c101904 */
[----:B-1----:R-:W3:Y:S04]  /*94730*/  LDL.LU R251, [R1+0xfc8] ;  /* 0x000fc80001fb7983 */ /* 0x002ee80000300800 */
[----:B--2---:R-:W2:Y:S04]  /*94740*/  LDL.LU R249, [R1+0x1c7c] ;  /* 0x001c7c0001f97983 */ /* 0x004ea80000300800 */
[----:B------:R-:W2:Y:S04]  /*94750*/  LDL.LU R175, [R1+0x186c] ;  /* 0x00186c0001af7983 */ /* 0x000ea80000300800 */
[----:B------:R-:W2:Y:S04]  /*94760*/  LDL.LU R250, [R1+0x135c] ;  /* 0x00135c0001fa7983 */ /* 0x000ea80000300800 */
[----:B----4-:R1:W-:Y:S04]  /*94770*/  @P2 STG.E [R2.64], R248 ;  /* 0x000000f802002986 */ /* 0x0103e8000c101904 */
[----:B-1----:R-:W4:Y:S01]  /*94780*/  LDL.LU R248, [R1+0xfcc] ;  /* 0x000fcc0001f87983 */ /* 0x002f220000300800 */
[----:B------:R-:W-:-:S02]  /*94790*/  ISETP.LT.AND P1, PT, R243, c[0x0][0x178], !P5 ;  /* 0x00005e00f3007a0c */ /* 0x000fc40006f21270 */
[----:B------:R-:W-:Y:S01]  /*947a0*/  IADD3 R168, R169, c[0x0][0x198], RZ ;  /* 0x00006600a9a87a10 */ /* 0x000fe20007ffe0ff */
[----:B------:R-:W4:Y:S01]  /*947b0*/  LDL.LU R247, [R1+0x1c88] ;  /* 0x001c880001f77983 */ /* 0x000f220000300800 */
[----:B------:R-:W-:Y:S02]  /*947c0*/  ISETP.LT.AND P3, PT, R252, c[0x0][0x178], !P5 ;  /* 0x00005e00fc007a0c */ /* 0x000fe40006f61270 */
[----:B------:R-:W-:Y:S01]  /*947d0*/  IADD3 R166, R242, 0x173, RZ ;  /* 0x00000173f2a67810 */ /* 0x000fe20007ffe0ff */
[----:B------:R-:W-:Y:S01]  /*947e0*/  IMAD.WIDE R164, R168, 0x4, R162 ;  /* 0x00000004a8a47825 */ /* 0x000fe200078e02a2 */
[----:B------:R-:W-:Y:S01]  /*947f0*/  ISETP.LT.AND P6, PT, R99, c[0x0][0x178], !P5 ;  /* 0x00005e0063007a0c */ /* 0x000fe20006fc1270 */
[----:B------:R-:W4:Y:S01]  /*94800*/  LDL.LU R246, [R1+0x1878] ;  /* 0x0018780001f67983 */ /* 0x000f220000300800 */
[----:B------:R-:W-:Y:S01]  /*94810*/  ISETP.GE.AND P4, PT, R166, c[0x0][0x17c], PT ;  /* 0x00005f00a6007a0c */ /* 0x000fe20003f86270 */
[----:B------:R-:W-:Y:S01]  /*94820*/  IMAD.WIDE R2, R168, 0x4, R6 ;  /* 0x00000004a8027825 */ /* 0x000fe200078e0206 */
[----:B------:R-:W-:Y:S01]  /*94830*/  ISETP.LT.AND P5, PT, R174, c[0x0][0x178], !P5 ;  /* 0x00005e00ae007a0c */ /* 0x000fe20006fa1270 */
[----:B------:R1:W-:Y:S01]  /*94840*/  @P1 STG.E [R164.64], R171 ;  /* 0x000000aba4001986 */ /* 0x0003e2000c101904 */
[----:B------:R-:W-:-:S02]  /*94850*/  ISETP.LT.AND P1, PT, R243, c[0x0][0x178], !P4 ;  /* 0x00005e00f3007a0c */ /* 0x000fc40006721270 */
[----:B------:R-:W-:Y:S01]  /*94860*/  IADD3 R166, R242, 0x174, RZ ;  /* 0x00000174f2a67810 */ /* 0x000fe20007ffe0ff */
[----:B------:R-:W4:Y:S01]  /*94870*/  LDL.LU R245, [R1+0x1378] ;  /* 0x0013780001f57983 */ /* 0x000f220000300800 */
[C---:B------:R-:W-:Y:S01]  /*94880*/  IADD3 R169, R168.reuse, c[0x0][0x198], RZ ;  /* 0x00006600a8a97a10 */ /* 0x040fe20007ffe0ff */
[----:B-1----:R-:W-:Y:S02]  /*94890*/  IMAD.WIDE R164, R168, 0x4, R160 ;  /* 0x00000004a8a47825 */ /* 0x002fe400078e02a0 */
[----:B------:R-:W4:Y:S01]  /*948a0*/  LDL.LU R244, [R1+0x1218] ;  /* 0x0012180001f47983 */ /* 0x000f220000300800 */
[----:B------:R-:W-:-:S03]  /*948b0*/  ISETP.GE.AND P2, PT, R166, c[0x0][0x17c], PT ;  /* 0x00005f00a6007a0c */ /* 0x000fc60003f46270 */
[----:B------:R-:W-:Y:S01]  /*948c0*/  @P3 STG.E [R164.64], R172 ;  /* 0x000000aca4003986 */ /* 0x000fe2000c101904 */
[----:B------:R-:W-:Y:S01]  /*948d0*/  ISETP.LT.AND P3, PT, R252, c[0x0][0x178], !P4 ;  /* 0x00005e00fc007a0c */ /* 0x000fe20006761270 */
[----:B------:R-:W-:Y:S02]  /*948e0*/  IMAD.WIDE R166, R168, 0x4, R4 ;  /* 0x00000004a8a67825 */ /* 0x000fe400078e0204 */
[----:B------:R1:W-:Y:S01]  /*948f0*/  @P6 STG.E [R2.64], R173 ;  /* 0x000000ad02006986 */ /* 0x0003e2000c101904 */
[----:B------:R-:W-:Y:S01]  /*94900*/  ISETP.LT.AND P6, PT, R99, c[0x0][0x178], !P4 ;  /* 0x00005e0063007a0c */ /* 0x000fe200067c1270 */
[----:B-1----:R-:W-:-:S04]  /*94910*/  IMAD.WIDE R2, R169, 0x4, R162 ;  /* 0x00000004a9027825 */ /* 0x002fc800078e02a2 */
[C---:B------:R-:W-:Y:S01]  /*94920*/  IMAD.WIDE R164, R169.reuse, 0x4, R160 ;  /* 0x00000004a9a47825 */ /* 0x040fe200078e02a0 */
[----:B------:R-:W-:Y:S01]  /*94930*/  ISETP.LT.AND P4, PT, R174, c[0x0][0x178], !P4 ;  /* 0x00005e00ae007a0c */ /* 0x000fe20006781270 */
[----:B---3--:R1:W-:Y:S04]  /*94940*/  @P5 STG.E [R166.64], R251 ;  /* 0x000000fba6005986 */ /* 0x0083e8000c101904 */
[----:B--2---:R2:W-:Y:S04]  /*94950*/  @P1 STG.E [R2.64], R249 ;  /* 0x000000f902001986 */ /* 0x0045e8000c101904 */
[----:B-1----:R-:W3:Y:S04]  /*94960*/  LDL.LU R251, [R1+0x1c8c] ;  /* 0x001c8c0001fb7983 */ /* 0x002ee80000300800 */
[----:B--2---:R-:W2:Y:S01]  /*94970*/  LDL.LU R249, [R1+0x187c] ;  /* 0x00187c0001f97983 */ /* 0x004ea20000300800 */
[----:B------:R-:W-:-:S03]  /*94980*/  IMAD.WIDE R2, R169, 0x4, R6 ;  /* 0x00000004a9027825 */ /* 0x000fc600078e0206 */
[----:B------:R-:W-:Y:S04]  /*94990*/  @P3 STG.E [R164.64], R175 ;  /* 0x000000afa4003986 */ /* 0x000fe8000c101904 */
[----:B------:R1:W-:Y:S04]  /*949a0*/  @P6 STG.E [R2.64], R250 ;  /* 0x000000fa02006986 */ /* 0x0003e8000c101904 */
[----:B-1----:R-:W2:Y:S01]  /*949b0*/  LDL.LU R250, [R1+0x137c] ;  /* 0x00137c0001fa7983 */ /* 0x002ea20000300800 */
[----:B------:R-:W-:-:S04]  /*949c0*/  IADD3 R166, R242, 0x175, RZ ;  /* 0x00000175f2a67810 */ /* 0x000fc80007ffe0ff */
[----:B------:R-:W-:Y:S01]  /*949d0*/  ISETP.GE.AND P1, PT, R166, c[0x0][0x17c], PT ;  /* 0x00005f00a6007a0c */ /* 0x000fe20003f26270 */
[----:B------:R-:W-:-:S05]  /*949e0*/  IMAD.WIDE R166, R169, 0x4, R4 ;  /* 0x00000004a9a67825 */ /* 0x000fca00078e0204 */
[----:B----4-:R1:W-:Y:S04]  /*949f0*/  @P4 STG.E [R166.64], R248 ;  /* 0x000000f8a6004986 */ /* 0x0103e8000c101904 */
[----:B-1----:R-:W4:Y:S01]  /*94a00*/  LDL.LU R248, [R1+0x121c] ;  /* 0x00121c0001f87983 */ /* 0x002f220000300800 */
[----:B------:R-:W-:Y:S02]  /*94a10*/  ISETP.LT.AND P5, PT, R243, c[0x0][0x178], !P2 ;  /* 0x00005e00f3007a0c */ /* 0x000fe400057a1270 */
[----:B------:R-:W-:Y:S01]  /*94a20*/  IADD3 R168, R169, c[0x0][0x198], RZ ;  /* 0x00006600a9a87a10 */ /* 0x000fe20007ffe0ff */
[----:B------:R-:W4:Y:S01]  /*94a30*/  LDL.LU R172, [R1+0x1608] ;  /* 0x0016080001ac7983 */ /* 0x000f220000300800 */
[----:B------:R-:W-:Y:S02]  /*94a40*/  ISETP.LT.AND P3, PT, R252, c[0x0][0x178], !P2 ;  /* 0x00005e00fc007a0c */ /* 0x000fe40005761270 */
[----:B------:R-:W-:Y:S01]  /*94a50*/  ISETP.LT.AND P4, PT, R99, c[0x0][0x178], !P2 ;  /* 0x00005e0063007a0c */ /* 0x000fe20005781270 */
[----:B------:R-:W-:Y:S01]  /*94a60*/  IMAD.WIDE R164, R168, 0x4, R162 ;  /* 0x00000004a8a47825 */ /* 0x000fe200078e02a2 */
[----:B------:R-:W-:-:S02]  /*94a70*/  ISETP.LT.AND P2, PT, R174, c[0x0][0x178], !P2 ;  /* 0x00005e00ae007a0c */ /* 0x000fc40005741270 */
[----:B------:R-:W-:Y:S01]  /*94a80*/  ISETP.LT.AND P6, PT, R252, c[0x0][0x178], !P1 ;  /* 0x00005e00fc007a0c */ /* 0x000fe20004fc1270 */
[C---:B------:R-:W-:Y:S02]  /*94a90*/  IMAD.WIDE R2, R168.reuse, 0x4, R6 ;  /* 0x00000004a8027825 */ /* 0x040fe400078e0206 */
[----:B------:R1:W-:Y:S01]  /*94aa0*/  @P5 STG.E [R164.64], R247 ;  /* 0x000000f7a4005986 */ /* 0x0003e2000c101904 */
[----:B------:R-:W-:Y:S01]  /*94ab0*/  ISETP.LT.AND P5, PT, R243, c[0x0][0x178], !P1 ;  /* 0x00005e00f3007a0c */ /* 0x000fe20004fa1270 */
[C---:B------:R-:W-:Y:S01]  /*94ac0*/  IMAD.WIDE R166, R168.reuse, 0x4, R4 ;  /* 0x00000004a8a67825 */ /* 0x040fe200078e0204 */
[----:B------:R-:W-:-:S03]  /*94ad0*/  IADD3 R169, R168, c[0x0][0x198], RZ ;  /* 0x00006600a8a97a10 */ /* 0x000fc60007ffe0ff */
[----:B-1----:R-:W-:Y:S01]  /*94ae0*/  IMAD.WIDE R164, R168, 0x4, R160 ;  /* 0x00000004a8a47825 */ /* 0x002fe200078e02a0 */
[----:B------:R-:W4:Y:S04]  /*94af0*/  LDL.LU R247, [R1+0x1228] ;  /* 0x0012280001f77983 */ /* 0x000f280000300800 */
[----:B------:R1:W-:Y:S04]  /*94b00*/  @P3 STG.E [R164.64], R246 ;  /* 0x000000f6a4003986 */ /* 0x0003e8000c101904 */
[----:B------:R1:W-:Y:S04]  /*94b10*/  @P4 STG.E [R2.64], R245 ;  /* 0x000000f502004986 */ /* 0x0003e8000c101904 */
[----:B------:R-:W-:Y:S01]  /*94b20*/  @P2 STG.E [R166.64], R244 ;  /* 0x000000f4a6002986 */ /* 0x000fe2000c101904 */
[----:B------:R-:W-:Y:S01]  /*94b30*/  ISETP.LT.AND P2, PT, R99, c[0x0][0x178], !P1 ;  /* 0x00005e0063007a0c */ /* 0x000fe20004f41270 */
[----:B-1----:R-:W-:-:S02]  /*94b40*/  IMAD.WIDE R164, R169, 0x4, R162 ;  /* 0x00000004a9a47825 */ /* 0x002fc400078e02a2 */
[----:B------:R-:W4:Y:S02]  /*94b50*/  LDL.LU R246, [R1+0x1c9c] ;  /* 0x001c9c0001f67983 */ /* 0x000f240000300800 */
[C---:B------:R-:W-:Y:S01]  /*94b60*/  IMAD.WIDE R2, R169.reuse, 0x4, R160 ;  /* 0x00000004a9027825 */ /* 0x040fe200078e02a0 */
[----:B------:R-:W-:Y:S01]  /*94b70*/  ISETP.LT.AND P1, PT, R174, c[0x0][0x178], !P1 ;  /* 0x00005e00ae007a0c */ /* 0x000fe20004f21270 */
[----:B---3--:R1:W-:Y:S04]  /*94b80*/  @P5 STG.E [R164.64], R251 ;  /* 0x000000fba4005986 */ /* 0x0083e8000c101904 */
[----:B--2---:R2:W-:Y:S04]  /*94b90*/  @P6 STG.E [R2.64], R249 ;  /* 0x000000f902006986 */ /* 0x0045e8000c101904 */
[----:B-1----:R-:W3:Y:S01]  /*94ba0*/  LDL.LU R251, [R1+0x1a3c] ;  /* 0x001a3c0001fb7983 */ /* 0x002ee20000300800 */
[----:B--2---:R-:W-:-:S03]  /*94bb0*/  IMAD.WIDE R2, R169, 0x4, R6 ;  /* 0x00000004a9027825 */ /* 0x004fc600078e0206 */
[----:B------:R-:W2:Y:S04]  /*94bc0*/  LDL.LU R249, [R1+0x160c] ;  /* 0x00160c0001f97983 */ /* 0x000ea80000300800 */
[----:B------:R1:W-:Y:S04]  /*94bd0*/  @P2 STG.E [R2.64], R250 ;  /* 0x000000fa02002986 */ /* 0x0003e8000c101904 */
[----:B-1----:R-:W2:Y:S04]  /*94be0*/  LDL.LU R2, [R1+0x1c98] ;  /* 0x001c980001027983 */ /* 0x002ea80000300800 */
[----:B------:R-:W3:Y:S01]  /*94bf0*/  LDL.LU R3, [R1+0x1a38] ;  /* 0x001a380001037983 */ /* 0x000ee20000300800 */
[----:B------:R-:W-:-:S05]  /*94c00*/  IMAD.WIDE R164, R169, 0x4, R4 ;  /* 0x00000004a9a47825 */ /* 0x000fca00078e0204 */
[----:B----4-:R1:W-:Y:S04]  /*94c10*/  @P1 STG.E [R164.64], R248 ;  /* 0x000000f8a4001986 */ /* 0x0103e8000c101904 */
[----:B-1----:R-:W4:Y:S01]  /*94c20*/  LDL.LU R248, [R1+0x122c] ;  /* 0x00122c0001f87983 */ /* 0x002f220000300800 */
[C---:B------:R-:W-:Y:S02]  /*94c30*/  IADD3 R170, R242.reuse, 0x176, RZ ;  /* 0x00000176f2aa7810 */ /* 0x040fe40007ffe0ff */
[----:B------:R-:W-:Y:S01]  /*94c40*/  IADD3 R171, R242, 0x177, RZ ;  /* 0x00000177f2ab7810 */ /* 0x000fe20007ffe0ff */
[----:B------:R-:W4:Y:S01]  /*94c50*/  LDL.LU R173, [R1+0x1cb8] ;  /* 0x001cb80001ad7983 */ /* 0x000f220000300800 */
[----:B------:R-:W-:Y:S02]  /*94c60*/  ISETP.GE.AND P3, PT, R170, c[0x0][0x17c], PT ;  /* 0x00005f00aa007a0c */ /* 0x000fe40003f66270 */
[----:B------:R-:W-:Y:S01]  /*94c70*/  ISETP.GE.AND P2, PT, R171, c[0x0][0x17c], PT ;  /* 0x00005f00ab007a0c */ /* 0x000fe20003f46270 */
[----:B------:R-:W4:Y:S01]  /*94c80*/  LDL.LU R175, [R1+0x1c08] ;  /* 0x001c080001af7983 */ /* 0x000f220000300800 */
[----:B------:R-:W-:-:S02]  /*94c90*/  ISETP.LT.AND P5, PT, R243, c[0x0][0x178], !P3 ;  /* 0x00005e00f3007a0c */ /* 0x000fc40005fa1270 */
[----:B------:R-:W-:Y:S01]  /*94ca0*/  ISETP.LT.AND P4, PT, R252, c[0x0][0x178], !P3 ;  /* 0x00005e00fc007a0c */ /* 0x000fe20005f81270 */
[----:B------:R-:W4:Y:S01]  /*94cb0*/  LDL.LU R245, [R1+0x1618] ;  /* 0x0016180001f57983 */ /* 0x000f220000300800 */
[----:B------:R-:W-:Y:S02]  /*94cc0*/  IADD3 R170, R169, c[0x0][0x198], RZ ;  /* 0x00006600a9aa7a10 */ /* 0x000fe40007ffe0ff */
[----:B------:R-:W-:Y:S01]  /*94cd0*/  ISETP.LT.AND P6, PT, R99, c[0x0][0x178], !P3 ;  /* 0x00005e0063007a0c */ /* 0x000fe20005fc1270 */
[----:B------:R-:W4:Y:S02]  /*94ce0*/  LDL.LU R244, [R1+0x1438] ;  /* 0x0014380001f47983 */ /* 0x000f240000300800 */
[----:B------:R-:W-:-:S04]  /*94cf0*/  IMAD.WIDE R166, R170, 0x4, R162 ;  /* 0x00000004aaa67825 */ /* 0x000fc800078e02a2 */
[----:B------:R-:W-:Y:S01]  /*94d00*/  IMAD.WIDE R168, R170, 0x4, R160 ;  /* 0x00000004aaa87825 */ /* 0x000fe200078e02a0 */
[----:B------:R-:W-:Y:S01]  /*94d10*/  ISETP.LT.AND P3, PT, R174, c[0x0][0x178], !P3 ;  /* 0x00005e00ae007a0c */ /* 0x000fe20005f61270 */
[----:B------:R-:W4:Y:S01]  /*94d20*/  LDL.LU R250, [R1+0x1cbc] ;  /* 0x001cbc0001fa7983 */ /* 0x000f220000300800 */
[----:B------:R-:W-:Y:S02]  /*94d30*/  IADD3 R171, R170, c[0x0][0x198], RZ ;  /* 0x00006600aaab7a10 */ /* 0x000fe40007ffe0ff */
[----:B------:R-:W-:-:S03]  /*94d40*/  ISETP.LT.AND P1, PT, R99, c[0x0][0x178], !P2 ;  /* 0x00005e0063007a0c */ /* 0x000fc60005721270 */
[----:B------:R-:W-:Y:S01]  /*94d50*/  IMAD.WIDE R164, R171, 0x4, R162 ;  /* 0x00000004aba47825 */ /* 0x000fe200078e02a2 */
[----:B--2---:R-:W-:Y:S01]  /*94d60*/  @P5 STG.E [R166.64], R2 ;  /* 0x00000002a6005986 */ /* 0x004fe2000c101904 */
[----:B------:R-:W-:-:S03]  /*94d70*/  ISETP.LT.AND P5, PT, R243, c[0x0][0x178], !P2 ;  /* 0x00005e00f3007a0c */ /* 0x000fc600057a1270 */
[----:B---3--:R1:W-:Y:S01]  /*94d80*/  @P4 STG.E [R168.64], R3 ;  /* 0x00000003a8004986 */ /* 0x0083e2000c101904 */
[----:B------:R-:W-:Y:S01]  /*94d90*/  ISETP.LT.AND P4, PT, R252, c[0x0][0x178], !P2 ;  /* 0x00005e00fc007a0c */ /* 0x000fe20005781270 */
[----:B-1----:R-:W-:-:S05]  /*94da0*/  IMAD.WIDE R2, R170, 0x4, R6 ;  /* 0x00000004aa027825 */ /* 0x002fca00078e0206 */
[----:B------:R1:W-:Y:S01]  /*94db0*/  @P6 STG.E [R2.64], R172 ;  /* 0x000000ac02006986 */ /* 0x0003e2000c101904 */
[----:B------:R-:W-:Y:S01]  /*94dc0*/  IMAD.WIDE R166, R171, 0x4, R160 ;  /* 0x00000004aba67825 */ /* 0x000fe200078e02a0 */
[----:B------:R-:W-:-:S03]  /*94dd0*/  ISETP.LT.AND P2, PT, R174, c[0x0][0x178], !P2 ;  /* 0x00005e00ae007a0c */ /* 0x000fc60005741270 */
[----:B------:R-:W-:-:S04]  /*94de0*/  IMAD.WIDE R168, R171, 0x4, R6 ;  /* 0x00000004aba87825 */ /* 0x000fc800078e0206 */
[----:B-1----:R-:W-:-:S05]  /*94df0*/  IMAD.WIDE R2, R170, 0x4, R4 ;  /* 0x00000004aa027825 */ /* 0x002fca00078e0204 */
[----:B------:R1:W-:Y:S04]  /*94e00*/  @P3 STG.E [R2.64], R247 ;  /* 0x000000f702003986 */ /* 0x0003e8000c101904 */
[----:B------:R-:W-:Y:S04]  /*94e10*/  @P5 STG.E [R164.64], R246 ;  /* 0x000000f6a4005986 */ /* 0x000fe8000c101904 */
[----:B------:R2:W-:Y:S04]  /*94e20*/  @P4 STG.E [R166.64], R251 ;  /* 0x000000fba6004986 */ /* 0x0005e8000c101904 */
[----:B------:R3:W-:Y:S01]  /*94e30*/  @P1 STG.E [R168.64], R249 ;  /* 0x000000f9a8001986 */ /* 0x0007e2000c101904 */
[----:B-1----:R-:W-:-:S03]  /*94e40*/  IMAD.WIDE R2, R171, 0x4, R4 ;  /* 0x00000004ab027825 */ /* 0x002fc600078e0204 */
[----:B--2---:R-:W2:Y:S04]  /*94e50*/  LDL.LU R251, [R1+0x1c0c] ;  /* 0x001c0c0001fb7983 */ /* 0x004ea80000300800 */
[----:B---3--:R-:W3:Y:S04]  /*94e60*/  LDL.LU R249, [R1+0x161c] ;  /* 0x00161c0001f97983 */ /* 0x008ee80000300800 */
[----:B----4-:R1:W-:Y:S04]  /*94e70*/  @P2 STG.E [R2.64], R248 ;  /* 0x000000f802002986 */ /* 0x0103e8000c101904 */
[----:B-1----:R-:W4:Y:S01]  /*94e80*/  LDL.LU R248, [R1+0x143c] ;  /* 0x00143c0001f87983 */ /* 0x002f220000300800 */
[----:B------:R-:W-:-:S02]  /*94e90*/  IADD3 R172, R242, 0x178, RZ ;  /* 0x00000178f2ac7810 */ /* 0x000fc40007ffe0ff */
[----:B------:R-:W-:Y:S01]  /*94ea0*/  IADD3 R164, R171, c[0x0][0x198], RZ ;  /* 0x00006600aba47a10 */ /* 0x000fe20007ffe0ff */
[----:B------:R-:W4:Y:S01]  /*94eb0*/  LDL.LU R247, [R1+0x1ce8] ;  /* 0x001ce80001f77983 */ /* 0x000f220000300800 */
[----:B------:R-:W-:Y:S02]  /*94ec0*/  ISETP.GE.AND P6, PT, R172, c[0x0][0x17c], PT ;  /* 0x00005f00ac007a0c */ /* 0x000fe40003fc6270 */
[C---:B------:R-:W-:Y:S01]  /*94ed0*/  ISETP.LT.AND P2, PT, R243.reuse, c[0x0][0x178], !P0 ;  /* 0x00005e00f3007a0c */ /* 0x040fe20004741270 */
[----:B------:R-:W-:Y:S01]  /*94ee0*/  IMAD.WIDE R170, R164, 0x4, R162 ;  /* 0x00000004a4aa7825 */ /* 0x000fe200078e02a2 */
[----:B------:R-:W-:Y:S01]  /*94ef0*/  ISETP.LT.AND P3, PT, R243, c[0x0][0x178], !P6 ;  /* 0x00005e00f3007a0c */ /* 0x000fe20007761270 */
[----:B------:R-:W4:Y:S01]  /*94f00*/  LDL.LU R246, [R1+0x1ca8] ;  /* 0x001ca80001f67983 */ /* 0x000f220000300800 */
        /* <DEDUP_REMOVED lines=17> */
[----:B-1----:R-:W4:Y:S01]  /*95020*/  LDL.LU R245, [R1+0x1a48] ;  /* 0x001a480001f57983 */ /* 0x002f220000300800 */
[----:B------:R-:W-:Y:S01]  /*95030*/  IMAD.WIDE R166, R2, 0x4, R160 ;  /* 0x0000000402a67825 */ /* 0x000fe200078e02a0 */
[----:B------:R-:W-:Y:S02]  /*95040*/  ISETP.LT.AND P0, PT, R174, c[0x0][0x178], !P0 ;  /* 0x00005e00ae007a0c */ /* 0x000fe40004701270 */
[----:B------:R-:W4:Y:S01]  /*95050*/  LDL.LU R244, [R1+0x1508] ;  /* 0x0015080001f47983 */ /* 0x000f220000300800 */
[----:B------:R-:W-:Y:S01]  /*95060*/  IMAD.WIDE R164, R2, 0x4, R6 ;  /* 0x0000000402a47825 */ /* 0x000fe200078e0206 */
[----:B------:R-:W-:Y:S02]  /*95070*/  IADD3 R3, R242, 0x17b, RZ ;  /* 0x0000017bf2037810 */ /* 0x000fe40007ffe0ff */
[----:B------:R-:W4:Y:S01]  /*95080*/  LDL.LU R250, [R1+0x1cec] ;  /* 0x001cec0001fa7983 */ /* 0x000f220000300800 */
[C---:B------:R-:W-:Y:S02]  /*95090*/  IADD3 R170, R2.reuse, c[0x0][0x198], RZ ;  /* 0x0000660002aa7a10 */ /* 0x040fe40007ffe0ff */
[----:B------:R-:W-:Y:S01]  /*950a0*/  ISETP.GE.AND P1, PT, R3, c[0x0][0x17c], PT ;  /* 0x00005f0003007a0c */ /* 0x000fe20003f26270 */
[----:B------:R-:W-:Y:S01]  /*950b0*/  IMAD.WIDE R2, R2, 0x4, R4 ;  /* 0x0000000402027825 */ /* 0x000fe200078e0204 */
[----:B--2---:R1:W-:Y:S04]  /*950c0*/  @P3 STG.E [R166.64], R251 ;  /* 0x000000fba6003986 */ /* 0x0043e8000c101904 */
[----:B---3--:R2:W-:Y:S04]  /*950d0*/  @P2 STG.E [R164.64], R249 ;  /* 0x000000f9a4002986 */ /* 0x0085e8000c101904 */
[----:B-1----:R-:W3:Y:S04]  /*950e0*/  LDL.LU R251, [R1+0x1cac] ;  /* 0x001cac0001fb7983 */ /* 0x002ee80000300800 */
[----:B--2---:R-:W2:Y:S04]  /*950f0*/  LDL.LU R249, [R1+0x1a4c] ;  /* 0x001a4c0001f97983 */ /* 0x004ea80000300800 */
[----:B----4-:R1:W-:Y:S04]  /*95100*/  @P0 STG.E [R2.64], R248 ;  /* 0x000000f802000986 */ /* 0x0103e8000c101904 */
[----:B-1----:R-:W4:Y:S01]  /*95110*/  LDL.LU R248, [R1+0x150c] ;  /* 0x00150c0001f87983 */ /* 0x002f220000300800 */
[----:B------:R-:W-:-:S02]  /*95120*/  ISETP.LT.AND P6, PT, R243, c[0x0][0x178], !P4 ;  /* 0x00005e00f3007a0c */ /* 0x000fc400067c1270 */
[----:B------:R-:W-:Y:S01]  /*95130*/  ISETP.LT.AND P5, PT, R252, c[0x0][0x178], !P4 ;  /* 0x00005e00fc007a0c */ /* 0x000fe200067a1270 */
[C---:B------:R-:W-:Y:S01]  /*95140*/  IMAD.WIDE R168, R170.reuse, 0x4, R162 ;  /* 0x00000004aaa87825 */ /* 0x040fe200078e02a2 */
[----:B------:R-:W4:Y:S03]  /*95150*/  LDL.LU R172, [R1+0x1d08] ;  /* 0x001d080001ac7983 */ /* 0x000f260000300800 */
[----:B------:R-:W-:Y:S01]  /*95160*/  IMAD.WIDE R166, R170, 0x4, R160 ;  /* 0x00000004aaa67825 */ /* 0x000fe200078e02a0 */
[----:B------:R-:W4:Y:S05]  /*95170*/  LDL.LU R173, [R1+0x1cd8] ;  /* 0x001cd80001ad7983 */ /* 0x000f2a0000300800 */
        /* <DEDUP_REMOVED lines=10> */
[----:B------:R-:W4:Y:S03]  /*95220*/  LDL.LU R247, [R1+0x1c18] ;  /* 0x001c180001f77983 */ /* 0x000f260000300800 */
[----:B------:R-:W-:Y:S01]  /*95230*/  IMAD.WIDE R166, R168, 0x4, R162 ;  /* 0x00000004a8a67825 */ /* 0x000fe200078e02a2 */
[----:B------:R1:W-:Y:S01]  /*95240*/  @P6 STG.E [R2.64], R245 ;  /* 0x000000f502006986 */ /* 0x0003e2000c101904 */
[----:B------:R-:W-:-:S03]  /*95250*/  ISETP.LT.AND P1, PT, R174, c[0x0][0x178], !P1 ;  /* 0x00005e00ae007a0c */ /* 0x000fc60004f21270 */
[----:B------:R1:W-:Y:S04]  /*95260*/  @P4 STG.E [R164.64], R244 ;  /* 0x000000f4a4004986 */ /* 0x0003e8000c101904 */
[----:B------:R-:W-:Y:S01]  /*95270*/  @P5 STG.E [R166.64], R250 ;  /* 0x000000faa6005986 */ /* 0x000fe2000c101904 */
[----:B-1----:R-:W-:-:S03]  /*95280*/  IMAD.WIDE R2, R168, 0x4, R160 ;  /* 0x00000004a8027825 */ /* 0x002fc600078e02a0 */
[----:B------:R-:W4:Y:S01]  /*95290*/  LDL.LU R245, [R1+0x1518] ;  /* 0x0015180001f57983 */ /* 0x000f220000300800 */
[----:B------:R-:W-:-:S03]  /*952a0*/  IMAD.WIDE R164, R168, 0x4, R6 ;  /* 0x00000004a8a47825 */ /* 0x000fc600078e0206 */
[----:B---3--:R1:W-:Y:S04]  /*952b0*/  @P3 STG.E [R2.64], R251 ;  /* 0x000000fb02003986 */ /* 0x0083e8000c101904 */
[----:B--2---:R2:W-:Y:S04]  /*952c0*/  @P0 STG.E [R164.64], R249 ;  /* 0x000000f9a4000986 */ /* 0x0045e8000c101904 */
[----:B-1----:R-:W3:Y:S01]  /*952d0*/  LDL.LU R251, [R1+0x1d0c] ;  /* 0x001d0c0001fb7983 */ /* 0x002ee20000300800 */
[----:B------:R-:W-:-:S03]  /*952e0*/  IMAD.WIDE R2, R168, 0x4, R4 ;  /* 0x00000004a8027825 */ /* 0x000fc600078e0204 */
[----:B--2---:R-:W2:Y:S04]  /*952f0*/  LDL.LU R249, [R1+0x1cdc] ;  /* 0x001cdc0001f97983 */ /* 0x004ea80000300800 */
[----:B------:R-:W2:Y:S04]  /*95300*/  LDL.LU R250, [R1+0x1c1c] ;  /* 0x001c1c0001fa7983 */ /* 0x000ea80000300800 */
[----:B----4-:R1:W-:Y:S04]  /*95310*/  @P1 STG.E [R2.64], R248 ;  /* 0x000000f802001986 */ /* 0x0103e8000c101904 */
[----:B-1----:R-:W4:Y:S01]  /*95320*/  LDL.LU R248, [R1+0x151c] ;  /* 0x00151c0001f87983 */ /* 0x002f220000300800 */
[----:B------:R-:W-:-:S02]  /*95330*/  IADD3 R171, R242, 0x17c, RZ ;  /* 0x0000017cf2ab7810 */ /* 0x000fc40007ffe0ff */
[----:B------:R-:W-:Y:S01]  /*95340*/  IADD3 R169, R242, 0x17e, RZ ;  /* 0x0000017ef2a97810 */ /* 0x000fe20007ffe0ff */
[----:B------:R-:W4:Y:S01]  /*95350*/  LDL.LU R175, [R1+0x1d18] ;  /* 0x001d180001af7983 */ /* 0x000f220000300800 */
[----:B------:R-:W-:Y:S02]  /*95360*/  ISETP.GE.AND P6, PT, R171, c[0x0][0x17c], PT ;  /* 0x00005f00ab007a0c */ /* 0x000fe40003fc6270 */
[----:B------:R-:W-:Y:S01]  /*95370*/  ISETP.GE.AND P2, PT, R169, c[0x0][0x17c], PT ;  /* 0x00005f00a9007a0c */ /* 0x000fe20003f46270 */
[----:B------:R-:W4:Y:S01]  /*95380*/  LDL.LU R246, [R1+0x1cf8] ;  /* 0x001cf80001f67983 */ /* 0x000f220000300800 */
[----:B------:R-:W-:Y:S02]  /*95390*/  ISETP.LT.AND P4, PT, R243, c[0x0][0x178], !P6 ;  /* 0x00005e00f3007a0c */ /* 0x000fe40007781270 */
[----:B------:R-:W-:Y:S01]  /*953a0*/  ISETP.LT.AND P5, PT, R252, c[0x0][0x178], !P6 ;  /* 0x00005e00fc007a0c */ /* 0x000fe200077a1270 */
[----:B------:R-:W4:Y:S01]  /*953b0*/  LDL.LU R244, [R1+0x1cc8] ;  /* 0x001cc80001f47983 */ /* 0x000f220000300800 */
        /* <DEDUP_REMOVED lines=11> */
[----:B------:R-:W-:Y:S02]  /*95470*/  ISETP.LT.AND P1, PT, R252, c[0x0][0x178], !P3 ;  /* 0x00005e00fc007a0c */ /* 0x000fe40005f21270 */
[----:B------:R-:W-:Y:S01]  /*95480*/  ISETP.LT.AND P4, PT, R99, c[0x0][0x178], !P3 ;  /* 0x00005e0063007a0c */ /* 0x000fe20005f81270 */
[C---:B-1----:R-:W-:Y:S01]  /*95490*/  IMAD.WIDE R164, R169.reuse, 0x4, R4 ;  /* 0x00000004a9a47825 */ /* 0x042fe200078e0204 */
[----:B------:R-:W-:Y:S01]  /*954a0*/  IADD3 R169, R169, c[0x0][0x198], RZ ;  /* 0x00006600a9a97a10 */ /* 0x000fe20007ffe0ff */
[----:B------:R1:W-:Y:S01]  /*954b0*/  @P0 STG.E [R2.64], R247 ;  /* 0x000000f702000986 */ /* 0x0003e2000c101904 */
[----:B------:R-:W-:-:S02]  /*954c0*/  IADD3 R166, R242, 0x181, RZ ;  /* 0x00000181f2a67810 */ /* 0x000fc40007ffe0ff */
[----:B------:R1:W-:Y:S01]  /*954d0*/  @P6 STG.E [R164.64], R245 ;  /* 0x000000f5a4006986 */ /* 0x0003e2000c101904 */
[----:B------:R-:W-:Y:S02]  /*954e0*/  ISETP.LT.AND P3, PT, R174, c[0x0][0x178], !P3 ;  /* 0x00005e00ae007a0c */ /* 0x000fe40005f61270 */
[----:B------:R-:W-:Y:S01]  /*954f0*/  ISETP.GE.AND P0, PT, R166, c[0x0][0x17c], PT ;  /* 0x00005f00a6007a0c */ /* 0x000fe20003f06270 */
[----:B-1----:R-:W-:-:S04]  /*95500*/  IMAD.WIDE R2, R169, 0x4, R162 ;  /* 0x00000004a9027825 */ /* 0x002fc800078e02a2 */
[----:B------:R-:W-:-:S04]  /*95510*/  IMAD.WIDE R164, R169, 0x4, R160 ;  /* 0x00000004a9a47825 */ /* 0x000fc800078e02a0 */
[C---:B------:R-:W-:Y:S01]  /*95520*/  IMAD.WIDE R166, R169.reuse, 0x4, R6 ;  /* 0x00000004a9a67825 */ /* 0x040fe200078e0206 */
[----:B---3--:R1:W-:Y:S04]  /*95530*/  @P5 STG.E [R2.64], R251 ;  /* 0x000000fb02005986 */ /* 0x0083e8000c101904 */
[----:B--2---:R2:W-:Y:S04]  /*95540*/  @P1 STG.E [R164.64], R249 ;  /* 0x000000f9a4001986 */ /* 0x0045e8000c101904 */
[----:B-1----:R-:W3:Y:S04]  /*95550*/  LDL.LU R251, [R1+0x16f8] ;  /* 0x0016f80001fb7983 */ /* 0x002ee80000300800 */
[----:B------:R1:W-:Y:S04]  /*95560*/  @P4 STG.E [R166.64], R250 ;  /* 0x000000faa6004986 */ /* 0x0003e8000c101904 */
[----:B--2---:R-:W2:Y:S01]  /*95570*/  LDL.LU R249, [R1+0x1d1c] ;  /* 0x001d1c0001f97983 */ /* 0x004ea20000300800 */
[----:B------:R-:W2:Y:S02]  /*95580*/  LDL.LU R245, [R1+0x1cfc] ;  /* 0x001cfc0001f57983 */ /* 0x000ea40000300800 */
[----:B------:R-:W-:Y:S01]  /*95590*/  IMAD.WIDE R2, R169, 0x4, R4 ;  /* 0x00000004a9027825 */ /* 0x000fe200078e0204 */
[----:B-1----:R-:W2:Y:S04]  /*955a0*/  LDL.LU R250, [R1+0x1ccc] ;  /* 0x001ccc0001fa7983 */ /* 0x002ea80000300800 */
[----:B----4-:R1:W-:Y:S04]  /*955b0*/  @P3 STG.E [R2.64], R248 ;  /* 0x000000f802003986 */ /* 0x0103e8000c101904 */
[----:B-1----:R-:W4:Y:S01]  /*955c0*/  LDL.LU R248, [R1+0x16fc] ;  /* 0x0016fc0001f87983 */ /* 0x002f220000300800 */
[----:B------:R-:W-:-:S02]  /*955d0*/  ISETP.LT.AND P6, PT, R243, c[0x0][0x178], !P2 ;  /* 0x00005e00f3007a0c */ /* 0x000fc400057c1270 */
[----:B------:R-:W-:Y:S02]  /*955e0*/  ISETP.LT.AND P5, PT, R252, c[0x0][0x178], !P2 ;  /* 0x00005e00fc007a0c */ /* 0x000fe400057a1270 */
[----:B------:R-:W-:Y:S02]  /*955f0*/  IADD3 R168, R169, c[0x0][0x198], RZ ;  /* 0x00006600a9a87a10 */ /* 0x000fe40007ffe0ff */
[----:B------:R-:W-:Y:S02]  /*95600*/  IADD3 R170, R242, 0x17f, RZ ;  /* 0x0000017ff2aa7810 */ /* 0x000fe40007ffe0ff */
[----:B------:R-:W-:Y:S01]  /*95610*/  ISETP.LT.AND P1, PT, R99, c[0x0][0x178], !P2 ;  /* 0x00005e0063007a0c */ /* 0x000fe20005721270 */
[----:B------:R-:W-:Y:S01]  /*95620*/  ISETP.LT.AND P2, PT, R174, c[0x0][0x178], !P2 ;  /* 0x00005e00ae007a0c */ /* 0x000fe20005741270 */
[----:B------:R-:W4:Y:S01]  /*95630*/  LDL.LU R173, [R1+0x1d20] ;  /* 0x001d200001ad7983 */ /* 0x000f220000300800 */
[----:B------:R-:W-:-:S04]  /*95640*/  IMAD.WIDE R164, R168, 0x4, R162 ;  /* 0x00000004a8a47825 */ /* 0x000fc800078e02a2 */
[----:B------:R-:W-:Y:S01]  /*95650*/  IMAD.WIDE R166, R168, 0x4, R160 ;  /* 0x00000004a8a67825 */ /* 0x000fe200078e02a0 */
[----:B------:R-:W-:Y:S01]  /*95660*/  ISETP.GE.AND P4, PT, R170, c[0x0][0x17c], PT ;  /* 0x00005f00aa007a0c */ /* 0x000fe20003f86270 */
[----:B------:R-:W4:Y:S04]  /*95670*/  LDL.LU R247, [R1+0x1710] ;  /* 0x0017100001f77983 */ /* 0x000f280000300800 */
[----:B------:R1:W-:Y:S01]  /*95680*/  @P6 STG.E [R164.64], R175 ;  /* 0x000000afa4006986 */ /* 0x0003e2000c101904 */
[----:B------:R1:W-:Y:S01]  /*95690*/  @P5 STG.E [R166.64], R246 ;  /* 0x000000f6a6005986 */ /* 0x0003e2000c101904 */
[----:B------:R-:W-:Y:S02]  /*956a0*/  ISETP.LT.AND P6, PT, R243, c[0x0][0x178], !P4 ;  /* 0x00005e00f3007a0c */ /* 0x000fe400067c1270 */
[----:B------:R-:W-:Y:S01]  /*956b0*/  ISETP.LT.AND P3, PT, R252, c[0x0][0x178], !P4 ;  /* 0x00005e00fc007a0c */ /* 0x000fe20006761270 */
[----:B------:R-:W-:Y:S01]  /*956c0*/  IMAD.WIDE R2, R168, 0x4, R6 ;  /* 0x00000004a8027825 */ /* 0x000fe200078e0206 */
[----:B------:R-:W-:-:S02]  /*956d0*/  ISETP.LT.AND P5, PT, R99, c[0x0][0x178], !P4 ;  /* 0x00005e0063007a0c */ /* 0x000fc400067a1270 */
[----:B------:R-:W-:Y:S01]  /*956e0*/  IADD3 R169, R168, c[0x0][0x198], RZ ;  /* 0x00006600a8a97a10 */ /* 0x000fe20007ffe0ff */
[----:B------:R-:W-:Y:S01]  /*956f0*/  ISETP.LT.AND P4, PT, R174, c[0x0][0x178], !P4 ;  /* 0x00005e00ae007a0c */ /* 0x000fe20006781270 */
[----:B------:R1:W-:Y:S02]  /*95700*/  @P1 STG.E [R2.64], R244 ;  /* 0x000000f402001986 */ /* 0x0003e4000c101904 */
[----:B-1----:R-:W-:Y:S01]  /*95710*/  IMAD.WIDE R164, R168, 0x4, R4 ;  /* 0x00000004a8a47825 */ /* 0x002fe200078e0204 */
[----:B------:R-:W-:Y:S01]  /*95720*/  IADD3 R166, R242, 0x180, RZ ;  /* 0x00000180f2a67810 */ /* 0x000fe20007ffe0ff */
[----:B------:R-:W4:Y:S03]  /*95730*/  LDL.LU R246, [R1+0x1310] ;  /* 0x0013100001f67983 */ /* 0x000f260000300800 */
[----:B------:R-:W-:Y:S01]  /*95740*/  ISETP.GE.AND P1, PT, R166, c[0x0][0x17c], PT ;  /* 0x00005f00a6007a0c */ /* 0x000fe20003f26270 */
[----:B------:R-:W-:-:S04]  /*95750*/  IMAD.WIDE R166, R169, 0x4, R160 ;  /* 0x00000004a9a67825 */ /* 0x000fc800078e02a0 */
[C---:B------:R-:W-:Y:S01]  /*95760*/  IMAD.WIDE R2, R169.reuse, 0x4, R162 ;  /* 0x00000004a9027825 */ /* 0x040fe200078e02a2 */
[----:B------:R-:W4:Y:S04]  /*95770*/  LDL.LU R244, [R1+0xfb0] ;  /* 0x000fb00001f47983 */ /* 0x000f280000300800 */
[----:B---3--:R1:W-:Y:S01]  /*95780*/  @P2 STG.E [R164.64], R251 ;  /* 0x000000fba4002986 */ /* 0x0083e2000c101904 */
[----:B--2---:R2:W-:Y:S03]  /*95790*/  @P6 STG.E [R2.64], R249 ;  /* 0x000000f902006986 */ /* 0x0045e6000c101904 */
[----:B------:R-:W-:Y:S01]  /*957a0*/  @P3 STG.E [R166.64], R245 ;  /* 0x000000f5a6003986 */ /* 0x000fe2000c101904 */
[----:B-1----:R-:W-:-:S03]  /*957b0*/  IMAD.WIDE R164, R169, 0x4, R6 ;  /* 0x00000004a9a47825 */ /* 0x002fc600078e0206 */
[----:B------:R-:W3:Y:S04]  /*957c0*/  LDL.LU R251, [R1+0x1d24] ;  /* 0x001d240001fb7983 */ /* 0x000ee80000300800 */
[----:B--2---:R-:W2:Y:S01]  /*957d0*/  LDL.LU R249, [R1+0x1714] ;  /* 0x0017140001f97983 */ /* 0x004ea20000300800 */
[----:B------:R-:W-:-:S03]  /*957e0*/  IMAD.WIDE R2, R169, 0x4, R4 ;  /* 0x00000004a9027825 */ /* 0x000fc600078e0204 */
[----:B------:R1:W-:Y:S04]  /*957f0*/  @P5 STG.E [R164.64], R250 ;  /* 0x000000faa4005986 */ /* 0x0003e8000c101904 */
[----:B-1----:R-:W2:Y:S04]  /*95800*/  LDL.LU R250, [R1+0x1314] ;  /* 0x0013140001fa7983 */ /* 0x002ea80000300800 */
[----:B----4-:R1:W-:Y:S04]  /*95810*/  @P4 STG.E [R2.64], R248 ;  /* 0x000000f802004986 */ /* 0x0103e8000c101904 */
[----:B-1----:R-:W4:Y:S01]  /*95820*/  LDL.LU R248, [R1+0xfb4] ;  /* 0x000fb40001f87983 */ /* 0x002f220000300800 */
[----:B------:R-:W-:-:S02]  /*95830*/  ISETP.LT.AND P2, PT, R243, c[0x0][0x178], !P1 ;  /* 0x00005e00f3007a0c */ /* 0x000fc40004f41270 */
[----:B------:R-:W-:Y:S02]  /*95840*/  ISETP.LT.AND P3, PT, R252, c[0x0][0x178], !P1 ;  /* 0x00005e00fc007a0c */ /* 0x000fe40004f61270 */
[----:B------:R-:W-:Y:S02]  /*95850*/  IADD3 R166, R169, c[0x0][0x198], RZ ;  /* 0x00006600a9a67a10 */ /* 0x000fe40007ffe0ff */
[----:B------:R-:W-:Y:S01]  /*95860*/  ISETP.LT.AND P4, PT, R99, c[0x0][0x178], !P1 ;  /* 0x00005e0063007a0c */ /* 0x000fe20004f81270 */
[----:B------:R-:W-:Y:S01]  /*95870*/  ISETP.LT.AND P1, PT, R174, c[0x0][0x178], !P1 ;  /* 0x00005e00ae007a0c */ /* 0x000fe20004f21270 */
[----:B------:R-:W4:Y:S01]  /*95880*/  LDL.LU R172, [R1+0x1db0] ;  /* 0x001db00001ac7983 */ /* 0x000f220000300800 */
[----:B------:R-:W4:Y:S02]  /*95890*/  LDL.LU R175, [R1+0x1840] ;  /* 0x0018400001af7983 */ /* 0x000f240000300800 */
[----:B------:R-:W-:-:S04]  /*958a0*/  IMAD.WIDE R2, R166, 0x4, R162 ;  /* 0x00000004a6027825 */ /* 0x000fc800078e02a2 */
[----:B------:R-:W-:Y:S01]  /*958b0*/  IMAD.WIDE R164, R166, 0x4, R160 ;  /* 0x00000004a6a47825 */ /* 0x000fe200078e02a0 */
[----:B------:R-:W-:Y:S02]  /*958c0*/  ISETP.LT.AND P6, PT, R243, c[0x0][0x178], !P0 ;  /* 0x00005e00f3007a0c */ /* 0x000fe400047c1270 */
[----:B------:R-:W-:Y:S01]  /*958d0*/  ISETP.LT.AND P5, PT, R252, c[0x0][0x178], !P0 ;  /* 0x00005e00fc007a0c */ /* 0x000fe200047a1270 */
[----:B------:R-:W4:Y:S04]  /*958e0*/  LDL.LU R245, [R1+0x1330] ;  /* 0x0013300001f57983 */ /* 0x000f280000300800 */
[----:B------:R1:W-:Y:S01]  /*958f0*/  @P2 STG.E [R2.64], R173 ;  /* 0x000000ad02002986 */ /* 0x0003e2000c101904 */
[----:B------:R1:W-:Y:S01]  /*95900*/  @P3 STG.E [R164.64], R247 ;  /* 0x000000f7a4003986 */ /* 0x0003e2000c101904 */
[----:B------:R-:W-:-:S02]  /*95910*/  ISETP.LT.AND P3, PT, R99, c[0x0][0x178], !P0 ;  /* 0x00005e0063007a0c */ /* 0x000fc40004761270 */
[----:B------:R-:W-:Y:S02]  /*95920*/  IADD3 R167, R242, 0x182, RZ ;  /* 0x00000182f2a77810 */ /* 0x000fe40007ffe0ff */
[C---:B------:R-:W-:Y:S01]  /*95930*/  IADD3 R170, R166.reuse, c[0x0][0x198], RZ ;  /* 0x00006600a6aa7a10 */ /* 0x040fe20007ffe0ff */
[----:B-1----:R-:W-:-:S04]  /*95940*/  IMAD.WIDE R2, R166, 0x4, R6 ;  /* 0x00000004a6027825 */ /* 0x002fc800078e0206 */
[----:B------:R-:W-:Y:S01]  /*95950*/  IMAD.WIDE R164, R166, 0x4, R4 ;  /* 0x00000004a6a47825 */ /* 0x000fe200078e0204 */
[----:B------:R-:W-:-:S03]  /*95960*/  ISETP.GE.AND P2, PT, R167, c[0x0][0x17c], PT ;  /* 0x00005f00a7007a0c */ /* 0x000fc60003f46270 */
[----:B------:R-:W-:Y:S01]  /*95970*/  IMAD.WIDE R166, R170, 0x4, R162 ;  /* 0x00000004aaa67825 */ /* 0x000fe200078e02a2 */
[----:B------:R1:W-:Y:S03]  /*95980*/  @P4 STG.E [R2.64], R246 ;  /* 0x000000f602004986 */ /* 0x0003e6000c101904 */
[----:B------:R1:W-:Y:S01]  /*95990*/  @P1 STG.E [R164.64], R244 ;  /* 0x000000f4a4001986 */ /* 0x0003e2000c101904 */
[----:B------:R-:W-:Y:S01]  /*959a0*/  ISETP.LT.AND P1, PT, R174, c[0x0][0x178], !P0 ;  /* 0x00005e00ae007a0c */ /* 0x000fe20004721270 */
[----:B------:R-:W-:-:S04]  /*959b0*/  IMAD.WIDE R168, R170, 0x4, R160 ;  /* 0x00000004aaa87825 */ /* 0x000fc800078e02a0 */
[C---:B-1----:R-:W-:Y:S01]  /*959c0*/  IMAD.WIDE R2, R170.reuse, 0x4, R6 ;  /* 0x00000004aa027825 */ /* 0x042fe200078e0206 */
[----:B------:R-:W4:Y:S04]  /*959d0*/  LDL.LU R244, [R1+0x1120] ;  /* 0x0011200001f47983 */ /* 0x000f280000300800 */
[----:B---3--:R1:W-:Y:S04]  /*959e0*/  @P6 STG.E [R166.64], R251 ;  /* 0x000000fba6006986 */ /* 0x0083e8000c101904 */
[----:B--2---:R2:W-:Y:S04]  /*959f0*/  @P5 STG.E [R168.64], R249 ;  /* 0x000000f9a8005986 */ /* 0x0045e8000c101904 */
[----:B-1----:R-:W3:Y:S04]  /*95a00*/  LDL.LU R251, [R1+0x1db4] ;  /* 0x001db40001fb7983 */ /* 0x002ee80000300800 */
[----:B--2---:R-:W2:Y:S04]  /*95a10*/  LDL.LU R249, [R1+0x1844] ;  /* 0x0018440001f97983 */ /* 0x004ea80000300800 */
[----:B------:R1:W-:Y:S02]  /*95a20*/  @P3 STG.E [R2.64], R250 ;  /* 0x000000fa02003986 */ /* 0x0003e4000c101904 */
[----:B-1----:R-:W-:-:S02]  /*95a30*/  IMAD.WIDE R2, R170, 0x4, R4 ;  /* 0x00000004aa027825 */ /* 0x002fc400078e0204 */
[----:B------:R-:W2:Y:S04]  /*95a40*/  LDL.LU R250, [R1+0x1334] ;  /* 0x0013340001fa7983 */ /* 0x000ea80000300800 */
[----:B----4-:R1:W-:Y:S04]  /*95a50*/  @P1 STG.E [R2.64], R248 ;  /* 0x000000f802001986 */ /* 0x0103e8000c101904 */
[----:B-1----:R-:W4:Y:S01]  /*95a60*/  LDL.LU R248, [R1+0x1124] ;  /* 0x0011240001f87983 */ /* 0x002f220000300800 */
[----:B------:R-:W-:Y:S02]  /*95a70*/  ISETP.LT.AND P6, PT, R243, c[0x0][0x178], !P2 ;  /* 0x00005e00f3007a0c */ /* 0x000fe400057c1270 */
[----:B------:R-:W-:-:S02]  /*95a80*/  ISETP.LT.AND P4, PT, R252, c[0x0][0x178], !P2 ;  /* 0x00005e00fc007a0c */ /* 0x000fc40005781270 */
[----:B------:R-:W-:Y:S02]  /*95a90*/  IADD3 R164, R242, 0x183, RZ ;  /* 0x00000183f2a47810 */ /* 0x000fe40007ffe0ff */
[----:B------:R-:W-:Y:S02]  /*95aa0*/  ISETP.LT.AND P5, PT, R99, c[0x0][0x178], !P2 ;  /* 0x00005e0063007a0c */ /* 0x000fe400057a1270 */
[----:B------:R-:W-:Y:S02]  /*95ab0*/  IADD3 R171, R170, c[0x0][0x198], RZ ;  /* 0x00006600aaab7a10 */ /* 0x000fe40007ffe0ff */
[----:B------:R-:W-:Y:S02]  /*95ac0*/  IADD3 R166, R242, 0x184, RZ ;  /* 0x00000184f2a67810 */ /* 0x000fe40007ffe0ff */
[----:B------:R-:W-:Y:S01]  /*95ad0*/  ISETP.GE.AND P0, PT, R164, c[0x0][0x17c], PT ;  /* 0x00005f00a4007a0c */ /* 0x000fe20003f06270 */
[----:B------:R-:W4:Y:S01]  /*95ae0*/  LDL.LU R173, [R1+0x1dc0] ;  /* 0x001dc00001ad7983 */ /* 0x000f220000300800 */
[----:B------:R-:W-:Y:S01]  /*95af0*/  ISETP.LT.AND P2, PT, R174, c[0x0][0x178], !P2 ;  /* 0x00005e00ae007a0c */ /* 0x000fe20005741270 */
[----:B------:R-:W-:Y:S01]  /*95b00*/  IMAD.WIDE R164, R171, 0x4, R162 ;  /* 0x00000004aba47825 */ /* 0x000fe200078e02a2 */
[----:B------:R-:W-:-:S03]  /*95b10*/  ISETP.GE.AND P3, PT, R166, c[0x0][0x17c], PT ;  /* 0x00005f00a6007a0c */ /* 0x000fc60003f66270 */
[----:B------:R-:W-:-:S04]  /*95b20*/  IMAD.WIDE R166, R171, 0x4, R160 ;  /* 0x00000004aba67825 */ /* 0x000fc800078e02a0 */
[----:B------:R-:W-:Y:S01]  /*95b30*/  IMAD.WIDE R168, R171, 0x4, R6 ;  /* 0x00000004aba87825 */ /* 0x000fe200078e0206 */
[----:B------:R-:W4:Y:S04]  /*95b40*/  LDL.LU R247, [R1+0x1850] ;  /* 0x0018500001f77983 */ /* 0x000f280000300800 */
[----:B------:R-:W-:Y:S01]  /*95b50*/  @P6 STG.E [R164.64], R172 ;  /* 0x000000aca4006986 */ /* 0x000fe2000c101904 */
[----:B------:R-:W-:Y:S01]  /*95b60*/  @P4 STG.E [R166.64], R175 ;  /* 0x000000afa6004986 */ /* 0x000fe2000c101904 */
[----:B------:R-:W-:Y:S01]  /*95b70*/  ISETP.LT.AND P4, PT, R243, c[0x0][0x178], !P0 ;  /* 0x00005e00f3007a0c */ /* 0x000fe20004781270 */
[----:B------:R1:W-:Y:S01]  /*95b80*/  @P5 STG.E [R168.64], R245 ;  /* 0x000000f5a8005986 */ /* 0x0003e2000c101904 */
[----:B------:R-:W-:Y:S01]  /*95b90*/  ISETP.LT.AND P5, PT, R252, c[0x0][0x178], !P0 ;  /* 0x00005e00fc007a0c */ /* 0x000fe200047a1270 */
[----:B------:R-:W4:Y:S01]  /*95ba0*/  LDL.LU R246, [R1+0x1410] ;  /* 0x0014100001f67983 */ /* 0x000f220000300800 */
[----:B------:R-:W-:Y:S01]  /*95bb0*/  ISETP.LT.AND P1, PT, R99, c[0x0][0x178], !P0 ;  /* 0x00005e0063007a0c */ /* 0x000fe20004721270 */
[----:B------:R-:W-:Y:S01]  /*95bc0*/  ISETP.LT.AND P0, PT, R174, c[0x0][0x178], !P0 ;  /* 0x00005e00ae007a0c */ /* 0x000fe20004701270 */
[C---:B-1----:R-:W-:Y:S01]  /*95bd0*/  IADD3 R169, R171.reuse, c[0x0][0x198], RZ ;  /* 0x00006600aba97a10 */ /* 0x042fe20007ffe0ff */
[----:B------:R-:W-:Y:S01]  /*95be0*/  IMAD.WIDE R166, R171, 0x4, R4 ;  /* 0x00000004aba67825 */ /* 0x000fe200078e0204 */
[----:B------:R-:W4:Y:S03]  /*95bf0*/  LDL.LU R245, [R1+0x1230] ;  /* 0x0012300001f57983 */ /* 0x000f260000300800 */
[----:B------:R-:W-:-:S04]  /*95c00*/  IMAD.WIDE R2, R169, 0x4, R162 ;  /* 0x00000004a9027825 */ /* 0x000fc800078e02a2 */
[C---:B------:R-:W-:Y:S01]  /*95c10*/  IMAD.WIDE R164, R169.reuse, 0x4, R160 ;  /* 0x00000004a9a47825 */ /* 0x040fe200078e02a0 */
[----:B------:R-:W-:Y:S04]  /*95c20*/  @P2 STG.E [R166.64], R244 ;  /* 0x000000f4a6002986 */ /* 0x000fe8000c101904 */
[----:B---3--:R1:W-:Y:S01]  /*95c30*/  @P4 STG.E [R2.64], R251 ;  /* 0x000000fb02004986 */ /* 0x0083e2000c101904 */
[----:B--2---:R2:W-:Y:S03]  /*95c40*/  @P5 STG.E [R164.64], R249 ;  /* 0x000000f9a4005986 */ /* 0x0045e6000c101904 */
[----:B-1----:R-:W3:Y:S01]  /*95c50*/  LDL.LU R251, [R1+0x1dc4] ;  /* 0x001dc40001fb7983 */ /* 0x002ee20000300800 */
[----:B------:R-:W-:-:S04]  /*95c60*/  IMAD.WIDE R2, R169, 0x4, R6 ;  /* 0x00000004a9027825 */ /* 0x000fc800078e0206 */
[----:B--2---:R-:W-:Y:S01]  /*95c70*/  IMAD.WIDE R164, R169, 0x4, R4 ;  /* 0x00000004a9a47825 */ /* 0x004fe200078e0204 */
[----:B------:R-:W2:Y:S04]  /*95c80*/  LDL.LU R249, [R1+0x1854] ;  /* 0x0018540001f97983 */ /* 0x000ea80000300800 */
[----:B------:R-:W-:Y:S04]  /*95c90*/  @P1 STG.E [R2.64], R250 ;  /* 0x000000fa02001986 */ /* 0x000fe8000c101904 */
[----:B----4-:R1:W-:Y:S04]  /*95ca0*/  @P0 STG.E [R164.64], R248 ;  /* 0x000000f8a4000986 */ /* 0x0103e8000c101904 */
[----:B-1----:R-:W4:Y:S01]  /*95cb0*/  LDL.LU R248, [R1+0x1414] ;  /* 0x0014140001f87983 */ /* 0x002f220000300800 */
[----:B------:R-:W4:Y:S02]  /*95cc0*/  LDL.LU R250, [R1+0x1234] ;  /* 0x0012340001fa7983 */ /* 0x000f240000300800 */
[----:B------:R-:W4:Y:S01]  /*95cd0*/  LDL.LU R244, [R1+0x1dd0] ;  /* 0x001dd00001f47983 */ /* 0x000f220000300800 */
[----:B------:R-:W-:-:S02]  /*95ce0*/  IADD3 R168, R242, 0x185, RZ ;  /* 0x00000185f2a87810 */ /* 0x000fc40007ffe0ff */
[----:B------:R-:W-:Y:S02]  /*95cf0*/  ISETP.LT.AND P6, PT, R243, c[0x0][0x178], !P3 ;  /* 0x00005e00f3007a0c */ /* 0x000fe40005fc1270 */
[----:B------:R-:W-:Y:S02]  /*95d00*/  ISETP.LT.AND P5, PT, R252, c[0x0][0x178], !P3 ;  /* 0x00005e00fc007a0c */ /* 0x000fe40005fa1270 */
[----:B------:R-:W-:Y:S02]  /*95d10*/  ISETP.LT.AND P4, PT, R99, c[0x0][0x178], !P3 ;  /* 0x00005e0063007a0c */ /* 0x000fe40005f81270 */
[----:B------:R-:W-:Y:S01]  /*95d20*/  ISETP.GE.AND P2, PT, R168, c[0x0][0x17c], PT ;  /* 0x00005f00a8007a0c */ /* 0x000fe20003f46270 */
[----:B------:R-:W-:Y:S01]  /*95d30*/  IADD3 R168, R169, c[0x0][0x198], RZ ;  /* 0x00006600a9a87a10 */ /* 0x000fe20007ffe0ff */
[----:B------:R-:W-:Y:S01]  /*95d40*/  IADD3 R170, R242, 0x187, RZ ;  /* 0x00000187f2aa7810 */ /* 0x000fe20007ffe0ff */
[----:B------:R-:W4:Y:S03]  /*95d50*/  LDL.LU R175, [R1+0x15e0] ;  /* 0x0015e00001af7983 */ /* 0x000f260000300800 */
[----:B------:R-:W-:Y:S01]  /*95d60*/  IMAD.WIDE R166, R168, 0x4, R162 ;  /* 0x00000004a8a67825 */ /* 0x000fe200078e02a2 */
[----:B------:R-:W-:-:S03]  /*95d70*/  ISETP.LT.AND P3, PT, R174, c[0x0][0x178], !P3 ;  /* 0x00005e00ae007a0c */ /* 0x000fc60005f61270 */
[----:B------:R-:W-:-:S04]  /*95d80*/  IMAD.WIDE R164, R168, 0x4, R160 ;  /* 0x00000004a8a47825 */ /* 0x000fc800078e02a0 */
[C---:B------:R-:W-:Y:S01]  /*95d90*/  IMAD.WIDE R2, R168.reuse, 0x4, R6 ;  /* 0x00000004a8027825 */ /* 0x040fe200078e0206 */
[----:B------:R1:W-:Y:S01]  /*95da0*/  @P6 STG.E [R166.64], R173 ;  /* 0x000000ada6006986 */ /* 0x0003e2000c101904 */
[----:B------:R-:W-:Y:S02]  /*95db0*/  ISETP.LT.AND P6, PT, R243, c[0x0][0x178], !P2 ;  /* 0x00005e00f3007a0c */ /* 0x000fe400057c1270 */
[----:B------:R-:W-:Y:S01]  /*95dc0*/  IADD3 R169, R168, c[0x0][0x198], RZ ;  /* 0x00006600a8a97a10 */ /* 0x000fe20007ffe0ff */
[----:B------:R1:W-:Y:S01]  /*95dd0*/  @P5 STG.E [R164.64], R247 ;  /* 0x000000f7a4005986 */ /* 0x0003e2000c101904 */
[----:B------:R1:W-:Y:S01]  /*95de0*/  @P4 STG.E [R2.64], R246 ;  /* 0x000000f602004986 */ /* 0x0003e2000c101904 */
[----:B------:R-:W-:Y:S02]  /*95df0*/  ISETP.LT.AND P1, PT, R252, c[0x0][0x178], !P2 ;  /* 0x00005e00fc007a0c */ /* 0x000fe40005721270 */
[----:B------:R-:W-:Y:S02]  /*95e00*/  ISETP.LT.AND P5, PT, R99, c[0x0][0x178], !P2 ;  /* 0x00005e0063007a0c */ /* 0x000fe400057a1270 */
[----:B-1----:R-:W-:Y:S01]  /*95e10*/  IADD3 R166, R242, 0x186, RZ ;  /* 0x00000186f2a67810 */ /* 0x002fe20007ffe0ff */
[----:B------:R-:W-:-:S04]  /*95e20*/  IMAD.WIDE R164, R169, 0x4, R162 ;  /* 0x00000004a9a47825 */ /* 0x000fc800078e02a2 */
[----:B------:R-:W-:Y:S01]  /*95e30*/  IMAD.WIDE R2, R168, 0x4, R4 ;  /* 0x00000004a8027825 */ /* 0x000fe200078e0204 */
[----:B------:R-:W-:Y:S02]  /*95e40*/  ISETP.GE.AND P0, PT, R166, c[0x0][0x17c], PT ;  /* 0x00005f00a6007a0c */ /* 0x000fe40003f06270 */
[----:B------:R-:W-:Y:S01]  /*95e50*/  ISETP.LT.AND P2, PT, R174, c[0x0][0x178], !P2 ;  /* 0x00005e00ae007a0c */ /* 0x000fe20005741270 */
[----:B------:R-:W4:Y:S04]  /*95e60*/  LDL.LU R247, [R1+0x1240] ;  /* 0x0012400001f77983 */ /* 0x000f280000300800 */
[----:B------:R1:W-:Y:S01]  /*95e70*/  @P3 STG.E [R2.64], R245 ;  /* 0x000000f502003986 */ /* 0x0003e2000c101904 */
[----:B------:R-:W-:Y:S01]  /*95e80*/  IMAD.WIDE R166, R169, 0x4, R160 ;  /* 0x00000004a9a67825 */ /* 0x000fe200078e02a0 */
[----:B------:R-:W-:-:S03]  /*95e90*/  ISETP.GE.AND P4, PT, R170, c[0x0][0x17c], PT ;  /* 0x00005f00aa007a0c */ /* 0x000fc60003f86270 */
[C---:B------:R-:W-:Y:S02]  /*95ea0*/  IADD3 R170, R169.reuse, c[0x0][0x198], RZ ;  /* 0x00006600a9aa7a10 */ /* 0x040fe40007ffe0ff */
[----:B-1----:R-:W-:-:S04]  /*95eb0*/  IMAD.WIDE R2, R169, 0x4, R6 ;  /* 0x00000004a9027825 */ /* 0x002fc800078e0206 */
[----:B------:R-:W-:Y:S01]  /*95ec0*/  IMAD.WIDE R168, R169, 0x4, R4 ;  /* 0x00000004a9a87825 */ /* 0x000fe200078e0204 */
[----:B---3--:R1:W-:Y:S01]  /*95ed0*/  @P6 STG.E [R164.64], R251 ;  /* 0x000000fba4006986 */ /* 0x0083e2000c101904 */
[----:B------:R-:W-:Y:S02]  /*95ee0*/  ISETP.LT.AND P6, PT, R243, c[0x0][0x178], !P0 ;  /* 0x00005e00f3007a0c */ /* 0x000fe400047c1270 */
[----:B--2---:R2:W-:Y:S01]  /*95ef0*/  @P1 STG.E [R166.64], R249 ;  /* 0x000000f9a6001986 */ /* 0x0045e2000c101904 */
[----:B-1----:R-:W3:Y:S01]  /*95f00*/  LDL.LU R251, [R1+0x1dd4] ;  /* 0x001dd40001fb7983 */ /* 0x002ee20000300800 */
[----:B------:R-:W3:Y:S02]  /*95f10*/  LDL.LU R246, [R1+0x1a14] ;  /* 0x001a140001f67983 */ /* 0x000ee40000300800 */
[----:B--2---:R-:W2:Y:S01]  /*95f20*/  LDL.LU R249, [R1+0x15e4] ;  /* 0x0015e40001f97983 */ /* 0x004ea20000300800 */
[----:B----4-:R1:W-:Y:S01]  /*95f30*/  @P5 STG.E [R2.64], R248 ;  /* 0x000000f802005986 */ /* 0x0103e2000c101904 */
[----:B------:R4:W-:Y:S03]  /*95f40*/  @P2 STG.E [R168.64], R250 ;  /* 0x000000faa8002986 */ /* 0x0009e6000c101904 */
[----:B-1----:R-:W2:Y:S01]  /*95f50*/  LDL.LU R248, [R1+0x1244] ;  /* 0x0012440001f87983 */ /* 0x002ea20000300800 */
[----:B------:R-:W-:-:S04]  /*95f60*/  IMAD.WIDE R2, R170, 0x4, R162 ;  /* 0x00000004aa027825 */ /* 0x000fc800078e02a2 */
[----:B------:R-:W2:Y:S02]  /*95f70*/  LDL.LU R171, [R1+0x1de0] ;  /* 0x001de00001ab7983 */ /* 0x000ea40000300800 */
[----:B------:R-:W2:Y:S01]  /*95f80*/  LDL.LU R172, [R1+0x1be0] ;  /* 0x001be00001ac7983 */ /* 0x000ea20000300800 */
[----:B------:R-:W2:Y:S01]  /*95f90*/  LDL.LU R173, [R1+0x15f0] ;  /* 0x0015f00001ad7983 */ /* 0x000ea20000300800 */
[----:B------:R-:W2:Y:S02]  /*95fa0*/  LDL.LU R245, [R1+0x1420] ;  /* 0x0014200001f57983 */ /* 0x000ea40000300800 */
[----:B----4-:R-:W4:Y:S01]  /*95fb0*/  LDL.LU R250, [R1+0x1de4] ;  /* 0x001de40001fa7983 */ /* 0x010f220000300800 */
[----:B------:R1:W-:Y:S04]  /*95fc0*/  @P6 STG.E [R2.64], R244 ;  /* 0x000000f402006986 */ /* 0x0003e8000c101904 */
[----:B-1----:R-:W2:Y:S01]  /*95fd0*/  LDL.LU R244, [R1+0x3618] ;  /* 0x0036180001f47983 */ /* 0x002ea20000300800 */
[----:B------:R-:W2:Y:S01]  /*95fe0*/  LDL.LU R3, [R1+0x1a10] ;  /* 0x001a100001037983 */ /* 0x000ea20000300800 */
[----:B------:R-:W-:-:S02]  /*95ff0*/  ISETP.LT.AND P3, PT, R252, c[0x0][0x178], !P0 ;  /* 0x00005e00fc007a0c */ /* 0x000fc40004761270 */
[----:B------:R-:W-:Y:S02]  /*96000*/  ISETP.LT.AND P1, PT, R99, c[0x0][0x178], !P0 ;  /* 0x00005e0063007a0c */ /* 0x000fe40004721270 */
[----:B------:R-:W-:Y:S01]  /*96010*/  IADD3 R164, R242, 0x188, RZ ;  /* 0x00000188f2a47810 */ /* 0x000fe20007ffe0ff */
[----:B------:R-:W-:-:S03]  /*96020*/  IMAD.WIDE R166, R170, 0x4, R6 ;  /* 0x00000004aaa67825 */ /* 0x000fc600078e0206 */
[----:B------:R-:W-:Y:S01]  /*96030*/  ISETP.GE.AND P5, PT, R164, c[0x0][0x17c], PT ;  /* 0x00005f00a4007a0c */ /* 0x000fe20003fa6270 */
[----:B------:R-:W-:Y:S01]  /*96040*/  IMAD.WIDE R164, R170, 0x4, R160 ;  /* 0x00000004aaa47825 */ /* 0x000fe200078e02a0 */
[----:B------:R-:W-:-:S03]  /*96050*/  ISETP.LT.AND P0, PT, R174, c[0x0][0x178], !P0 ;  /* 0x00005e00ae007a0c */ /* 0x000fc60004701270 */
[C---:B------:R-:W-:Y:S01]  /*96060*/  IMAD.WIDE R168, R170.reuse, 0x4, R4 ;  /* 0x00000004aaa87825 */ /* 0x040fe200078e0204 */
[----:B------:R-:W-:Y:S02]  /*96070*/  IADD3 R170, R170, c[0x0][0x198], RZ ;  /* 0x00006600aaaa7a10 */ /* 0x000fe40007ffe0ff */
[----:B------:R-:W-:Y:S02]  /*96080*/  ISETP.LT.AND P2, PT, R99, c[0x0][0x178], !P4 ;  /* 0x00005e0063007a0c */ /* 0x000fe40006741270 */
[----:B------:R-:W-:Y:S02]  /*96090*/  IADD3 R2, R242, 0x189, RZ ;  /* 0x00000189f2027810 */ /* 0x000fe40007ffe0ff */
[C---:B------:R-:W-:Y:S01]  /*960a0*/  ISETP.LT.AND P6, PT, R243.reuse, c[0x0][0x178], !P5 ;  /* 0x00005e00f3007a0c */ /* 0x040fe20006fc1270 */
[----:B--2---:R-:W-:Y:S01]  /*960b0*/  @P3 STG.E [R164.64], R3 ;  /* 0x00000003a4003986 */ /* 0x004fe2000c101904 */
[----:B------:R1:W-:Y:S01]  /*960c0*/  @P1 STG.E [R166.64], R175 ;  /* 0x000000afa6001986 */ /* 0x0003e2000c101904 */
[----:B------:R-:W-:-:S02]  /*960d0*/  ISETP.LT.AND P1, PT, R243, c[0x0][0x178], !P4 ;  /* 0x00005e00f3007a0c */ /* 0x000fc40006721270 */
[----:B------:R-:W-:Y:S01]  /*960e0*/  ISETP.LT.AND P3, PT, R252, c[0x0][0x178], !P4 ;  /* 0x00005e00fc007a0c */ /* 0x000fe20006761270 */
[----:B------:R-:W-:Y:S01]  /*960f0*/  @P0 STG.E [R168.64], R247 ;  /* 0x000000f7a8000986 */ /* 0x000fe2000c101904 */
[----:B------:R-:W-:Y:S02]  /*96100*/  ISETP.LT.AND P4, PT, R174, c[0x0][0x178], !P4 ;  /* 0x00005e00ae007a0c */ /* 0x000fe40006781270 */
[----:B------:R-:W-:Y:S01]  /*96110*/  ISETP.GE.AND P0, PT, R2, c[0x0][0x17c], PT ;  /* 0x00005f0002007a0c */ /* 0x000fe20003f06270 */
[----:B-1----:R-:W-:-:S04]  /*96120*/  IMAD.WIDE R166, R170, 0x4, R162 ;  /* 0x00000004aaa67825 */ /* 0x002fc800078e02a2 */
[----:B------:R-:W-:-:S04]  /*96130*/  IMAD.WIDE R2, R170, 0x4, R160 ;  /* 0x00000004aa027825 */ /* 0x000fc800078e02a0 */
[C---:B------:R-:W-:Y:S01]  /*96140*/  IMAD.WIDE R164, R170.reuse, 0x4, R6 ;  /* 0x00000004aaa47825 */ /* 0x040fe200078e0206 */
[----:B---3--:R1:W-:Y:S03]  /*96150*/  @P1 STG.E [R166.64], R251 ;  /* 0x000000fba6001986 */ /* 0x0083e6000c101904 */
[----:B------:R-:W-:Y:S02]  /*96160*/  @P3 STG.E [R2.64], R246 ;  /* 0x000000f602003986 */ /* 0x000fe4000c101904 */
[----:B------:R2:W-:Y:S01]  /*96170*/  @P2 STG.E [R164.64], R249 ;  /* 0x000000f9a4002986 */ /* 0x0005e2000c101904 */
[----:B-1----:R-:W3:Y:S01]  /*96180*/  LDL.LU R251, [R1+0x1be4] ;  /* 0x001be40001fb7983 */ /* 0x002ee20000300800 */
[----:B------:R-:W-:-:S04]  /*96190*/  IMAD.WIDE R166, R170, 0x4, R4 ;  /* 0x00000004aaa67825 */ /* 0x000fc800078e0204 */
[----:B--2---:R-:W2:Y:S01]  /*961a0*/  LDL.LU R249, [R1+0x15f4] ;  /* 0x0015f40001f97983 */ /* 0x004ea20000300800 */
[----:B------:R1:W-:Y:S04]  /*961b0*/  @P4 STG.E [R166.64], R248 ;  /* 0x000000f8a6004986 */ /* 0x0003e8000c101904 */
[----:B-1----:R-:W2:Y:S01]  /*961c0*/  LDL.LU R248, [R1+0x1424] ;  /* 0x0014240001f87983 */ /* 0x002ea20000300800 */
[----:B------:R-:W-:Y:S02]  /*961d0*/  IADD3 R168, R170, c[0x0][0x198], RZ ;  /* 0x00006600aaa87a10 */ /* 0x000fe40007ffe0ff */
[----:B------:R-:W-:Y:S02]  /*961e0*/  ISETP.LT.AND P1, PT, R252, c[0x0][0x178], !P5 ;  /* 0x00005e00fc007a0c */ /* 0x000fe40006f21270 */
[----:B------:R-:W-:Y:S01]  /*961f0*/  ISETP.LT.AND P3, PT, R99, c[0x0][0x178], !P5 ;  /* 0x00005e0063007a0c */ /* 0x000fe20006f61270 */
[----:B------:R-:W-:Y:S01]  /*96200*/  ISETP.LT.AND P5, PT, R174, c[0x0][0x178], !P5 ;  /* 0x00005e00ae007a0c */ /* 0x000fe20006fa1270 */
[----:B------:R-:W-:Y:S01]  /*96210*/  IADD3 R166, R242, 0x18a, RZ ;  /* 0x0000018af2a67810 */ /* 0x000fe20007ffe0ff */
[----:B------:R-:W-:-:S04]  /*96220*/  IMAD.WIDE R2, R168, 0x4, R162 ;  /* 0x00000004a8027825 */ /* 0x000fc800078e02a2 */
[----:B------:R-:W-:Y:S01]  /*96230*/  IMAD.WIDE R164, R168, 0x4, R160 ;  /* 0x00000004a8a47825 */ /* 0x000fe200078e02a0 */
[----:B------:R-:W-:Y:S01]  /*96240*/  ISETP.LT.AND P4, PT, R252, c[0x0][0x178], !P0 ;  /* 0x00005e00fc007a0c */ /* 0x000fe20004781270 */
[----:B------:R-:W2:Y:S04]  /*96250*/  LDL.LU R175, [R1+0x1e00] ;  /* 0x001e000001af7983 */ /* 0x000ea80000300800 */
[----:B------:R1:W-:Y:S01]  /*96260*/  @P6 STG.E [R2.64], R171 ;  /* 0x000000ab02006986 */ /* 0x0003e2000c101904 */
[----:B------:R-:W-:Y:S02]  /*96270*/  ISETP.LT.AND P6, PT, R243, c[0x0][0x178], !P0 ;  /* 0x00005e00f3007a0c */ /* 0x000fe400047c1270 */
[----:B------:R-:W-:Y:S02]  /*96280*/  ISETP.GE.AND P2, PT, R166, c[0x0][0x17c], PT ;  /* 0x00005f00a6007a0c */ /* 0x000fe40003f46270 */
[C---:B------:R-:W-:Y:S01]  /*96290*/  IADD3 R169, R168.reuse, c[0x0][0x198], RZ ;  /* 0x00006600a8a97a10 */ /* 0x040fe20007ffe0ff */
[C---:B------:R-:W-:Y:S01]  /*962a0*/  IMAD.WIDE R166, R168.reuse, 0x4, R4 ;  /* 0x00000004a8a67825 */ /* 0x040fe200078e0204 */
[----:B------:R4:W-:Y:S04]  /*962b0*/  @P1 STG.E [R164.64], R172 ;  /* 0x000000aca4001986 */ /* 0x0009e8000c101904 */
[----:B------:R-:W2:Y:S01]  /*962c0*/  LDL.LU R247, [R1+0x1d90] ;  /* 0x001d900001f77983 */ /* 0x000ea20000300800 */
[----:B------:R-:W2:Y:S02]  /*962d0*/  LDL.LU R246, [R1+0x1a20] ;  /* 0x001a200001f67983 */ /* 0x000ea40000300800 */
[----:B-1----:R-:W-:-:S05]  /*962e0*/  IMAD.WIDE R2, R168, 0x4, R6 ;  /* 0x00000004a8027825 */ /* 0x002fca00078e0206 */
[----:B------:R1:W-:Y:S01]  /*962f0*/  @P3 STG.E [R2.64], R173 ;  /* 0x000000ad02003986 */ /* 0x0003e2000c101904 */
[----:B----4-:R-:W-:-:S04]  /*96300*/  IMAD.WIDE R164, R169, 0x4, R162 ;  /* 0x00000004a9a47825 */ /* 0x010fc800078e02a2 */
[----:B------:R-:W-:Y:S01]  /*96310*/  @P5 STG.E [R166.64], R245 ;  /* 0x000000f5a6005986 */ /* 0x000fe2000c101904 */
[----:B------:R-:W-:Y:S01]  /*96320*/  ISETP.LT.AND P5, PT, R99, c[0x0][0x178], !P0 ;  /* 0x00005e0063007a0c */ /* 0x000fe200047a1270 */
[----:B------:R-:W-:Y:S01]  /*96330*/  ISETP.LT.AND P0, PT, R174, c[0x0][0x178], !P0 ;  /* 0x00005e00ae007a0c */ /* 0x000fe20004701270 */
[----:B------:R4:W-:Y:S01]  /*96340*/  @P6 STG.E [R164.64], R250 ;  /* 0x000000faa4006986 */ /* 0x0009e2000c101904 */
[----:B-1----:R-:W-:-:S03]  /*96350*/  IMAD.WIDE R2, R169, 0x4, R160 ;  /* 0x00000004a9027825 */ /* 0x002fc600078e02a0 */
[----:B----4-:R-:W4:Y:S01]  /*96360*/  LDL.LU R250, [R1+0x14e0] ;  /* 0x0014e00001fa7983 */ /* 0x010f220000300800 */
[----:B------:R-:W-:-:S03]  /*96370*/  IMAD.WIDE R164, R169, 0x4, R4 ;  /* 0x00000004a9a47825 */ /* 0x000fc600078e0204 */
[----:B---3--:R1:W-:Y:S04]  /*96380*/  @P4 STG.E [R2.64], R251 ;  /* 0x000000fb02004986 */ /* 0x0083e8000c101904 */
[----:B-1----:R-:W3:Y:S01]  /*96390*/  LDL.LU R251, [R1+0x1e04] ;  /* 0x001e040001fb7983 */ /* 0x002ee20000300800 */
[----:B------:R-:W-:-:S04]  /*963a0*/  IMAD.WIDE R2, R169, 0x4, R6 ;  /* 0x00000004a9027825 */ /* 0x000fc800078e0206 */
[----:B------:R-:W3:Y:S01]  /*963b0*/  LDL.LU R245, [R1+0x1d94] ;  /* 0x001d940001f57983 */ /* 0x000ee20000300800 */
[----:B--2---:R1:W-:Y:S01]  /*963c0*/  @P5 STG.E [R2.64], R249 ;  /* 0x000000f902005986 */ /* 0x0043e2000c101904 */
[----:B------:R2:W-:Y:S03]  /*963d0*/  @P0 STG.E [R164.64], R248 ;  /* 0x000000f8a4000986 */ /* 0x0005e6000c101904 */
[----:B-1----:R-:W3:Y:S01]  /*963e0*/  LDL.LU R249, [R1+0x1a24] ;  /* 0x001a240001f97983 */ /* 0x002ee20000300800 */
[----:B--2---:R-:W2:Y:S01]  /*963f0*/  LDL.LU R248, [R1+0x14e4] ;  /* 0x0014e40001f87983 */ /* 0x004ea20000300800 */
[----:B------:R-:W-:Y:S02]  /*96400*/  ISETP.LT.AND P1, PT, R243, c[0x0][0x178], !P2 ;  /* 0x00005e00f3007a0c */ /* 0x000fe40005721270 */
[----:B------:R-:W-:Y:S02]  /*96410*/  ISETP.LT.AND P3, PT, R252, c[0x0][0x178], !P2 ;  /* 0x00005e00fc007a0c */ /* 0x000fe40005761270 */
[----:B------:R-:W-:-:S02]  /*96420*/  IADD3 R167, R242, 0x18b, RZ ;  /* 0x0000018bf2a77810 */ /* 0x000fc40007ffe0ff */
[----:B------:R-:W-:Y:S02]  /*96430*/  ISETP.LT.AND P6, PT, R99, c[0x0][0x178], !P2 ;  /* 0x00005e0063007a0c */ /* 0x000fe400057c1270 */
[----:B------:R-:W-:Y:S02]  /*96440*/  IADD3 R168, R169, c[0x0][0x198], RZ ;  /* 0x00006600a9a87a10 */ /* 0x000fe40007ffe0ff */
[----:B------:R-:W-:Y:S02]  /*96450*/  IADD3 R166, R242, 0x18c, RZ ;  /* 0x0000018cf2a67810 */ /* 0x000fe40007ffe0ff */
[----:B------:R-:W-:Y:S01]  /*96460*/  ISETP.GE.AND P4, PT, R167, c[0x0][0x17c], PT ;  /* 0x00005f00a7007a0c */ /* 0x000fe20003f86270 */
[----:B------:R-:W-:Y:S01]  /*96470*/  ISETP.LT.AND P2, PT, R174, c[0x0][0x178], !P2 ;  /* 0x00005e00ae007a0c */ /* 0x000fe20005741270 */
[----:B------:R-:W2:Y:S01]  /*96480*/  LDL.LU R172, [R1+0x1e20] ;  /* 0x001e200001ac7983 */ /* 0x000ea20000300800 */
[----:B------:R-:W-:Y:S01]  /*96490*/  IMAD.WIDE R2, R168, 0x4, R162 ;  /* 0x00000004a8027825 */ /* 0x000fe200078e02a2 */
[----:B------:R-:W-:-:S03]  /*964a0*/  ISETP.GE.AND P5, PT, R166, c[0x0][0x17c], PT ;  /* 0x00005f00a6007a0c */ /* 0x000fc60003fa6270 */
[----:B------:R-:W-:-:S04]  /*964b0*/  IMAD.WIDE R164, R168, 0x4, R160 ;  /* 0x00000004a8a47825 */ /* 0x000fc800078e02a0 */
[C---:B------:R-:W-:Y:S01]  /*964c0*/  IMAD.WIDE R166, R168.reuse, 0x4, R6 ;  /* 0x00000004a8a67825 */ /* 0x040fe200078e0206 */
[----:B------:R-:W-:Y:S01]  /*964d0*/  ISETP.LT.AND P0, PT, R243, c[0x0][0x178], !P4 ;  /* 0x00005e00f3007a0c */ /* 0x000fe20006701270 */
[----:B------:R1:W-:Y:S01]  /*964e0*/  @P1 STG.E [R2.64], R175 ;  /* 0x000000af02001986 */ /* 0x0003e2000c101904 */
[----:B------:R-:W-:Y:S01]  /*964f0*/  IADD3 R169, R168, c[0x0][0x198], RZ ;  /* 0x00006600a8a97a10 */ /* 0x000fe20007ffe0ff */
[----:B------:R1:W-:Y:S02]  /*96500*/  @P3 STG.E [R164.64], R247 ;  /* 0x000000f7a4003986 */ /* 0x0003e4000c101904 */
[----:B------:R1:W-:Y:S01]  /*96510*/  @P6 STG.E [R166.64], R246 ;  /* 0x000000f6a6006986 */ /* 0x0003e2000c101904 */
[----:B------:R-:W-:Y:S02]  /*96520*/  ISETP.LT.AND P1, PT, R252, c[0x0][0x178], !P4 ;  /* 0x00005e00fc007a0c */ /* 0x000fe40006721270 */
[----:B------:R-:W-:Y:S01]  /*96530*/  ISETP.LT.AND P6, PT, R99, c[0x0][0x178], !P4 ;  /* 0x00005e0063007a0c */ /* 0x000fe200067c1270 */
[----:B-1----:R-:W-:Y:S01]  /*96540*/  IMAD.WIDE R2, R168, 0x4, R4 ;  /* 0x00000004a8027825 */ /* 0x002fe200078e0204 */
[----:B------:R-:W2:Y:S03]  /*96550*/  LDL.LU R247, [R1+0x1df0] ;  /* 0x001df00001f77983 */ /* 0x000ea60000300800 */
[----:B------:R-:W-:Y:S01]  /*96560*/  IMAD.WIDE R164, R169, 0x4, R162 ;  /* 0x00000004a9a47825 */ /* 0x000fe200078e02a2 */
[----:B------:R-:W-:Y:S01]  /*96570*/  IADD3 R166, R242, 0x18d, RZ ;  /* 0x0000018df2a67810 */ /* 0x000fe20007ffe0ff */
[----:B----4-:R1:W-:Y:S02]  /*96580*/  @P2 STG.E [R2.64], R250 ;  /* 0x000000fa02002986 */ /* 0x0103e4000c101904 */
[----:B------:R-:W4:Y:S01]  /*96590*/  LDL.LU R246, [R1+0x1bf0] ;  /* 0x001bf00001f67983 */ /* 0x000f220000300800 */
[----:B------:R-:W-:-:S02]  /*965a0*/  ISETP.LT.AND P4, PT, R174, c[0x0][0x178], !P4 ;  /* 0x00005e00ae007a0c */ /* 0x000fc40006781270 */
[----:B------:R-:W-:Y:S01]  /*965b0*/  ISETP.GE.AND P3, PT, R166, c[0x0][0x17c], PT ;  /* 0x00005f00a6007a0c */ /* 0x000fe20003f66270 */
[----:B------:R-:W-:Y:S01]  /*965c0*/  IADD3 R166, R242, 0x18e, RZ ;  /* 0x0000018ef2a67810 */ /* 0x000fe20007ffe0ff */
[----:B-1----:R-:W4:Y:S01]  /*965d0*/  LDL.LU R250, [R1+0x14f0] ;  /* 0x0014f00001fa7983 */ /* 0x002f220000300800 */
[C---:B------:R-:W-:Y:S02]  /*965e0*/  IMAD.WIDE R2, R169.reuse, 0x4, R160 ;  /* 0x00000004a9027825 */ /* 0x040fe400078e02a0 */
[----:B------:R-:W-:Y:S02]  /*965f0*/  ISETP.GE.AND P2, PT, R166, c[0x0][0x17c], PT ;  /* 0x00005f00a6007a0c */ /* 0x000fe40003f46270 */
[C---:B------:R-:W-:Y:S01]  /*96600*/  IMAD.WIDE R166, R169.reuse, 0x4, R4 ;  /* 0x00000004a9a67825 */ /* 0x040fe200078e0204 */
[----:B---3--:R1:W-:Y:S03]  /*96610*/  @P0 STG.E [R164.64], R251 ;  /* 0x000000fba4000986 */ /* 0x0083e6000c101904 */
[----:B------:R-:W-:Y:S01]  /*96620*/  @P1 STG.E [R2.64], R245 ;  /* 0x000000f502001986 */ /* 0x000fe2000c101904 */
[----:B-1----:R-:W3:Y:S01]  /*96630*/  LDL.LU R251, [R1+0x1e24] ;  /* 0x001e240001fb7983 */ /* 0x002ee20000300800 */
[----:B------:R-:W-:-:S05]  /*96640*/  IMAD.WIDE R164, R169, 0x4, R6 ;  /* 0x00000004a9a47825 */ /* 0x000fca00078e0206 */
[----:B------:R1:W-:Y:S01]  /*96650*/  @P6 STG.E [R164.64], R249 ;  /* 0x000000f9a4006986 */ /* 0x0003e2000c101904 */
[----:B--2---:R2:W-:Y:S03]  /*96660*/  @P4 STG.E [R166.64], R248 ;  /* 0x000000f8a6004986 */ /* 0x0045e6000c101904 */
[----:B-1----:R-:W3:Y:S01]  /*96670*/  LDL.LU R249, [R1+0x1df4] ;  /* 0x001df40001f97983 */ /* 0x002ee20000300800 */
[----:B------:R-:W3:Y:S03]  /*96680*/  LDL.LU R245, [R1+0x1bf4] ;  /* 0x001bf40001f57983 */ /* 0x000ee60000300800 */
[----:B--2---:R-:W2:Y:S01]  /*96690*/  LDL.LU R248, [R1+0x14f4] ;  /* 0x0014f40001f87983 */ /* 0x004ea20000300800 */
[----:B------:R-:W-:Y:S02]  /*966a0*/  ISETP.LT.AND P0, PT, R243, c[0x0][0x178], !P5 ;  /* 0x00005e00f3007a0c */ /* 0x000fe40006f01270 */
[----:B------:R-:W-:-:S02]  /*966b0*/  ISETP.LT.AND P1, PT, R252, c[0x0][0x178], !P5 ;  /* 0x00005e00fc007a0c */ /* 0x000fc40006f21270 */
[----:B------:R-:W-:Y:S02]  /*966c0*/  IADD3 R168, R169, c[0x0][0x198], RZ ;  /* 0x00006600a9a87a10 */ /* 0x000fe40007ffe0ff */
[----:B------:R-:W-:Y:S01]  /*966d0*/  ISETP.LT.AND P6, PT, R99, c[0x0][0x178], !P5 ;  /* 0x00005e0063007a0c */ /* 0x000fe20006fc1270 */
[----:B------:R-:W-:Y:S01]  /*966e0*/  ISETP.LT.AND P5, PT, R174, c[0x0][0x178], !P5 ;  /* 0x00005e00ae007a0c */ /* 0x000fe20006fa1270 */
[----:B------:R-:W-:Y:S02]  /*966f0*/  IADD3 R166, R242, 0x18f, RZ ;  /* 0x0000018ff2a67810 */ /* 0x000fe40007ffe0ff */
[----:B------:R-:W-:Y:S01]  /*96700*/  ISETP.LT.AND P4, PT, R243, c[0x0][0x178], !P3 ;  /* 0x00005e00f3007a0c */ /* 0x000fe20005f81270 */
[----:B------:R-:W-:-:S04]  /*96710*/  IMAD.WIDE R2, R168, 0x4, R162 ;  /* 0x00000004a8027825 */ /* 0x000fc800078e02a2 */
[C---:B------:R-:W-:Y:S01]  /*96720*/  IMAD.WIDE R164, R168.reuse, 0x4, R160 ;  /* 0x00000004a8a47825 */ /* 0x040fe200078e02a0 */
[----:B------:R-:W-:Y:S01]  /*96730*/  IADD3 R169, R168, c[0x0][0x198], RZ ;  /* 0x00006600a8a97a10 */ /* 0x000fe20007ffe0ff */
[----:B------:R-:W2:Y:S04]  /*96740*/  LDL.LU R173, [R1+0x1e30] ;  /* 0x001e300001ad7983 */ /* 0x000ea80000300800 */
[----:B------:R1:W-:Y:S01]  /*96750*/  @P0 STG.E [R2.64], R172 ;  /* 0x000000ac02000986 */ /* 0x0003e2000c101904 */
[----:B------:R-:W-:Y:S01]  /*96760*/  ISETP.GE.AND P0, PT, R166, c[0x0][0x17c], PT ;  /* 0x00005f00a6007a0c */ /* 0x000fe20003f06270 */
[----:B------:R-:W-:-:S04]  /*96770*/  IMAD.WIDE R166, R168, 0x4, R4 ;  /* 0x00000004a8a67825 */ /* 0x000fc800078e0204 */
[----:B------:R-:W2:Y:S01]  /*96780*/  LDL.LU R175, [R1+0x1e10] ;  /* 0x001e100001af7983 */ /* 0x000ea20000300800 */
[----:B------:R4:W-:Y:S01]  /*96790*/  @P1 STG.E [R164.64], R247 ;  /* 0x000000f7a4001986 */ /* 0x0009e2000c101904 */
[----:B------:R-:W-:Y:S01]  /*967a0*/  ISETP.LT.AND P1, PT, R252, c[0x0][0x178], !P3 ;  /* 0x00005e00fc007a0c */ /* 0x000fe20005f21270 */
[----:B-1----:R-:W-:-:S04]  /*967b0*/  IMAD.WIDE R2, R168, 0x4, R6 ;  /* 0x00000004a8027825 */ /* 0x002fc800078e0206 */
[----:B----4-:R-:W-:Y:S01]  /*967c0*/  IMAD.WIDE R164, R169, 0x4, R162 ;  /* 0x00000004a9a47825 */ /* 0x010fe200078e02a2 */
[----:B------:R1:W-:Y:S03]  /*967d0*/  @P6 STG.E [R2.64], R246 ;  /* 0x000000f602006986 */ /* 0x0003e6000c101904 */
[----:B------:R4:W-:Y:S01]  /*967e0*/  @P5 STG.E [R166.64], R250 ;  /* 0x000000faa6005986 */ /* 0x0009e2000c101904 */
[----:B------:R-:W-:Y:S01]  /*967f0*/  ISETP.LT.AND P5, PT, R99, c[0x0][0x178], !P3 ;  /* 0x00005e0063007a0c */ /* 0x000fe20005fa1270 */
[----:B------:R-:W-:Y:S01]  /*96800*/  ISETP.LT.AND P3, PT, R174, c[0x0][0x178], !P3 ;  /* 0x00005e00ae007a0c */ /* 0x000fe20005f61270 */
[----:B------:R-:W2:Y:S04]  /*96810*/  LDL.LU R247, [R1+0x1da0] ;  /* 0x001da00001f77983 */ /* 0x000ea80000300800 */
[----:B-1----:R-:W2:Y:S01]  /*96820*/  LDL.LU R246, [R1+0x1720] ;  /* 0x0017200001f67983 */ /* 0x002ea20000300800 */
[----:B----4-:R-:W4:Y:S02]  /*96830*/  LDL.LU R250, [R1+0x1e34] ;  /* 0x001e340001fa7983 */ /* 0x010f240000300800 */
[----:B------:R-:W-:-:S04]  /*96840*/  IMAD.WIDE R2, R169, 0x4, R6 ;  /* 0x00000004a9027825 */ /* 0x000fc800078e0206 */
[C---:B------:R-:W-:Y:S01]  /*96850*/  IMAD.WIDE R166, R169.reuse, 0x4, R4 ;  /* 0x00000004a9a67825 */ /* 0x040fe200078e0204 */
[----:B---3--:R1:W-:Y:S03]  /*96860*/  @P4 STG.E [R164.64], R251 ;  /* 0x000000fba4004986 */ /* 0x0083e6000c101904 */
[----:B-1----:R-:W-:Y:S01]  /*96870*/  IMAD.WIDE R164, R169, 0x4, R160 ;  /* 0x00000004a9a47825 */ /* 0x002fe200078e02a0 */
[----:B------:R-:W3:Y:S04]  /*96880*/  LDL.LU R251, [R1+0x1e14] ;  /* 0x001e140001fb7983 */ /* 0x000ee80000300800 */
[----:B------:R1:W-:Y:S01]  /*96890*/  @P1 STG.E [R164.64], R249 ;  /* 0x000000f9a4001986 */ /* 0x0003e2000c101904 */
[----:B------:R-:W-:Y:S02]  /*968a0*/  @P5 STG.E [R2.64], R245 ;  /* 0x000000f502005986 */ /* 0x000fe4000c101904 */
[----:B--2---:R2:W-:Y:S01]  /*968b0*/  @P3 STG.E [R166.64], R248 ;  /* 0x000000f8a6003986 */ /* 0x0045e2000c101904 */
[----:B-1----:R-:W3:Y:S04]  /*968c0*/  LDL.LU R249, [R1+0x1da4] ;  /* 0x001da40001f97983 */ /* 0x002ee80000300800 */
[----:B--2---:R-:W2:Y:S01]  /*968d0*/  LDL.LU R248, [R1+0x1724] ;  /* 0x0017240001f87983 */ /* 0x004ea20000300800 */
[----:B------:R-:W-:-:S02]  /*968e0*/  ISETP.LT.AND P6, PT, R243, c[0x0][0x178], !P2 ;  /* 0x00005e00f3007a0c */ /* 0x000fc400057c1270 */
[----:B------:R-:W-:Y:S02]  /*968f0*/  ISETP.LT.AND P4, PT, R252, c[0x0][0x178], !P2 ;  /* 0x00005e00fc007a0c */ /* 0x000fe40005781270 */
[----:B------:R-:W-:Y:S02]  /*96900*/  IADD3 R168, R169, c[0x0][0x198], RZ ;  /* 0x00006600a9a87a10 */ /* 0x000fe40007ffe0ff */
[----:B------:R-:W-:Y:S02]  /*96910*/  ISETP.LT.AND P3, PT, R99, c[0x0][0x178], !P2 ;  /* 0x00005e0063007a0c */ /* 0x000fe40005761270 */
[----:B------:R-:W-:Y:S02]  /*96920*/  IADD3 R170, R242, 0x190, RZ ;  /* 0x00000190f2aa7810 */ /* 0x000fe40007ffe0ff */
[----:B------:R-:W-:Y:S02]  /*96930*/  ISETP.LT.AND P5, PT, R252, c[0x0][0x178], !P0 ;  /* 0x00005e00fc007a0c */ /* 0x000fe400047a1270 */
[----:B------:R-:W-:Y:S01]  /*96940*/  IADD3 R171, R242, 0x191, RZ ;  /* 0x00000191f2ab7810 */ /* 0x000fe20007ffe0ff */
[----:B------:R-:W-:-:S04]  /*96950*/  IMAD.WIDE R164, R168, 0x4, R162 ;  /* 0x00000004a8a47825 */ /* 0x000fc800078e02a2 */
[----:B------:R-:W-:Y:S01]  /*96960*/  IMAD.WIDE R2, R168, 0x4, R160 ;  /* 0x00000004a8027825 */ /* 0x000fe200078e02a0 */
[----:B------:R-:W-:Y:S02]  /*96970*/  ISETP.LT.AND P2, PT, R174, c[0x0][0x178], !P2 ;  /* 0x00005e00ae007a0c */ /* 0x000fe40005741270 */
[----:B------:R-:W-:Y:S01]  /*96980*/  ISETP.GE.AND P1, PT, R170, c[0x0][0x17c], PT ;  /* 0x00005f00aa007a0c */ /* 0x000fe20003f26270 */
[----:B------:R-:W2:Y:S04]  /*96990*/  LDL.LU R245, [R1+0x1d28] ;  /* 0x001d280001f57983 */ /* 0x000ea80000300800 */
[----:B------:R1:W-:Y:S01]  /*969a0*/  @P6 STG.E [R164.64], R173 ;  /* 0x000000ada4006986 */ /* 0x0003e2000c101904 */
[----:B------:R-:W-:Y:S01]  /*969b0*/  ISETP.LT.AND P6, PT, R243, c[0x0][0x178], !P0 ;  /* 0x00005e00f3007a0c */ /* 0x000fe200047c1270 */
[----:B------:R1:W-:Y:S01]  /*969c0*/  @P4 STG.E [R2.64], R175 ;  /* 0x000000af02004986 */ /* 0x0003e2000c101904 */
[----:B------:R-:W-:-:S02]  /*969d0*/  ISETP.LT.AND P4, PT, R99, c[0x0][0x178], !P0 ;  /* 0x00005e0063007a0c */ /* 0x000fc40004781270 */
[----:B------:R-:W-:Y:S01]  /*969e0*/  IADD3 R170, R168, c[0x0][0x198], RZ ;  /* 0x00006600a8aa7a10 */ /* 0x000fe20007ffe0ff */
[----:B------:R-:W-:-:S04]  /*969f0*/  ISETP.LT.AND P0, PT, R174, c[0x0][0x178], !P0 ;  /* 0x00005e00ae007a0c */ /* 0x000fc80004701270 */
[----:B------:R-:W-:-:S04]  /*96a00*/  IMAD.WIDE R166, R170, 0x4, R162 ;  /* 0x00000004aaa67825 */ /* 0x000fc800078e02a2 */
[C---:B-1----:R-:W-:Y:S01]  /*96a10*/  IMAD.WIDE R164, R168.reuse, 0x4, R4 ;  /* 0x00000004a8a47825 */ /* 0x042fe200078e0204 */
[----:B------:R-:W2:Y:S03]  /*96a20*/  LDL.LU R173, [R1+0x1d2c] ;  /* 0x001d2c0001ad7983 */ /* 0x000ea60000300800 */
[----:B------:R-:W2:Y:S02]  /*96a30*/  LDL.LU R175, [R1+0x171c] ;  /* 0x00171c0001af7983 */ /* 0x000ea40000300800 */
[----:B------:R-:W-:-:S04]  /*96a40*/  IMAD.WIDE R2, R168, 0x4, R6 ;  /* 0x00000004a8027825 */ /* 0x000fc800078e0206 */
[C---:B------:R-:W-:Y:S01]  /*96a50*/  IMAD.WIDE R168, R170.reuse, 0x4, R160 ;  /* 0x00000004aaa87825 */ /* 0x040fe200078e02a0 */
[----:B------:R1:W-:Y:S03]  /*96a60*/  @P3 STG.E [R2.64], R247 ;  /* 0x000000f702003986 */ /* 0x0003e6000c101904 */
[----:B------:R-:W-:Y:S02]  /*96a70*/  @P2 STG.E [R164.64], R246 ;  /* 0x000000f6a4002986 */ /* 0x000fe4000c101904 */
[----:B----4-:R4:W-:Y:S01]  /*96a80*/  @P6 STG.E [R166.64], R250 ;  /* 0x000000faa6006986 */ /* 0x0109e2000c101904 */
[----:B------:R-:W-:Y:S01]  /*96a90*/  ISETP.GE.AND P3, PT, R171, c[0x0][0x17c], PT ;  /* 0x00005f00ab007a0c */ /* 0x000fe20003f66270 */
[C---:B-1----:R-:W-:Y:S01]  /*96aa0*/  IMAD.WIDE R2, R170.reuse, 0x4, R6 ;  /* 0x00000004aa027825 */ /* 0x042fe200078e0206 */
[C---:B------:R-:W-:Y:S01]  /*96ab0*/  IADD3 R171, R170.reuse, c[0x0][0x198], RZ ;  /* 0x00006600aaab7a10 */ /* 0x040fe20007ffe0ff */
[----:B----4-:R-:W4:Y:S04]  /*96ac0*/  LDL.LU R250, [R1+0x131c] ;  /* 0x00131c0001fa7983 */ /* 0x010f280000300800 */
[----:B---3--:R1:W-:Y:S04]  /*96ad0*/  @P5 STG.E [R168.64], R251 ;  /* 0x000000fba8005986 */ /* 0x0083e8000c101904 */
[----:B-1----:R-:W3:Y:S04]  /*96ae0*/  LDL.LU R251, [R1+0xfbc] ;  /* 0x000fbc0001fb7983 */ /* 0x002ee80000300800 */
[----:B------:R1:W-:Y:S02]  /*96af0*/  @P4 STG.E [R2.64], R249 ;  /* 0x000000f902004986 */ /* 0x0003e4000c101904 */
[----:B-1----:R-:W-:-:S02]  /*96b00*/  IMAD.WIDE R2, R170, 0x4, R4 ;  /* 0x00000004aa027825 */ /* 0x002fc400078e0204 */
[----:B------:R-:W3:Y:S04]  /*96b10*/  LDL.LU R170, [R1+0xfb8] ;  /* 0x000fb80001aa7983 */ /* 0x000ee80000300800 */
[----:B--2---:R1:W-:Y:S04]  /*96b20*/  @P0 STG.E [R2.64], R248 ;  /* 0x000000f802000986 */ /* 0x0043e8000c101904 */
[----:B-1----:R-:W2:Y:S01]  /*96b30*/  LDL.LU R2, [R1+0x1718] ;  /* 0x0017180001027983 */ /* 0x002ea20000300800 */
[----:B------:R-:W3:Y:S01]  /*96b40*/  LDL.LU R3, [R1+0x1318] ;  /* 0x0013180001037983 */ /* 0x000ee20000300800 */
[----:B------:R-:W-:-:S02]  /*96b50*/  ISETP.LT.AND P6, PT, R243, c[0x0][0x178], !P1 ;  /* 0x00005e00f3007a0c */ /* 0x000fc40004fc1270 */
[----:B------:R-:W-:Y:S02]  /*96b60*/  ISETP.LT.AND P5, PT, R252, c[0x0][0x178], !P1 ;  /* 0x00005e00fc007a0c */ /* 0x000fe40004fa1270 */
[----:B------:R-:W-:Y:S02]  /*96b70*/  ISETP.LT.AND P2, PT, R99, c[0x0][0x178], !P1 ;  /* 0x00005e0063007a0c */ /* 0x000fe40004f41270 */
[----:B------:R-:W-:Y:S01]  /*96b80*/  ISETP.LT.AND P4, PT, R174, c[0x0][0x178], !P1 ;  /* 0x00005e00ae007a0c */ /* 0x000fe20004f81270 */
[----:B------:R-:W-:-:S04]  /*96b90*/  IMAD.WIDE R164, R171, 0x4, R162 ;  /* 0x00000004aba47825 */ /* 0x000fc800078e02a2 */
[----:B------:R-:W-:Y:S01]  /*96ba0*/  IMAD.WIDE R166, R171, 0x4, R160 ;  /* 0x00000004aba67825 */ /* 0x000fe200078e02a0 */
[----:B------:R-:W-:-:S03]  /*96bb0*/  IADD3 R172, R242, 0x192, RZ ;  /* 0x00000192f2ac7810 */ /* 0x000fc60007ffe0ff */
[----:B------:R-:W-:Y:S01]  /*96bc0*/  IMAD.WIDE R168, R171, 0x4, R6 ;  /* 0x00000004aba87825 */ /* 0x000fe200078e0206 */
[----:B------:R-:W-:Y:S02]  /*96bd0*/  ISETP.GE.AND P1, PT, R172, c[0x0][0x17c], PT ;  /* 0x00005f00ac007a0c */ /* 0x000fe40003f26270 */
[----:B------:R-:W4:Y:S04]  /*96be0*/  LDL.LU R172, [R1+0x1848] ;  /* 0x0018480001ac7983 */ /* 0x000f280000300800 */
[----:B------:R1:W-:Y:S01]  /*96bf0*/  @P6 STG.E [R164.64], R245 ;  /* 0x000000f5a4006986 */ /* 0x0003e2000c101904 */
[----:B------:R-:W4:Y:S02]  /*96c00*/  LDL.LU R247, [R1+0x1338] ;  /* 0x0013380001f77983 */ /* 0x000f240000300800 */
[----:B------:R-:W4:Y:S02]  /*96c10*/  LDL.LU R246, [R1+0x1128] ;  /* 0x0011280001f67983 */ /* 0x000f240000300800 */
[----:B------:R-:W4:Y:S01]  /*96c20*/  LDL.LU R249, [R1+0x1dbc] ;  /* 0x001dbc0001f97983 */ /* 0x000f220000300800 */
[----:B------:R-:W4:Y:S04]  /*96c30*/  LDL.LU R248, [R1+0x184c] ;  /* 0x00184c0001f87983 */ /* 0x000f280000300800 */
[----:B-1----:R-:W4:Y:S01]  /*96c40*/  LDL.LU R245, [R1+0x3614] ;  /* 0x0036140001f57983 */ /* 0x002f220000300800 */
[----:B------:R-:W-:-:S02]  /*96c50*/  ISETP.LT.AND P0, PT, R252, c[0x0][0x178], !P3 ;  /* 0x00005e00fc007a0c */ /* 0x000fc40005f01270 */
[----:B------:R-:W-:Y:S02]  /*96c60*/  ISETP.LT.AND P6, PT, R99, c[0x0][0x178], !P3 ;  /* 0x00005e0063007a0c */ /* 0x000fe40005fc1270 */
[C---:B------:R-:W-:Y:S02]  /*96c70*/  IADD3 R164, R171.reuse, c[0x0][0x198], RZ ;  /* 0x00006600aba47a10 */ /* 0x040fe40007ffe0ff */
[----:B------:R-:W-:Y:S01]  /*96c80*/  IADD3 R165, R242, 0x193, RZ ;  /* 0x00000193f2a57810 */ /* 0x000fe20007ffe0ff */
[----:B--2---:R-:W-:Y:S01]  /*96c90*/  @P5 STG.E [R166.64], R2 ;  /* 0x00000002a6005986 */ /* 0x004fe2000c101904 */
[----:B---3--:R1:W-:Y:S02]  /*96ca0*/  @P2 STG.E [R168.64], R3 ;  /* 0x00000003a8002986 */ /* 0x0083e4000c101904 */
[----:B-1----:R-:W-:-:S05]  /*96cb0*/  IMAD.WIDE R2, R171, 0x4, R4 ;  /* 0x00000004ab027825 */ /* 0x002fca00078e0204 */
[----:B------:R1:W-:Y:S04]  /*96cc0*/  @P4 STG.E [R2.64], R170 ;  /* 0x000000aa02004986 */ /* 0x0003e8000c101904 */
[----:B-1----:R-:W2:Y:S01]  /*96cd0*/  LDL.LU R3, [R1+0x1db8] ;  /* 0x001db80001037983 */ /* 0x002ea20000300800 */
[----:B------:R-:W-:Y:S01]  /*96ce0*/  ISETP.LT.AND P5, PT, R243, c[0x0][0x178], !P3 ;  /* 0x00005e00f3007a0c */ /* 0x000fe20005fa1270 */
[----:B------:R-:W-:Y:S02]  /*96cf0*/  ISETP.LT.AND P3, PT, R174, c[0x0][0x178], !P3 ;  /* 0x00005e00ae007a0c */ /* 0x000fe40005f61270 */
[----:B------:R-:W-:-:S04]  /*96d00*/  IMAD.WIDE R170, R164, 0x4, R162 ;  /* 0x00000004a4aa7825 */ /* 0x000fc800078e02a2 */
[----:B------:R-:W-:-:S04]  /*96d10*/  IMAD.WIDE R168, R164, 0x4, R160 ;  /* 0x00000004a4a87825 */ /* 0x000fc800078e02a0 */
[C---:B------:R-:W-:Y:S01]  /*96d20*/  IMAD.WIDE R166, R164.reuse, 0x4, R6 ;  /* 0x00000004a4a67825 */ /* 0x040fe200078e0206 */
[----:B------:R-:W-:Y:S02]  /*96d30*/  ISETP.GE.AND P2, PT, R165, c[0x0][0x17c], PT ;  /* 0x00005f00a5007a0c */ /* 0x000fe40003f46270 */
[C---:B------:R-:W-:Y:S01]  /*96d40*/  IADD3 R2, R164.reuse, c[0x0][0x198], RZ ;  /* 0x00006600a4027a10 */ /* 0x040fe20007ffe0ff */
[----:B------:R-:W-:Y:S01]  /*96d50*/  IMAD.WIDE R164, R164, 0x4, R4 ;  /* 0x00000004a4a47825 */ /* 0x000fe200078e0204 */
[----:B------:R-:W-:Y:S03]  /*96d60*/  @P5 STG.E [R170.64], R173 ;  /* 0x000000adaa005986 */ /* 0x000fe6000c101904 */
[----:B------:R-:W-:Y:S02]  /*96d70*/  @P0 STG.E [R168.64], R175 ;  /* 0x000000afa8000986 */ /* 0x000fe4000c101904 */
[----:B----4-:R1:W-:Y:S02]  /*96d80*/  @P6 STG.E [R166.64], R250 ;  /* 0x000000faa6006986 */ /* 0x0103e4000c101904 */
[----:B------:R3:W-:Y:S01]  /*96d90*/  @P3 STG.E [R164.64], R251 ;  /* 0x000000fba4003986 */ /* 0x0007e2000c101904 */
[----:B-1----:R-:W4:Y:S01]  /*96da0*/  LDL.LU R250, [R1+0x133c] ;  /* 0x00133c0001fa7983 */ /* 0x002f220000300800 */
[----:B---3--:R-:W3:Y:S01]  /*96db0*/  LDL.LU R251, [R1+0x112c] ;  /* 0x00112c0001fb7983 */ /* 0x008ee20000300800 */
[----:B------:R-:W-:Y:S01]  /*96dc0*/  ISETP.LT.AND P4, PT, R243, c[0x0][0x178], !P1 ;  /* 0x00005e00f3007a0c */ /* 0x000fe20004f81270 */
[----:B------:R-:W-:Y:S01]  /*96dd0*/  IMAD.WIDE R170, R2, 0x4, R162 ;  /* 0x0000000402aa7825 */ /* 0x000fe200078e02a2 */
[----:B------:R-:W-:-:S02]  /*96de0*/  ISETP.LT.AND P3, PT, R252, c[0x0][0x178], !P1 ;  /* 0x00005e00fc007a0c */ /* 0x000fc40004f61270 */
[----:B------:R-:W-:Y:S02]  /*96df0*/  ISETP.LT.AND P0, PT, R174, c[0x0][0x178], !P1 ;  /* 0x00005e00ae007a0c */ /* 0x000fe40004f01270 */
[----:B------:R-:W-:Y:S01]  /*96e00*/  ISETP.LT.AND P6, PT, R243, c[0x0][0x178], !P2 ;  /* 0x00005e00f3007a0c */ /* 0x000fe200057c1270 */
[----:B------:R-:W-:Y:S01]  /*96e10*/  IMAD.WIDE R166, R2, 0x4, R160 ;  /* 0x0000000402a67825 */ /* 0x000fe200078e02a0 */
[----:B------:R-:W3:Y:S01]  /*96e20*/  LDL.LU R173, [R1+0x1dc8] ;  /* 0x001dc80001ad7983 */ /* 0x000ee20000300800 */
[----:B------:R-:W-:Y:S02]  /*96e30*/  ISETP.LT.AND P5, PT, R252, c[0x0][0x178], !P2 ;  /* 0x00005e00fc007a0c */ /* 0x000fe400057a1270 */
[----:B------:R-:W-:-:S04]  /*96e40*/  IMAD.WIDE R164, R2, 0x4, R6 ;  /* 0x0000000402a47825 */ /* 0x000fc800078e0206 */
[----:B------:R-:W3:Y:S01]  /*96e50*/  LDL.LU R175, [R1+0x1858] ;  /* 0x0018580001af7983 */ /* 0x000ee20000300800 */
[----:B--2---:R1:W-:Y:S01]  /*96e60*/  @P4 STG.E [R170.64], R3 ;  /* 0x00000003aa004986 */ /* 0x0043e2000c101904 */
[----:B------:R-:W-:Y:S01]  /*96e70*/  ISETP.LT.AND P4, PT, R99, c[0x0][0x178], !P1 ;  /* 0x00005e0063007a0c */ /* 0x000fe20004f81270 */
[----:B------:R2:W-:Y:S01]  /*96e80*/  @P3 STG.E [R166.64], R172 ;  /* 0x000000aca6003986 */ /* 0x0005e2000c101904 */
[----:B-1----:R-:W-:Y:S02]  /*96e90*/  IADD3 R3, R242, 0x194, RZ ;  /* 0x00000194f2037810 */ /* 0x002fe40007ffe0ff */
[----:B------:R-:W-:-:S09]  /*96ea0*/  IADD3 R170, R2, c[0x0][0x198], RZ ;  /* 0x0000660002aa7a10 */ /* 0x000fd20007ffe0ff */
[----:B------:R1:W-:Y:S01]  /*96eb0*/  @P4 STG.E [R164.64], R247 ;  /* 0x000000f7a4004986 */ /* 0x0003e2000c101904 */
[----:B------:R-:W-:Y:S01]  /*96ec0*/  ISETP.GE.AND P1, PT, R3, c[0x0][0x17c], PT ;  /* 0x00005f0003007a0c */ /* 0x000fe20003f26270 */
[----:B------:R-:W-:-:S04]  /*96ed0*/  IMAD.WIDE R2, R2, 0x4, R4 ;  /* 0x0000000402027825 */ /* 0x000fc800078e0204 */
[----:B------:R-:W-:-:S04]  /*96ee0*/  IMAD.WIDE R168, R170, 0x4, R162 ;  /* 0x00000004aaa87825 */ /* 0x000fc800078e02a2 */
[----:B--2---:R-:W-:Y:S01]  /*96ef0*/  IMAD.WIDE R166, R170, 0x4, R160 ;  /* 0x00000004aaa67825 */ /* 0x004fe200078e02a0 */
[----:B-1----:R-:W2:Y:S04]  /*96f00*/  LDL.LU R247, [R1+0x1418] ;  /* 0x0014180001f77983 */ /* 0x002ea80000300800 */
[----:B------:R1:W-:Y:S01]  /*96f10*/  @P0 STG.E [R2.64], R246 ;  /* 0x000000f602000986 */ /* 0x0003e2000c101904 */
[----:B------:R3:W-:Y:S02]  /*96f20*/  @P6 STG.E [R168.64], R249 ;  /* 0x000000f9a8006986 */ /* 0x0007e4000c101904 */
[----:B------:R4:W-:Y:S01]  /*96f30*/  @P5 STG.E [R166.64], R248 ;  /* 0x000000f8a6005986 */ /* 0x0009e2000c101904 */
[----:B------:R-:W-:Y:S01]  /*96f40*/  ISETP.LT.AND P3, PT, R99, c[0x0][0x178], !P2 ;  /* 0x00005e0063007a0c */ /* 0x000fe20005761270 */
[----:B-1----:R-:W2:Y:S01]  /*96f50*/  LDL.LU R246, [R1+0x1238] ;  /* 0x0012380001f67983 */ /* 0x002ea20000300800 */
[----:B---3--:R-:W3:Y:S02]  /*96f60*/  LDL.LU R249, [R1+0x1dcc] ;  /* 0x001dcc0001f97983 */ /* 0x008ee40000300800 */
[----:B----4-:R-:W4:Y:S01]  /*96f70*/  LDL.LU R248, [R1+0x185c] ;  /* 0x00185c0001f87983 */ /* 0x010f220000300800 */
[----:B------:R-:W-:Y:S01]  /*96f80*/  ISETP.LT.AND P2, PT, R174, c[0x0][0x178], !P2 ;  /* 0x00005e00ae007a0c */ /* 0x000fe20005741270 */
[----:B------:R-:W-:-:S04]  /*96f90*/  IMAD.WIDE R2, R170, 0x4, R6 ;  /* 0x00000004aa027825 */ /* 0x000fc800078e0206 */
[----:B------:R-:W-:-:S03]  /*96fa0*/  IMAD.WIDE R164, R170, 0x4, R4 ;  /* 0x00000004aaa47825 */ /* 0x000fc600078e0204 */
[----:B------:R1:W-:Y:S05]  /*96fb0*/  @P3 STG.E [R2.64], R250 ;  /* 0x000000fa02003986 */ /* 0x0003ea000c101904 */
[----:B------:R1:W-:Y:S04]  /*96fc0*/  @P2 STG.E [R164.64], R251 ;  /* 0x000000fba4002986 */ /* 0x0003e8000c101904 */
[----:B-1----:R-:W4:Y:S04]  /*96fd0*/  LDL.LU R250, [R1+0x141c] ;  /* 0x00141c0001fa7983 */ /* 0x002f280000300800 */
[----:B------:R-:W4:Y:S01]  /*96fe0*/  LDL.LU R251, [R1+0x123c] ;  /* 0x00123c0001fb7983 */ /* 0x000f220000300800 */
[----:B------:R-:W-:-:S02]  /*96ff0*/  ISETP.LT.AND P5, PT, R243, c[0x0][0x178], !P1 ;  /* 0x00005e00f3007a0c */ /* 0x000fc40004fa1270 */
[----:B------:R-:W-:Y:S02]  /*97000*/  IADD3 R168, R170, c[0x0][0x198], RZ ;  /* 0x00006600aaa87a10 */ /* 0x000fe40007ffe0ff */
[----:B------:R-:W-:Y:S02]  /*97010*/  IADD3 R171, R242, 0x195, RZ ;  /* 0x00000195f2ab7810 */ /* 0x000fe40007ffe0ff */
[----:B------:R-:W-:Y:S02]  /*97020*/  ISETP.LT.AND P0, PT, R252, c[0x0][0x178], !P1 ;  /* 0x00005e00fc007a0c */ /* 0x000fe40004f01270 */
[----:B------:R-:W-:Y:S01]  /*97030*/  ISETP.LT.AND P4, PT, R99, c[0x0][0x178], !P1 ;  /* 0x00005e0063007a0c */ /* 0x000fe20004f81270 */
[----:B------:R-:W-:Y:S01]  /*97040*/  IMAD.WIDE R166, R168, 0x4, R162 ;  /* 0x00000004a8a67825 */ /* 0x000fe200078e02a2 */
[----:B------:R-:W-:Y:S02]  /*97050*/  ISETP.GE.AND P6, PT, R171, c[0x0][0x17c], PT ;  /* 0x00005f00ab007a0c */ /* 0x000fe40003fc6270 */
[----:B------:R-:W-:-:S02]  /*97060*/  IADD3 R169, R242, 0x196, RZ ;  /* 0x00000196f2a97810 */ /* 0x000fc40007ffe0ff */
[----:B------:R-:W-:Y:S01]  /*97070*/  ISETP.LT.AND P1, PT, R174, c[0x0][0x178], !P1 ;  /* 0x00005e00ae007a0c */ /* 0x000fe20004f21270 */
[----:B------:R-:W-:Y:S01]  /*97080*/  IMAD.WIDE R164, R168, 0x4, R160 ;  /* 0x00000004a8a47825 */ /* 0x000fe200078e02a0 */
[----:B------:R-:W-:-:S03]  /*97090*/  ISETP.LT.AND P2, PT, R243, c[0x0][0x178], !P6 ;  /* 0x00005e00f3007a0c */ /* 0x000fc60007741270 */
[----:B------:R-:W-:Y:S01]  /*970a0*/  IMAD.WIDE R2, R168, 0x4, R6 ;  /* 0x00000004a8027825 */ /* 0x000fe200078e0206 */
[----:B------:R1:W-:Y:S01]  /*970b0*/  @P5 STG.E [R166.64], R173 ;  /* 0x000000ada6005986 */ /* 0x0003e2000c101904 */
[----:B------:R-:W-:Y:S02]  /*970c0*/  ISETP.LT.AND P5, PT, R252, c[0x0][0x178], !P6 ;  /* 0x00005e00fc007a0c */ /* 0x000fe400077a1270 */
[----:B------:R-:W-:Y:S01]  /*970d0*/  ISETP.GE.AND P3, PT, R169, c[0x0][0x17c], PT ;  /* 0x00005f00a9007a0c */ /* 0x000fe20003f66270 */
[----:B------:R-:W-:Y:S01]  /*970e0*/  IADD3 R169, R168, c[0x0][0x198], RZ ;  /* 0x00006600a8a97a10 */ /* 0x000fe20007ffe0ff */
[----:B------:R1:W-:Y:S01]  /*970f0*/  @P0 STG.E [R164.64], R175 ;  /* 0x000000afa4000986 */ /* 0x0003e2000c101904 */
[----:B------:R-:W-:-:S03]  /*97100*/  IADD3 R170, R242, 0x197, RZ ;  /* 0x00000197f2aa7810 */ /* 0x000fc60007ffe0ff */
[----:B------:R-:W4:Y:S01]  /*97110*/  LDL.LU R171, [R1+0x15e8] ;  /* 0x0015e80001ab7983 */ /* 0x000f220000300800 */
[----:B------:R-:W-:-:S03]  /*97120*/  ISETP.GE.AND P0, PT, R170, c[0x0][0x17c], PT ;  /* 0x00005f00aa007a0c */ /* 0x000fc60003f06270 */
[----:B------:R-:W4:Y:S01]  /*97130*/  LDL.LU R170, [R1+0x1a18] ;  /* 0x001a180001aa7983 */ /* 0x000f220000300800 */
[----:B-1----:R-:W-:-:S03]  /*97140*/  IMAD.WIDE R166, R169, 0x4, R160 ;  /* 0x00000004a9a67825 */ /* 0x002fc600078e02a0 */
[----:B------:R-:W4:Y:S01]  /*97150*/  LDL.LU R172, [R1+0x1248] ;  /* 0x0012480001ac7983 */ /* 0x000f220000300800 */
[----:B------:R-:W-:-:S03]  /*97160*/  IMAD.WIDE R164, R169, 0x4, R162 ;  /* 0x00000004a9a47825 */ /* 0x000fc600078e02a2 */
[----:B--2---:R1:W-:Y:S02]  /*97170*/  @P4 STG.E [R2.64], R247 ;  /* 0x000000f702004986 */ /* 0x0043e4000c101904 */
[----:B-1----:R-:W-:Y:S01]  /*97180*/  IMAD.WIDE R2, R168, 0x4, R4 ;  /* 0x00000004a8027825 */ /* 0x002fe200078e0204 */
[----:B------:R-:W-:-:S04]  /*97190*/  IADD3 R168, R169, c[0x0][0x198], RZ ;  /* 0x00006600a9a87a10 */ /* 0x000fc80007ffe0ff */
[----:B------:R1:W-:Y:S01]  /*971a0*/  @P1 STG.E [R2.64], R246 ;  /* 0x000000f602001986 */ /* 0x0003e2000c101904 */
[----:B---3--:R2:W-:Y:S02]  /*971b0*/  @P2 STG.E [R164.64], R249 ;  /* 0x000000f9a4002986 */ /* 0x0085e4000c101904 */
[----:B----4-:R3:W-:Y:S01]  /*971c0*/  @P5 STG.E [R166.64], R248 ;  /* 0x000000f8a6005986 */ /* 0x0107e2000c101904 */
[----:B------:R-:W-:Y:S01]  /*971d0*/  ISETP.LT.AND P4, PT, R99, c[0x0][0x178], !P6 ;  /* 0x00005e0063007a0c */ /* 0x000fe20007781270 */
[C---:B-1----:R-:W-:Y:S01]  /*971e0*/  IMAD.WIDE R2, R169.reuse, 0x4, R6 ;  /* 0x00000004a9027825 */ /* 0x042fe200078e0206 */
[----:B--2---:R-:W2:Y:S04]  /*971f0*/  LDL.LU R249, [R1+0x1ddc] ;  /* 0x001ddc0001f97983 */ /* 0x004ea80000300800 */
[----:B---3--:R-:W3:Y:S01]  /*97200*/  LDL.LU R248, [R1+0x1a1c] ;  /* 0x001a1c0001f87983 */ /* 0x008ee20000300800 */
[----:B------:R-:W-:-:S03]  /*97210*/  IMAD.WIDE R164, R169, 0x4, R4 ;  /* 0x00000004a9a47825 */ /* 0x000fc600078e0204 */
[----:B------:R-:W4:Y:S01]  /*97220*/  LDL.LU R169, [R1+0x1dd8] ;  /* 0x001dd80001a97983 */ /* 0x000f220000300800 */
[----:B------:R-:W-:-:S03]  /*97230*/  ISETP.LT.AND P6, PT, R174, c[0x0][0x178], !P6 ;  /* 0x00005e00ae007a0c */ /* 0x000fc600077c1270 */
[----:B------:R1:W-:Y:S04]  /*97240*/  @P4 STG.E [R2.64], R250 ;  /* 0x000000fa02004986 */ /* 0x0003e8000c101904 */
[----:B-1----:R-:W2:Y:S06]  /*97250*/  LDL.LU R250, [R1+0x15ec] ;  /* 0x0015ec0001fa7983 */ /* 0x002eac0000300800 */
[----:B------:R1:W-:Y:S04]  /*97260*/  @P6 STG.E [R164.64], R251 ;  /* 0x000000fba4006986 */ /* 0x0003e8000c101904 */
[----:B-1----:R-:W3:Y:S01]  /*97270*/  LDL.LU R251, [R1+0x124c] ;  /* 0x00124c0001fb7983 */ /* 0x002ee20000300800 */
[----:B------:R-:W-:-:S02]  /*97280*/  ISETP.LT.AND P5, PT, R243, c[0x0][0x178], !P3 ;  /* 0x00005e00f3007a0c */ /* 0x000fc40005fa1270 */
[----:B------:R-:W-:Y:S02]  /*97290*/  ISETP.LT.AND P1, PT, R252, c[0x0][0x178], !P3 ;  /* 0x00005e00fc007a0c */ /* 0x000fe40005f21270 */
[----:B------:R-:W-:Y:S02]  /*972a0*/  IADD3 R166, R242, 0x198, RZ ;  /* 0x00000198f2a67810 */ /* 0x000fe40007ffe0ff */
[----:B------:R-:W-:Y:S01]  /*972b0*/  ISETP.LT.AND P2, PT, R99, c[0x0][0x178], !P3 ;  /* 0x00005e0063007a0c */ /* 0x000fe20005f41270 */
[----:B------:R-:W-:Y:S01]  /*972c0*/  IMAD.WIDE R2, R168, 0x4, R160 ;  /* 0x00000004a8027825 */ /* 0x000fe200078e02a0 */
[----:B------:R-:W-:Y:S02]  /*972d0*/  ISETP.LT.AND P6, PT, R243, c[0x0][0x178], !P0 ;  /* 0x00005e00f3007a0c */ /* 0x000fe400047c1270 */
[----:B------:R-:W-:Y:S01]  /*972e0*/  ISETP.GE.AND P4, PT, R166, c[0x0][0x17c], PT ;  /* 0x00005f00a6007a0c */ /* 0x000fe20003f86270 */
[----:B------:R-:W-:Y:S01]  /*972f0*/  IMAD.WIDE R166, R168, 0x4, R162 ;  /* 0x00000004a8a67825 */ /* 0x000fe200078e02a2 */
[----:B------:R-:W-:-:S03]  /*97300*/  ISETP.LT.AND P3, PT, R174, c[0x0][0x178], !P3 ;  /* 0x00005e00ae007a0c */ /* 0x000fc60005f61270 */
[----:B------:R-:W-:Y:S01]  /*97310*/  IMAD.WIDE R164, R168, 0x4, R6 ;  /* 0x00000004a8a47825 */ /* 0x000fe200078e0206 */
[----:B------:R-:W3:Y:S03]  /*97320*/  LDL.LU R173, [R1+0x1de8] ;  /* 0x001de80001ad7983 */ /* 0x000ee60000300800 */
[----:B------:R-:W3:Y:S02]  /*97330*/  LDL.LU R175, [R1+0x1be8] ;  /* 0x001be80001af7983 */ /* 0x000ee40000300800 */
[----:B------:R-:W3:Y:S02]  /*97340*/  LDL.LU R247, [R1+0x15f8] ;  /* 0x0015f80001f77983 */ /* 0x000ee40000300800 */
[----:B------:R-:W3:Y:S01]  /*97350*/  LDL.LU R246, [R1+0x1428] ;  /* 0x0014280001f67983 */ /* 0x000ee20000300800 */
[----:B----4-:R1:W-:Y:S01]  /*97360*/  @P5 STG.E [R166.64], R169 ;  /* 0x000000a9a6005986 */ /* 0x0103e2000c101904 */
[----:B------:R4:W-:Y:S01]  /*97370*/  @P1 STG.E [R2.64], R170 ;  /* 0x000000aa02001986 */ /* 0x0009e2000c101904 */
[----:B------:R-:W-:Y:S01]  /*97380*/  ISETP.LT.AND P5, PT, R252, c[0x0][0x178], !P0 ;  /* 0x00005e00fc007a0c */ /* 0x000fe200047a1270 */
[----:B------:R2:W-:Y:S01]  /*97390*/  @P2 STG.E [R164.64], R171 ;  /* 0x000000aba4002986 */ /* 0x0005e2000c101904 */
[----:B------:R-:W-:-:S02]  /*973a0*/  ISETP.LT.AND P2, PT, R99, c[0x0][0x178], !P0 ;  /* 0x00005e0063007a0c */ /* 0x000fc40004741270 */
[C---:B-1----:R-:W-:Y:S01]  /*973b0*/  IADD3 R169, R168.reuse, c[0x0][0x198], RZ ;  /* 0x00006600a8a97a10 */ /* 0x042fe20007ffe0ff */
[----:B----4-:R-:W-:-:S04]  /*973c0*/  IMAD.WIDE R2, R168, 0x4, R4 ;  /* 0x00000004a8027825 */ /* 0x010fc800078e0204 */
[C---:B--2---:R-:W-:Y:S01]  /*973d0*/  IMAD.WIDE R164, R169.reuse, 0x4, R162 ;  /* 0x00000004a9a47825 */ /* 0x044fe200078e02a2 */
[----:B------:R-:W-:Y:S01]  /*973e0*/  @P3 STG.E [R2.64], R172 ;  /* 0x000000ac02003986 */ /* 0x000fe2000c101904 */
[----:B------:R-:W-:Y:S02]  /*973f0*/  ISETP.LT.AND P0, PT, R174, c[0x0][0x178], !P0 ;  /* 0x00005e00ae007a0c */ /* 0x000fe40004701270 */
[C---:B------:R-:W-:Y:S01]  /*97400*/  IMAD.WIDE R166, R169.reuse, 0x4, R160 ;  /* 0x00000004a9a67825 */ /* 0x040fe200078e02a0 */
[----:B------:R1:W-:Y:S04]  /*97410*/  @P6 STG.E [R164.64], R249 ;  /* 0x000000f9a4006986 */ /* 0x0003e8000c101904 */
[----:B---3--:R2:W-:Y:S01]  /*97420*/  @P5 STG.E [R166.64], R248 ;  /* 0x000000f8a6005986 */ /* 0x0085e2000c101904 */
[----:B-1----:R-:W3:Y:S01]  /*97430*/  LDL.LU R249, [R1+0x1dec] ;  /* 0x001dec0001f97983 */ /* 0x002ee20000300800 */
[----:B------:R-:W-:-:S03]  /*97440*/  IMAD.WIDE R164, R169, 0x4, R6 ;  /* 0x00000004a9a47825 */ /* 0x000fc600078e0206 */
[----:B--2---:R-:W2:Y:S01]  /*97450*/  LDL.LU R248, [R1+0x1bec] ;  /* 0x001bec0001f87983 */ /* 0x004ea20000300800 */
[----:B------:R-:W-:-:S03]  /*97460*/  IMAD.WIDE R2, R169, 0x4, R4 ;  /* 0x00000004a9027825 */ /* 0x000fc600078e0204 */
[----:B------:R1:W-:Y:S04]  /*97470*/  @P2 STG.E [R164.64], R250 ;  /* 0x000000faa4002986 */ /* 0x0003e8000c101904 */
[----:B------:R4:W-:Y:S04]  /*97480*/  @P0 STG.E [R2.64], R251 ;  /* 0x000000fb02000986 */ /* 0x0009e8000c101904 */
[----:B-1----:R-:W2:Y:S04]  /*97490*/  LDL.LU R250, [R1+0x15fc] ;  /* 0x0015fc0001fa7983 */ /* 0x002ea80000300800 */
[----:B----4-:R-:W4:Y:S01]  /*974a0*/  LDL.LU R251, [R1+0x142c] ;  /* 0x00142c0001fb7983 */ /* 0x010f220000300800 */
[----:B------:R-:W-:-:S02]  /*974b0*/  ISETP.LT.AND P6, PT, R243, c[0x0][0x178], !P4 ;  /* 0x00005e00f3007a0c */ /* 0x000fc400067c1270 */
[----:B------:R-:W-:Y:S02]  /*974c0*/  ISETP.LT.AND P3, PT, R252, c[0x0][0x178], !P4 ;  /* 0x00005e00fc007a0c */ /* 0x000fe40006761270 */
[----:B------:R-:W-:Y:S02]  /*974d0*/  IADD3 R168, R169, c[0x0][0x198], RZ ;  /* 0x00006600a9a87a10 */ /* 0x000fe40007ffe0ff */
[----:B------:R-:W-:Y:S02]  /*974e0*/  IADD3 R170, R242, 0x199, RZ ;  /* 0x00000199f2aa7810 */ /* 0x000fe40007ffe0ff */
[----:B------:R-:W-:Y:S01]  /*974f0*/  ISETP.LT.AND P5, PT, R99, c[0x0][0x178], !P4 ;  /* 0x00005e0063007a0c */ /* 0x000fe200067a1270 */
[----:B------:R-:W4:Y:S01]  /*97500*/  LDL.LU R171, [R1+0x1d98] ;  /* 0x001d980001ab7983 */ /* 0x000f220000300800 */
[----:B------:R-:W-:Y:S01]  /*97510*/  ISETP.GE.AND P1, PT, R170, c[0x0][0x17c], PT ;  /* 0x00005f00aa007a0c */ /* 0x000fe20003f26270 */
[----:B------:R-:W-:Y:S01]  /*97520*/  IMAD.WIDE R166, R168, 0x4, R162 ;  /* 0x00000004a8a67825 */ /* 0x000fe200078e02a2 */
[----:B------:R-:W-:-:S03]  /*97530*/  ISETP.LT.AND P4, PT, R174, c[0x0][0x178], !P4 ;  /* 0x00005e00ae007a0c */ /* 0x000fc60006781270 */
[----:B------:R-:W-:Y:S01]  /*97540*/  IMAD.WIDE R164, R168, 0x4, R160 ;  /* 0x00000004a8a47825 */ /* 0x000fe200078e02a0 */
[----:B------:R-:W-:-:S03]  /*97550*/  ISETP.LT.AND P0, PT, R243, c[0x0][0x178], !P1 ;  /* 0x00005e00f3007a0c */ /* 0x000fc60004f01270 */
[----:B------:R-:W-:Y:S01]  /*97560*/  IMAD.WIDE R2, R168, 0x4, R6 ;  /* 0x00000004a8027825 */ /* 0x000fe200078e0206 */
[----:B------:R1:W-:Y:S03]  /*97570*/  @P6 STG.E [R166.64], R173 ;  /* 0x000000ada6006986 */ /* 0x0003e6000c101904 */
[----:B------:R-:W-:Y:S01]  /*97580*/  @P3 STG.E [R164.64], R175 ;  /* 0x000000afa4003986 */ /* 0x000fe2000c101904 */
[----:B------:R-:W-:Y:S02]  /*97590*/  ISETP.LT.AND P3, PT, R252, c[0x0][0x178], !P1 ;  /* 0x00005e00fc007a0c */ /* 0x000fe40004f61270 */
[----:B------:R-:W-:Y:S01]  /*975a0*/  ISETP.LT.AND P6, PT, R99, c[0x0][0x178], !P1 ;  /* 0x00005e0063007a0c */ /* 0x000fe20004fc1270 */
[----:B------:R1:W-:Y:S02]  /*975b0*/  @P5 STG.E [R2.64], R247 ;  /* 0x000000f702005986 */ /* 0x0003e4000c101904 */
[C---:B-1----:R-:W-:Y:S01]  /*975c0*/  IMAD.WIDE R166, R168.reuse, 0x4, R4 ;  /* 0x00000004a8a67825 */ /* 0x042fe200078e0204 */
[----:B------:R-:W-:-:S02]  /*975d0*/  IADD3 R168, R168, c[0x0][0x198], RZ ;  /* 0x00006600a8a87a10 */ /* 0x000fc40007ffe0ff */
[----:B------:R-:W-:-:S03]  /*975e0*/  ISETP.LT.AND P1, PT, R174, c[0x0][0x178], !P1 ;  /* 0x00005e00ae007a0c */ /* 0x000fc60004f21270 */
[C---:B------:R-:W-:Y:S01]  /*975f0*/  IMAD.WIDE R2, R168.reuse, 0x4, R162 ;  /* 0x00000004a8027825 */ /* 0x040fe200078e02a2 */
[----:B------:R1:W-:Y:S03]  /*97600*/  @P4 STG.E [R166.64], R246 ;  /* 0x000000f6a6004986 */ /* 0x0003e6000c101904 */
[C---:B------:R-:W-:Y:S01]  /*97610*/  IMAD.WIDE R164, R168.reuse, 0x4, R160 ;  /* 0x00000004a8a47825 */ /* 0x040fe200078e02a0 */
[----:B-1----:R-:W4:Y:S04]  /*97620*/  LDL.LU R246, [R1+0x14e8] ;  /* 0x0014e80001f67983 */ /* 0x002f280000300800 */
[----:B---3--:R1:W-:Y:S04]  /*97630*/  @P0 STG.E [R2.64], R249 ;  /* 0x000000f902000986 */ /* 0x0083e8000c101904 */
[----:B--2---:R2:W-:Y:S01]  /*97640*/  @P3 STG.E [R164.64], R248 ;  /* 0x000000f8a4003986 */ /* 0x0045e2000c101904 */
[----:B-1----:R-:W-:-:S03]  /*97650*/  IMAD.WIDE R2, R168, 0x4, R6 ;  /* 0x00000004a8027825 */ /* 0x002fc600078e0206 */
[----:B------:R-:W3:Y:S04]  /*97660*/  LDL.LU R249, [R1+0x1d9c] ;  /* 0x001d9c0001f97983 */ /* 0x000ee80000300800 */
[----:B--2---:R-:W2:Y:S01]  /*97670*/  LDL.LU R248, [R1+0x1a2c] ;  /* 0x001a2c0001f87983 */ /* 0x004ea20000300800 */
[----:B------:R-:W-:-:S03]  /*97680*/  IMAD.WIDE R164, R168, 0x4, R4 ;  /* 0x00000004a8a47825 */ /* 0x000fc600078e0204 */
[----:B------:R1:W-:Y:S04]  /*97690*/  @P6 STG.E [R2.64], R250 ;  /* 0x000000fa02006986 */ /* 0x0003e8000c101904 */
[----:B----4-:R4:W-:Y:S04]  /*976a0*/  @P1 STG.E [R164.64], R251 ;  /* 0x000000fba4001986 */ /* 0x0109e8000c101904 */
[----:B-1----:R-:W2:Y:S04]  /*976b0*/  LDL.LU R3, [R1+0x1e08] ;  /* 0x001e080001037983 */ /* 0x002ea80000300800 */
[----:B----4-:R-:W4:Y:S01]  /*976c0*/  LDL.LU R165, [R1+0x1a28] ;  /* 0x001a280001a57983 */ /* 0x010f220000300800 */
[----:B------:R-:W-:-:S02]  /*976d0*/  IADD3 R170, R242, 0x19a, RZ ;  /* 0x0000019af2aa7810 */ /* 0x000fc40007ffe0ff */
[----:B------:R-:W-:Y:S01]  /*976e0*/  IADD3 R166, R242, 0x19b, RZ ;  /* 0x0000019bf2a67810 */ /* 0x000fe20007ffe0ff */
[----:B------:R-:W3:Y:S01]  /*976f0*/  LDL.LU R247, [R1+0x14ec] ;  /* 0x0014ec0001f77983 */ /* 0x000ee20000300800 */
[----:B------:R-:W3:Y:S01]  /*97700*/  LDL.LU R172, [R1+0x1e28] ;  /* 0x001e280001ac7983 */ /* 0x000ee20000300800 */
[----:B------:R-:W-:Y:S01]  /*97710*/  ISETP.GE.AND P2, PT, R170, c[0x0][0x17c], PT ;  /* 0x00005f00aa007a0c */ /* 0x000fe20003f46270 */
[----:B------:R-:W-:Y:S01]  /*97720*/  IADD3 R170, R168, c[0x0][0x198], RZ ;  /* 0x00006600a8aa7a10 */ /* 0x000fe20007ffe0ff */
[----:B------:R-:W-:Y:S01]  /*97730*/  ISETP.GE.AND P0, PT, R166, c[0x0][0x17c], PT ;  /* 0x00005f00a6007a0c */ /* 0x000fe20003f06270 */
[----:B------:R-:W3:Y:S01]  /*97740*/  LDL.LU R173, [R1+0x1df8] ;  /* 0x001df80001ad7983 */ /* 0x000ee20000300800 */
[----:B------:R-:W-:Y:S02]  /*97750*/  ISETP.LT.AND P4, PT, R243, c[0x0][0x178], !P2 ;  /* 0x00005e00f3007a0c */ /* 0x000fe40005781270 */
[----:B------:R-:W-:Y:S02]  /*97760*/  ISETP.LT.AND P5, PT, R252, c[0x0][0x178], !P2 ;  /* 0x00005e00fc007a0c */ /* 0x000fe400057a1270 */
[----:B------:R-:W-:Y:S01]  /*97770*/  ISETP.LT.AND P3, PT, R99, c[0x0][0x178], !P2 ;  /* 0x00005e0063007a0c */ /* 0x000fe20005761270 */
[----:B------:R-:W-:-:S04]  /*97780*/  IMAD.WIDE R166, R170, 0x4, R162 ;  /* 0x00000004aaa67825 */ /* 0x000fc800078e02a2 */
[C---:B------:R-:W-:Y:S01]  /*97790*/  IMAD.WIDE R168, R170.reuse, 0x4, R160 ;  /* 0x00000004aaa87825 */ /* 0x040fe200078e02a0 */
[----:B------:R-:W3:Y:S03]  /*977a0*/  LDL.LU R175, [R1+0x1bf8] ;  /* 0x001bf80001af7983 */ /* 0x000ee60000300800 */
[----:B------:R-:W3:Y:S02]  /*977b0*/  LDL.LU R250, [R1+0x14f8] ;  /* 0x0014f80001fa7983 */ /* 0x000ee40000300800 */
[----:B------:R-:W3:Y:S01]  /*977c0*/  LDL.LU R251, [R1+0x1e2c] ;  /* 0x001e2c0001fb7983 */ /* 0x000ee20000300800 */
[----:B--2---:R1:W-:Y:S01]  /*977d0*/  @P4 STG.E [R166.64], R3 ;  /* 0x00000003a6004986 */ /* 0x0043e2000c101904 */
[----:B------:R2:W-:Y:S02]  /*977e0*/  @P5 STG.E [R168.64], R171 ;  /* 0x000000aba8005986 */ /* 0x0005e4000c101904 */
[C---:B-1----:R-:W-:Y:S01]  /*977f0*/  IMAD.WIDE R2, R170.reuse, 0x4, R6 ;  /* 0x00000004aa027825 */ /* 0x042fe200078e0206 */
[----:B--2---:R-:W-:-:S04]  /*97800*/  IADD3 R171, R170, c[0x0][0x198], RZ ;  /* 0x00006600aaab7a10 */ /* 0x004fc80007ffe0ff */
[----:B----4-:R1:W-:Y:S02]  /*97810*/  @P3 STG.E [R2.64], R165 ;  /* 0x000000a502003986 */ /* 0x0103e4000c101904 */
[----:B-1----:R-:W-:Y:S02]  /*97820*/  IMAD.WIDE R2, R170, 0x4, R4 ;  /* 0x00000004aa027825 */ /* 0x002fe400078e0204 */
[----:B------:R-:W2:Y:S01]  /*97830*/  LDL.LU R170, [R1+0x1e0c] ;  /* 0x001e0c0001aa7983 */ /* 0x000ea20000300800 */
[----:B------:R-:W-:Y:S02]  /*97840*/  ISETP.LT.AND P2, PT, R174, c[0x0][0x178], !P2 ;  /* 0x00005e00ae007a0c */ /* 0x000fe40005741270 */
[----:B------:R-:W-:Y:S02]  /*97850*/  ISETP.LT.AND P6, PT, R243, c[0x0][0x178], !P0 ;  /* 0x00005e00f3007a0c */ /* 0x000fe400047c1270 */
[----:B------:R-:W-:Y:S02]  /*97860*/  ISETP.LT.AND P4, PT, R252, c[0x0][0x178], !P0 ;  /* 0x00005e00fc007a0c */ /* 0x000fe40004781270 */
[----:B------:R-:W-:-:S02]  /*97870*/  ISETP.LT.AND P5, PT, R99, c[0x0][0x178], !P0 ;  /* 0x00005e0063007a0c */ /* 0x000fc400047a1270 */
[C---:B------:R-:W-:Y:S02]  /*97880*/  IADD3 R164, R242.reuse, 0x19c, RZ ;  /* 0x0000019cf2a47810 */ /* 0x040fe40007ffe0ff */
[----:B------:R-:W-:Y:S01]  /*97890*/  IADD3 R166, R242, 0x19d, RZ ;  /* 0x0000019df2a67810 */ /* 0x000fe20007ffe0ff */
[----:B------:R-:W-:Y:S01]  /*978a0*/  ISETP.LT.AND P0, PT, R174, c[0x0][0x178], !P0 ;  /* 0x00005e00ae007a0c */ /* 0x000fe20004701270 */
[----:B------:R-:W-:Y:S01]  /*978b0*/  ISETP.GE.AND P1, PT, R164, c[0x0][0x17c], PT ;  /* 0x00005f00a4007a0c */ /* 0x000fe20003f26270 */
[----:B------:R-:W-:Y:S01]  /*978c0*/  IMAD.WIDE R164, R171, 0x4, R162 ;  /* 0x00000004aba47825 */ /* 0x000fe200078e02a2 */
[----:B------:R-:W-:-:S03]  /*978d0*/  ISETP.GE.AND P3, PT, R166, c[0x0][0x17c], PT ;  /* 0x00005f00a6007a0c */ /* 0x000fc60003f66270 */
[----:B------:R-:W-:-:S04]  /*978e0*/  IMAD.WIDE R166, R171, 0x4, R160 ;  /* 0x00000004aba67825 */ /* 0x000fc800078e02a0 */
[C---:B------:R-:W-:Y:S01]  /*978f0*/  IMAD.WIDE R168, R171.reuse, 0x4, R6 ;  /* 0x00000004aba87825 */ /* 0x040fe200078e0206 */
[----:B------:R1:W-:Y:S04]  /*97900*/  @P2 STG.E [R2.64], R246 ;  /* 0x000000f602002986 */ /* 0x0003e8000c101904 */
[----:B-1----:R-:W4:Y:S01]  /*97910*/  LDL.LU R246, [R1+0x3610] ;  /* 0x0036100001f67983 */ /* 0x002f220000300800 */
[----:B------:R-:W-:-:S03]  /*97920*/  IMAD.WIDE R2, R171, 0x4, R4 ;  /* 0x00000004ab027825 */ /* 0x000fc600078e0204 */
[----:B--2---:R-:W-:Y:S01]  /*97930*/  @P6 STG.E [R164.64], R170 ;  /* 0x000000aaa4006986 */ /* 0x004fe2000c101904 */
[----:B---3--:R1:W-:Y:S02]  /*97940*/  @P4 STG.E [R166.64], R249 ;  /* 0x000000f9a6004986 */ /* 0x0083e4000c101904 */
[----:B------:R2:W-:Y:S02]  /*97950*/  @P5 STG.E [R168.64], R248 ;  /* 0x000000f8a8005986 */ /* 0x0005e4000c101904 */
[----:B------:R3:W-:Y:S01]  /*97960*/  @P0 STG.E [R2.64], R247 ;  /* 0x000000f702000986 */ /* 0x0007e2000c101904 */
[----:B-1----:R-:W4:Y:S01]  /*97970*/  LDL.LU R249, [R1+0x1dfc] ;  /* 0x001dfc0001f97983 */ /* 0x002f220000300800 */
[----:B--2---:R-:W2:Y:S02]  /*97980*/  LDL.LU R248, [R1+0x1bfc] ;  /* 0x001bfc0001f87983 */ /* 0x004ea40000300800 */
[----:B---3--:R-:W3:Y:S01]  /*97990*/  LDL.LU R247, [R1+0x14fc] ;  /* 0x0014fc0001f77983 */ /* 0x008ee20000300800 */
[----:B------:R-:W-:-:S02]  /*979a0*/  ISETP.LT.AND P4, PT, R243, c[0x0][0x178], !P1 ;  /* 0x00005e00f3007a0c */ /* 0x000fc40004f81270 */
[----:B------:R-:W-:Y:S02]  /*979b0*/  ISETP.LT.AND P5, PT, R252, c[0x0][0x178], !P1 ;  /* 0x00005e00fc007a0c */ /* 0x000fe40004fa1270 */
[----:B------:R-:W-:Y:S02]  /*979c0*/  IADD3 R169, R171, c[0x0][0x198], RZ ;  /* 0x00006600aba97a10 */ /* 0x000fe40007ffe0ff */
[----:B------:R-:W-:Y:S01]  /*979d0*/  ISETP.LT.AND P2, PT, R99, c[0x0][0x178], !P1 ;  /* 0x00005e0063007a0c */ /* 0x000fe20004f41270 */
[----:B------:R-:W-:Y:S02]  /*979e0*/  ISETP.LT.AND P1, PT, R174, c[0x0][0x178], !P1 ;  /* 0x00005e00ae007a0c */ /* 0x000fe40004f21270 */
[----:B------:R-:W-:-:S04]  /*979f0*/  IMAD.WIDE R164, R169, 0x4, R162 ;  /* 0x00000004a9a47825 */ /* 0x000fc800078e02a2 */
[----:B------:R-:W-:Y:S01]  /*97a00*/  IMAD.WIDE R166, R169, 0x4, R160 ;  /* 0x00000004a9a67825 */ /* 0x000fe200078e02a0 */
[----:B------:R-:W-:Y:S02]  /*97a10*/  IADD3 R168, R242, 0x19e, RZ ;  /* 0x0000019ef2a87810 */ /* 0x000fe40007ffe0ff */
[----:B------:R-:W-:Y:S01]  /*97a20*/  ISETP.LT.AND P6, PT, R243, c[0x0][0x178], !P3 ;  /* 0x00005e00f3007a0c */ /* 0x000fe20005fc1270 */
[----:B------:R1:W-:Y:S01]  /*97a30*/  @P4 STG.E [R164.64], R172 ;  /* 0x000000aca4004986 */ /* 0x0003e2000c101904 */
[----:B------:R1:W-:Y:S01]  /*97a40*/  @P5 STG.E [R166.64], R173 ;  /* 0x000000ada6005986 */ /* 0x0003e2000c101904 */
[----:B------:R-:W-:Y:S02]  /*97a50*/  ISETP.LT.AND P5, PT, R252, c[0x0][0x178], !P3 ;  /* 0x00005e00fc007a0c */ /* 0x000fe40005fa1270 */
[----:B------:R-:W-:Y:S02]  /*97a60*/  ISETP.GE.AND P0, PT, R168, c[0x0][0x17c], PT ;  /* 0x00005f00a8007a0c */ /* 0x000fe40003f06270 */
[----:B------:R-:W-:Y:S01]  /*97a70*/  ISETP.LT.AND P4, PT, R99, c[0x0][0x178], !P3 ;  /* 0x00005e0063007a0c */ /* 0x000fe20005f81270 */
[----:B------:R-:W-:-:S02]  /*97a80*/  IADD3 R168, R169, c[0x0][0x198], RZ ;  /* 0x00006600a9a87a10 */ /* 0x000fc40007ffe0ff */
[----:B------:R-:W-:Y:S01]  /*97a90*/  IMAD.WIDE R2, R169, 0x4, R6 ;  /* 0x00000004a9027825 */ /* 0x000fe200078e0206 */
[----:B------:R-:W-:-:S03]  /*97aa0*/  ISETP.LT.AND P3, PT, R174, c[0x0][0x178], !P3 ;  /* 0x00005e00ae007a0c */ /* 0x000fc60005f61270 */
[----:B-1----:R-:W-:-:S04]  /*97ab0*/  IMAD.WIDE R164, R169, 0x4, R4 ;  /* 0x00000004a9a47825 */ /* 0x002fc800078e0204 */
[----:B------:R-:W-:Y:S01]  /*97ac0*/  IMAD.WIDE R166, R168, 0x4, R162 ;  /* 0x00000004a8a67825 */ /* 0x000fe200078e02a2 */
[----:B------:R1:W-:Y:S03]  /*97ad0*/  @P2 STG.E [R2.64], R175 ;  /* 0x000000af02002986 */ /* 0x0003e6000c101904 */
[----:B------:R1:W-:Y:S01]  /*97ae0*/  @P1 STG.E [R164.64], R250 ;  /* 0x000000faa4001986 */ /* 0x0003e2000c101904 */
[----:B------:R-:W-:Y:S01]  /*97af0*/  @P6 STG.E [R166.64], R251 ;  /* 0x000000fba6006986 */ /* 0x000fe2000c101904 */
[----:B------:R-:W-:Y:S01]  /*97b00*/  IADD3 R170, R242, 0x1a0, RZ ;  /* 0x000001a0f2aa7810 */ /* 0x000fe20007ffe0ff */
[----:B-1----:R-:W-:-:S04]  /*97b10*/  IMAD.WIDE R2, R168, 0x4, R160 ;  /* 0x00000004a8027825 */ /* 0x002fc800078e02a0 */
[C---:B------:R-:W-:Y:S01]  /*97b20*/  IMAD.WIDE R164, R168.reuse, 0x4, R6 ;  /* 0x00000004a8a47825 */ /* 0x040fe200078e0206 */
[----:B------:R-:W-:Y:S01]  /*97b30*/  IADD3 R169, R168, c[0x0][0x198], RZ ;  /* 0x00006600a8a97a10 */ /* 0x000fe20007ffe0ff */
[----:B----4-:R1:W-:Y:S03]  /*97b40*/  @P5 STG.E [R2.64], R249 ;  /* 0x000000f902005986 */ /* 0x0103e6000c101904 */
[----:B--2---:R2:W-:Y:S01]  /*97b50*/  @P4 STG.E [R164.64], R248 ;  /* 0x000000f8a4004986 */ /* 0x0045e2000c101904 */
[----:B------:R-:W-:Y:S01]  /*97b60*/  ISETP.GE.AND P4, PT, R170, c[0x0][0x17c], PT ;  /* 0x00005f00aa007a0c */ /* 0x000fe20003f86270 */
[----:B-1----:R-:W-:Y:S01]  /*97b70*/  IMAD.WIDE R2, R168, 0x4, R4 ;  /* 0x00000004a8027825 */ /* 0x002fe200078e0204 */
[----:B--2---:R-:W2:Y:S03]  /*97b80*/  LDL.LU R248, [R1+0x1728] ;  /* 0x0017280001f87983 */ /* 0x004ea60000300800 */
[----:B------:R-:W4:Y:S02]  /*97b90*/  LDL.LU R249, [R1+0x1e3c] ;  /* 0x001e3c0001f97983 */ /* 0x000f240000300800 */
[----:B------:R-:W2:Y:S02]  /*97ba0*/  LDL.LU R171, [R1+0x1e1c] ;  /* 0x001e1c0001ab7983 */ /* 0x000ea40000300800 */
[----:B------:R-:W2:Y:S01]  /*97bb0*/  LDL.LU R250, [R1+0x1dac] ;  /* 0x001dac0001fa7983 */ /* 0x000ea20000300800 */
[----:B------:R-:W2:Y:S01]  /*97bc0*/  LDL.LU R251, [R1+0x172c] ;  /* 0x00172c0001fb7983 */ /* 0x000ea20000300800 */
[----:B------:R-:W2:Y:S02]  /*97bd0*/  LDL.LU R168, [R1+0x1da8] ;  /* 0x001da80001a87983 */ /* 0x000ea40000300800 */
[----:B------:R-:W2:Y:S01]  /*97be0*/  LDL.LU R170, [R1+0x1e18] ;  /* 0x001e180001aa7983 */ /* 0x000ea20000300800 */
[----:B---3--:R1:W-:Y:S04]  /*97bf0*/  @P3 STG.E [R2.64], R247 ;  /* 0x000000f702003986 */ /* 0x0083e8000c101904 */
[----:B-1----:R-:W3:Y:S01]  /*97c00*/  LDL.LU R3, [R1+0x1e38] ;  /* 0x001e380001037983 */ /* 0x002ee20000300800 */
[----:B------:R-:W-:-:S02]  /*97c10*/  ISETP.LT.AND P6, PT, R243, c[0x0][0x178], !P0 ;  /* 0x00005e00f3007a0c */ /* 0x000fc400047c1270 */
[----:B------:R-:W-:Y:S02]  /*97c20*/  ISETP.LT.AND P2, PT, R252, c[0x0][0x178], !P0 ;  /* 0x00005e00fc007a0c */ /* 0x000fe40004741270 */
[----:B------:R-:W-:Y:S02]  /*97c30*/  ISETP.LT.AND P5, PT, R99, c[0x0][0x178], !P0 ;  /* 0x00005e0063007a0c */ /* 0x000fe400047a1270 */
[----:B------:R-:W-:Y:S01]  /*97c40*/  IADD3 R166, R242, 0x19f, RZ ;  /* 0x0000019ff2a67810 */ /* 0x000fe20007ffe0ff */
[C---:B------:R-:W-:Y:S01]  /*97c50*/  IMAD.WIDE R164, R169.reuse, 0x4, R162 ;  /* 0x00000004a9a47825 */ /* 0x040fe200078e02a2 */
[----:B------:R-:W-:Y:S01]  /*97c60*/  ISETP.LT.AND P0, PT, R174, c[0x0][0x178], !P0 ;  /* 0x00005e00ae007a0c */ /* 0x000fe20004701270 */
[----:B------:R-:W4:Y:S01]  /*97c70*/  LDL.LU R172, [R1+0x1e40] ;  /* 0x001e400001ac7983 */ /* 0x000f220000300800 */
[----:B------:R-:W-:Y:S01]  /*97c80*/  ISETP.GE.AND P1, PT, R166, c[0x0][0x17c], PT ;  /* 0x00005f00a6007a0c */ /* 0x000fe20003f26270 */
[----:B------:R-:W-:-:S04]  /*97c90*/  IMAD.WIDE R166, R169, 0x4, R160 ;  /* 0x00000004a9a67825 */ /* 0x000fc800078e02a0 */
[----:B------:R-:W4:Y:S01]  /*97ca0*/  LDL.LU R173, [R1+0x1750] ;  /* 0x0017500001ad7983 */ /* 0x000f220000300800 */
[----:B------:R-:W4:Y:S01]  /*97cb0*/  LDL.LU R175, [R1+0x12b0] ;  /* 0x0012b00001af7983 */ /* 0x000f220000300800 */
[----:B------:R-:W-:Y:S01]  /*97cc0*/  ISETP.LT.AND P3, PT, R252, c[0x0][0x178], !P1 ;  /* 0x00005e00fc007a0c */ /* 0x000fe20004f61270 */
[----:B------:R-:W4:Y:S02]  /*97cd0*/  LDL.LU R247, [R1+0x1e44] ;  /* 0x001e440001f77983 */ /* 0x000f240000300800 */
[----:B---3--:R1:W-:Y:S01]  /*97ce0*/  @P6 STG.E [R164.64], R3 ;  /* 0x00000003a4006986 */ /* 0x0083e2000c101904 */
[----:B------:R-:W-:Y:S01]  /*97cf0*/  ISETP.LT.AND P6, PT, R243, c[0x0][0x178], !P1 ;  /* 0x00005e00f3007a0c */ /* 0x000fe20004fc1270 */
[----:B--2---:R2:W-:Y:S01]  /*97d00*/  @P2 STG.E [R166.64], R170 ;  /* 0x000000aaa6002986 */ /* 0x0045e2000c101904 */
[----:B------:R-:W-:Y:S01]  /*97d10*/  ISETP.LT.AND P2, PT, R99, c[0x0][0x178], !P1 ;  /* 0x00005e0063007a0c */ /* 0x000fe20004f41270 */
[----:B------:R-:W-:Y:S02]  /*97d20*/  ISETP.LT.AND P1, PT, R174, c[0x0][0x178], !P1 ;  /* 0x00005e00ae007a0c */ /* 0x000fe40004f21270 */
[----:B-1----:R-:W-:Y:S01]  /*97d30*/  IMAD.WIDE R2, R169, 0x4, R6 ;  /* 0x00000004a9027825 */ /* 0x002fe200078e0206 */
[----:B------:R-:W-:-:S02]  /*97d40*/  IADD3 R164, R242, 0x1a1, RZ ;  /* 0x000001a1f2a47810 */ /* 0x000fc40007ffe0ff */
[----:B--2---:R-:W-:Y:S02]  /*97d50*/  IADD3 R170, R169, c[0x0][0x198], RZ ;  /* 0x00006600a9aa7a10 */ /* 0x004fe40007ffe0ff */
[----:B------:R1:W-:Y:S01]  /*97d60*/  @P5 STG.E [R2.64], R168 ;  /* 0x000000a802005986 */ /* 0x0003e2000c101904 */
[----:B------:R-:W-:Y:S02]  /*97d70*/  ISETP.GE.AND P5, PT, R164, c[0x0][0x17c], PT ;  /* 0x00005f00a4007a0c */ /* 0x000fe40003fa6270 */
[----:B------:R-:W-:-:S04]  /*97d80*/  IMAD.WIDE R164, R170, 0x4, R160 ;  /* 0x00000004aaa47825 */ /* 0x000fc800078e02a0 */
[----:B------:R-:W-:-:S04]  /*97d90*/  IMAD.WIDE R166, R170, 0x4, R6 ;  /* 0x00000004aaa67825 */ /* 0x000fc800078e0206 */
[----:B-1----:R-:W-:-:S04]  /*97da0*/  IMAD.WIDE R168, R169, 0x4, R4 ;  /* 0x00000004a9a87825 */ /* 0x002fc800078e0204 */
[C---:B------:R-:W-:Y:S01]  /*97db0*/  IMAD.WIDE R2, R170.reuse, 0x4, R162 ;  /* 0x00000004aa027825 */ /* 0x040fe200078e02a2 */
[----:B------:R1:W-:Y:S04]  /*97dc0*/  @P0 STG.E [R168.64], R248 ;  /* 0x000000f8a8000986 */ /* 0x0003e8000c101904 */
[----:B----4-:R2:W-:Y:S02]  /*97dd0*/  @P6 STG.E [R2.64], R249 ;  /* 0x000000f902006986 */ /* 0x0105e4000c101904 */
[----:B------:R-:W-:Y:S02]  /*97de0*/  @P3 STG.E [R164.64], R171 ;  /* 0x000000aba4003986 */ /* 0x000fe4000c101904 */
[----:B------:R3:W-:Y:S01]  /*97df0*/  @P2 STG.E [R166.64], R250 ;  /* 0x000000faa6002986 */ /* 0x0007e2000c101904 */
[----:B-1----:R-:W4:Y:S01]  /*97e00*/  LDL.LU R248, [R1+0x360c] ;  /* 0x00360c0001f87983 */ /* 0x002f220000300800 */
[----:B------:R-:W-:-:S04]  /*97e10*/  IMAD.WIDE R168, R170, 0x4, R4 ;  /* 0x00000004aaa87825 */ /* 0x000fc800078e0204 */
[----:B--2---:R-:W2:Y:S02]  /*97e20*/  LDL.LU R249, [R1+0x3608] ;  /* 0x0036080001f97983 */ /* 0x004ea40000300800 */
[----:B---3--:R-:W3:Y:S01]  /*97e30*/  LDL.LU R250, [R1+0x1754] ;  /* 0x0017540001fa7983 */ /* 0x008ee20000300800 */
[----:B------:R1:W-:Y:S04]  /*97e40*/  @P1 STG.E [R168.64], R251 ;  /* 0x000000fba8001986 */ /* 0x0003e8000c101904 */
[----:B-1----:R-:W2:Y:S01]  /*97e50*/  LDL.LU R251, [R1+0x12b4] ;  /* 0x0012b40001fb7983 */ /* 0x002ea20000300800 */
[----:B------:R-:W-:Y:S02]  /*97e60*/  ISETP.LT.AND P2, PT, R243, c[0x0][0x178], !P4 ;  /* 0x00005e00f3007a0c */ /* 0x000fe40006741270 */
[----:B------:R-:W-:-:S02]  /*97e70*/  ISETP.LT.AND P3, PT, R252, c[0x0][0x178], !P4 ;  /* 0x00005e00fc007a0c */ /* 0x000fc40006761270 */
[----:B------:R-:W-:Y:S02]  /*97e80*/  ISETP.LT.AND P1, PT, R99, c[0x0][0x178], !P4 ;  /* 0x00005e0063007a0c */ /* 0x000fe40006721270 */
[----:B------:R-:W-:Y:S02]  /*97e90*/  IADD3 R170, R170, c[0x0][0x198], RZ ;  /* 0x00006600aaaa7a10 */ /* 0x000fe40007ffe0ff */
[----:B------:R-:W-:Y:S01]  /*97ea0*/  IADD3 R2, R242, 0x1a2, RZ ;  /* 0x000001a2f2027810 */ /* 0x000fe20007ffe0ff */
[----:B------:R-:W-:Y:S02]  /*97eb0*/  ISETP.LT.AND P4, PT, R174, c[0x0][0x178], !P4 ;  /* 0x00005e00ae007a0c */ /* 0x000fe40006781270 */
        /* <DEDUP_REMOVED lines=11> */
[----:B------:R-:W-:-:S02]  /*97f70*/  ISETP.LT.AND P5, PT, R174, c[0x0][0x178], !P5 ;  /* 0x00005e00ae007a0c */ /* 0x000fc40006fa1270 */
[----:B-1----:R-:W-:-:S04]  /*97f80*/  IMAD.WIDE R166, R170, 0x4, R4 ;  /* 0x00000004aaa67825 */ /* 0x002fc800078e0204 */
[----:B------:R-:W-:-:S04]  /*97f90*/  IMAD.WIDE R2, R168, 0x4, R162 ;  /* 0x00000004a8027825 */ /* 0x000fc800078e02a2 */
[C---:B------:R-:W-:Y:S01]  /*97fa0*/  IMAD.WIDE R164, R168.reuse, 0x4, R160 ;  /* 0x00000004a8a47825 */ /* 0x040fe200078e02a0 */
[C---:B------:R-:W-:Y:S01]  /*97fb0*/  IADD3 R169, R168.reuse, c[0x0][0x198], RZ ;  /* 0x00006600a8a97a10 */ /* 0x040fe20007ffe0ff */
[----:B----4-:R1:W-:Y:S02]  /*97fc0*/  @P4 STG.E [R166.64], R248 ;  /* 0x000000f8a6004986 */ /* 0x0103e4000c101904 */
[----:B------:R4:W-:Y:S02]  /*97fd0*/  @P6 STG.E [R2.64], R247 ;  /* 0x000000f702006986 */ /* 0x0009e4000c101904 */
[----:B---3--:R-:W-:Y:S01]  /*97fe0*/  @P1 STG.E [R164.64], R250 ;  /* 0x000000faa4001986 */ /* 0x008fe2000c101904 */
[----:B-1----:R-:W3:Y:S01]  /*97ff0*/  LDL.LU R248, [R1+0x13f0] ;  /* 0x0013f00001f87983 */ /* 0x002ee20000300800 */
[----:B----4-:R-:W-:Y:S01]  /*98000*/  IMAD.WIDE R2, R168, 0x4, R6 ;  /* 0x00000004a8027825 */ /* 0x010fe200078e0206 */
[----:B------:R-:W-:-:S03]  /*98010*/  IADD3 R166, R242, 0x1a3, RZ ;  /* 0x000001a3f2a67810 */ /* 0x000fc60007ffe0ff */
[----:B------:R-:W4:Y:S01]  /*98020*/  LDL.LU R170, [R1+0xf90] ;  /* 0x000f900001aa7983 */ /* 0x000f220000300800 */
[----:B------:R-:W3:Y:S04]  /*98030*/  LDL.LU R172, [R1+0x1e54] ;  /* 0x001e540001ac7983 */ /* 0x000ee80000300800 */
[----:B--2---:R1:W-:Y:S01]  /*98040*/  @P3 STG.E [R2.64], R251 ;  /* 0x000000fb02003986 */ /* 0x0043e2000c101904 */
[----:B------:R-:W-:Y:S01]  /*98050*/  ISETP.GE.AND P2, PT, R166, c[0x0][0x17c], PT ;  /* 0x00005f00a6007a0c */ /* 0x000fe20003f46270 */
[----:B------:R-:W-:Y:S02]  /*98060*/  IMAD.WIDE R166, R168, 0x4, R4 ;  /* 0x00000004a8a67825 */ /* 0x000fe400078e0204 */
[----:B-1----:R-:W2:Y:S02]  /*98070*/  LDL.LU R251, [R1+0x1824] ;  /* 0x0018240001fb7983 */ /* 0x002ea40000300800 */
[----:B------:R-:W2:Y:S02]  /*98080*/  LDL.LU R175, [R1+0x13f4] ;  /* 0x0013f40001af7983 */ /* 0x000ea40000300800 */
[----:B------:R-:W2:Y:S02]  /*98090*/  LDL.LU R250, [R1+0xf94] ;  /* 0x000f940001fa7983 */ /* 0x000ea40000300800 */
[----:B------:R-:W2:Y:S01]  /*980a0*/  LDL.LU R168, [R1+0x1e60] ;  /* 0x001e600001a87983 */ /* 0x000ea20000300800 */
[----:B------:R-:W2:Y:S01]  /*980b0*/  LDL.LU R171, [R1+0x1830] ;  /* 0x0018300001ab7983 */ /* 0x000ea20000300800 */
[----:B------:R-:W2:Y:S02]  /*980c0*/  LDL.LU R173, [R1+0x15c0] ;  /* 0x0015c00001ad7983 */ /* 0x000ea40000300800 */
[----:B------:R-:W2:Y:S01]  /*980d0*/  LDL.LU R247, [R1+0x12f0] ;  /* 0x0012f00001f77983 */ /* 0x000ea20000300800 */
[----:B------:R1:W-:Y:S04]  /*980e0*/  @P5 STG.E [R166.64], R249 ;  /* 0x000000f9a6005986 */ /* 0x0003e8000c101904 */
[----:B-1----:R-:W2:Y:S01]  /*980f0*/  LDL.LU R166, [R1+0x1e50] ;  /* 0x001e500001a67983 */ /* 0x002ea20000300800 */
[----:B------:R-:W3:Y:S01]  /*98100*/  LDL.LU R167, [R1+0x1820] ;  /* 0x0018200001a77983 */ /* 0x000ee20000300800 */
[----:B------:R-:W-:-:S02]  /*98110*/  ISETP.LT.AND P6, PT, R243, c[0x0][0x178], !P0 ;  /* 0x00005e00f3007a0c */ /* 0x000fc400047c1270 */
[----:B------:R-:W-:Y:S02]  /*98120*/  ISETP.LT.AND P4, PT, R252, c[0x0][0x178], !P0 ;  /* 0x00005e00fc007a0c */ /* 0x000fe40004781270 */
[----:B------:R-:W-:Y:S01]  /*98130*/  ISETP.LT.AND P5, PT, R99, c[0x0][0x178], !P0 ;  /* 0x00005e0063007a0c */ /* 0x000fe200047a1270 */
[----:B------:R-:W-:Y:S01]  /*98140*/  IMAD.WIDE R164, R169, 0x4, R162 ;  /* 0x00000004a9a47825 */ /* 0x000fe200078e02a2 */
[----:B------:R-:W-:-:S03]  /*98150*/  ISETP.LT.AND P0, PT, R174, c[0x0][0x178], !P0 ;  /* 0x00005e00ae007a0c */ /* 0x000fc60004701270 */
[----:B------:R-:W-:Y:S01]  /*98160*/  IMAD.WIDE R2, R169, 0x4, R160 ;  /* 0x00000004a9027825 */ /* 0x000fe200078e02a0 */
[----:B------:R-:W-:Y:S02]  /*98170*/  ISETP.LT.AND P1, PT, R243, c[0x0][0x178], !P2 ;  /* 0x00005e00f3007a0c */ /* 0x000fe40005721270 */
[----:B------:R-:W-:Y:S01]  /*98180*/  ISETP.LT.AND P3, PT, R252, c[0x0][0x178], !P2 ;  /* 0x00005e00fc007a0c */ /* 0x000fe20005761270 */
[----:B--2---:R1:W-:Y:S02]  /*98190*/  @P6 STG.E [R164.64], R166 ;  /* 0x000000a6a4006986 */ /* 0x0043e4000c101904 */
[----:B---3--:R2:W-:Y:S01]  /*981a0*/  @P4 STG.E [R2.64], R167 ;  /* 0x000000a702004986 */ /* 0x0085e2000c101904 */
[----:B------:R-:W-:Y:S01]  /*981b0*/  ISETP.LT.AND P6, PT, R99, c[0x0][0x178], !P2 ;  /* 0x00005e0063007a0c */ /* 0x000fe200057c1270 */
[----:B-1----:R-:W-:-:S04]  /*981c0*/  IMAD.WIDE R164, R169, 0x4, R4 ;  /* 0x00000004a9a47825 */ /* 0x002fc800078e0204 */
[C---:B--2---:R-:W-:Y:S01]  /*981d0*/  IMAD.WIDE R2, R169.reuse, 0x4, R6 ;  /* 0x00000004a9027825 */ /* 0x044fe200078e0206 */
[----:B------:R-:W-:-:S04]  /*981e0*/  IADD3 R169, R169, c[0x0][0x198], RZ ;  /* 0x00006600a9a97a10 */ /* 0x000fc80007ffe0ff */
[----:B------:R1:W-:Y:S01]  /*981f0*/  @P5 STG.E [R2.64], R248 ;  /* 0x000000f802005986 */ /* 0x0003e2000c101904 */
[----:B----4-:R2:W-:Y:S01]  /*98200*/  @P0 STG.E [R164.64], R170 ;  /* 0x000000aaa4000986 */ /* 0x0105e2000c101904 */
[C---:B------:R-:W-:Y:S02]  /*98210*/  IADD3 R166, R242.reuse, 0x1a5, RZ ;  /* 0x000001a5f2a67810 */ /* 0x040fe40007ffe0ff */
[----:B------:R-:W-:Y:S01]  /*98220*/  IADD3 R167, R242, 0x1a4, RZ ;  /* 0x000001a4f2a77810 */ /* 0x000fe20007ffe0ff */
[----:B-1----:R-:W-:-:S04]  /*98230*/  IMAD.WIDE R2, R169, 0x4, R162 ;  /* 0x00000004a9027825 */ /* 0x002fc800078e02a2 */
[----:B--2---:R-:W-:Y:S01]  /*98240*/  IMAD.WIDE R164, R169, 0x4, R160 ;  /* 0x00000004a9a47825 */ /* 0x004fe200078e02a0 */
[----:B------:R-:W-:Y:S02]  /*98250*/  ISETP.GE.AND P4, PT, R167, c[0x0][0x17c], PT ;  /* 0x00005f00a7007a0c */ /* 0x000fe40003f86270 */
[----:B------:R-:W-:Y:S01]  /*98260*/  ISETP.GE.AND P5, PT, R166, c[0x0][0x17c], PT ;  /* 0x00005f00a6007a0c */ /* 0x000fe20003fa6270 */
[----:B------:R-:W-:Y:S01]  /*98270*/  @P1 STG.E [R2.64], R172 ;  /* 0x000000ac02001986 */ /* 0x000fe2000c101904 */
[----:B------:R1:W-:Y:S02]  /*98280*/  @P3 STG.E [R164.64], R251 ;  /* 0x000000fba4003986 */ /* 0x0003e4000c101904 */
[----:B------:R-:W-:-:S05]  /*98290*/  IMAD.WIDE R166, R169, 0x4, R6 ;  /* 0x00000004a9a67825 */ /* 0x000fca00078e0206 */
[----:B------:R2:W-:Y:S04]  /*982a0*/  @P6 STG.E [R166.64], R175 ;  /* 0x000000afa6006986 */ /* 0x0005e8000c101904 */
[----:B-1----:R-:W3:Y:S01]  /*982b0*/  LDL.LU R251, [R1+0x1e64] ;  /* 0x001e640001fb7983 */ /* 0x002ee20000300800 */
[----:B------:R-:W4:Y:S03]  /*982c0*/  LDL.LU R172, [R1+0x1834] ;  /* 0x0018340001ac7983 */ /* 0x000f260000300800 */
[----:B--2---:R-:W2:Y:S01]  /*982d0*/  LDL.LU R175, [R1+0x15c4] ;  /* 0x0015c40001af7983 */ /* 0x004ea20000300800 */
[----:B------:R-:W-:Y:S02]  /*982e0*/  ISETP.LT.AND P2, PT, R174, c[0x0][0x178], !P2 ;  /* 0x00005e00ae007a0c */ /* 0x000fe40005741270 */
[----:B------:R-:W-:Y:S01]  /*982f0*/  ISETP.LT.AND P0, PT, R243, c[0x0][0x178], !P4 ;  /* 0x00005e00f3007a0c */ /* 0x000fe20006701270 */
[C---:B------:R-:W-:Y:S01]  /*98300*/  IMAD.WIDE R2, R169.reuse, 0x4, R4 ;  /* 0x00000004a9027825 */ /* 0x040fe200078e0204 */
[----:B------:R-:W-:-:S02]  /*98310*/  IADD3 R170, R169, c[0x0][0x198], RZ ;  /* 0x00006600a9aa7a10 */ /* 0x000fc40007ffe0ff */
[----:B------:R-:W-:Y:S02]  /*98320*/  ISETP.LT.AND P1, PT, R252, c[0x0][0x178], !P4 ;  /* 0x00005e00fc007a0c */ /* 0x000fe40006721270 */
[----:B------:R-:W-:Y:S02]  /*98330*/  ISETP.LT.AND P6, PT, R99, c[0x0][0x178], !P4 ;  /* 0x00005e0063007a0c */ /* 0x000fe400067c1270 */
[----:B------:R-:W-:Y:S01]  /*98340*/  IADD3 R166, R242, 0x1a6, RZ ;  /* 0x000001a6f2a67810 */ /* 0x000fe20007ffe0ff */
[----:B------:R-:W-:Y:S02]  /*98350*/  IMAD.WIDE R164, R170, 0x4, R162 ;  /* 0x00000004aaa47825 */ /* 0x000fe400078e02a2 */
[----:B------:R1:W-:Y:S01]  /*98360*/  @P2 STG.E [R2.64], R250 ;  /* 0x000000fa02002986 */ /* 0x0003e2000c101904 */
[----:B------:R-:W-:Y:S02]  /*98370*/  ISETP.GE.AND P3, PT, R166, c[0x0][0x17c], PT ;  /* 0x00005f00a6007a0c */ /* 0x000fe40003f66270 */
[----:B------:R-:W-:Y:S01]  /*98380*/  ISETP.LT.AND P4, PT, R174, c[0x0][0x178], !P4 ;  /* 0x00005e00ae007a0c */ /* 0x000fe20006781270 */
[----:B------:R1:W-:Y:S01]  /*98390*/  @P0 STG.E [R164.64], R168 ;  /* 0x000000a8a4000986 */ /* 0x0003e2000c101904 */
[----:B------:R-:W-:Y:S01]  /*983a0*/  ISETP.LT.AND P0, PT, R243, c[0x0][0x178], !P5 ;  /* 0x00005e00f3007a0c */ /* 0x000fe20006f01270 */
[----:B-1----:R-:W2:Y:S01]  /*983b0*/  LDL.LU R250, [R1+0x12f4] ;  /* 0x0012f40001fa7983 */ /* 0x002ea20000300800 */
[----:B------:R-:W2:Y:S02]  /*983c0*/  LDL.LU R249, [R1+0x1e70] ;  /* 0x001e700001f97983 */ /* 0x000ea40000300800 */
[----:B------:R-:W-:-:S04]  /*983d0*/  IMAD.WIDE R166, R170, 0x4, R160 ;  /* 0x00000004aaa67825 */ /* 0x000fc800078e02a0 */
[C---:B------:R-:W-:Y:S01]  /*983e0*/  IMAD.WIDE R168, R170.reuse, 0x4, R6 ;  /* 0x00000004aaa87825 */ /* 0x040fe200078e0206 */
[----:B------:R-:W-:Y:S01]  /*983f0*/  IADD3 R3, R170, c[0x0][0x198], RZ ;  /* 0x00006600aa037a10 */ /* 0x000fe20007ffe0ff */
[----:B------:R-:W2:Y:S04]  /*98400*/  LDL.LU R248, [R1+0x1a00] ;  /* 0x001a000001f87983 */ /* 0x000ea80000300800 */
[----:B------:R1:W-:Y:S01]  /*98410*/  @P1 STG.E [R166.64], R171 ;  /* 0x000000aba6001986 */ /* 0x0003e2000c101904 */
[----:B------:R1:W-:Y:S01]  /*98420*/  @P6 STG.E [R168.64], R173 ;  /* 0x000000ada8006986 */ /* 0x0003e2000c101904 */
[----:B------:R-:W-:Y:S01]  /*98430*/  ISETP.LT.AND P1, PT, R252, c[0x0][0x178], !P5 ;  /* 0x00005e00fc007a0c */ /* 0x000fe20006f21270 */
[----:B------:R-:W-:Y:S01]  /*98440*/  IMAD.WIDE R164, R170, 0x4, R4 ;  /* 0x00000004aaa47825 */ /* 0x000fe200078e0204 */
[----:B------:R-:W-:Y:S01]  /*98450*/  ISETP.LT.AND P6, PT, R99, c[0x0][0x178], !P5 ;  /* 0x00005e0063007a0c */ /* 0x000fe20006fc1270 */
[----:B-1----:R-:W2:Y:S02]  /*98460*/  LDL.LU R171, [R1+0x15d0] ;  /* 0x0015d00001ab7983 */ /* 0x002ea40000300800 */
[----:B------:R-:W2:Y:S02]  /*98470*/  LDL.LU R173, [R1+0x1400] ;  /* 0x0014000001ad7983 */ /* 0x000ea40000300800 */
[C---:B------:R-:W-:Y:S01]  /*98480*/  IMAD.WIDE R166, R3.reuse, 0x4, R162 ;  /* 0x0000000403a67825 */ /* 0x040fe200078e02a2 */
[----:B------:R1:W-:Y:S04]  /*98490*/  @P4 STG.E [R164.64], R247 ;  /* 0x000000f7a4004986 */ /* 0x0003e8000c101904 */
[----:B-1----:R-:W2:Y:S01]  /*984a0*/  LDL.LU R247, [R1+0x1e74] ;  /* 0x001e740001f77983 */ /* 0x002ea20000300800 */
[----:B------:R-:W-:-:S03]  /*984b0*/  IMAD.WIDE R164, R3, 0x4, R6 ;  /* 0x0000000403a47825 */ /* 0x000fc600078e0206 */
[----:B---3--:R1:W-:Y:S02]  /*984c0*/  @P0 STG.E [R166.64], R251 ;  /* 0x000000fba6000986 */ /* 0x0083e4000c101904 */
[----:B-1----:R-:W-:Y:S02]  /*984d0*/  IMAD.WIDE R166, R3, 0x4, R160 ;  /* 0x0000000403a67825 */ /* 0x002fe400078e02a0 */
[----:B------:R-:W3:Y:S04]  /*984e0*/  LDL.LU R251, [R1+0x1a04] ;  /* 0x001a040001fb7983 */ /* 0x000ee80000300800 */
[----:B----4-:R-:W-:Y:S01]  /*984f0*/  @P1 STG.E [R166.64], R172 ;  /* 0x000000aca6001986 */ /* 0x010fe2000c101904 */
[----:B--2---:R1:W-:Y:S03]  /*98500*/  @P6 STG.E [R164.64], R175 ;  /* 0x000000afa4006986 */ /* 0x0043e6000c101904 */
[----:B-1----:R-:W2:Y:S01]  /*98510*/  LDL.LU R175, [R1+0x15d4] ;  /* 0x0015d40001af7983 */ /* 0x002ea20000300800 */
[----:B------:R-:W-:-:S02]  /*98520*/  IADD3 R2, R242, 0x1a7, RZ ;  /* 0x000001a7f2027810 */ /* 0x000fc40007ffe0ff */
[----:B------:R-:W-:Y:S02]  /*98530*/  ISETP.LT.AND P5, PT, R174, c[0x0][0x178], !P5 ;  /* 0x00005e00ae007a0c */ /* 0x000fe40006fa1270 */
[----:B------:R-:W-:Y:S01]  /*98540*/  ISETP.GE.AND P2, PT, R2, c[0x0][0x17c], PT ;  /* 0x00005f0002007a0c */ /* 0x000fe20003f46270 */
[----:B------:R-:W-:Y:S01]  /*98550*/  IADD3 R2, R242, 0x1a8, RZ ;  /* 0x000001a8f2027810 */ /* 0x000fe20007ffe0ff */
[----:B------:R-:W-:Y:S01]  /*98560*/  ISETP.LT.AND P4, PT, R243, c[0x0][0x178], !P3 ;  /* 0x00005e00f3007a0c */ /* 0x000fe20005f81270 */
[C---:B------:R-:W-:Y:S02]  /*98570*/  IMAD.WIDE R168, R3.reuse, 0x4, R4 ;  /* 0x0000000403a87825 */ /* 0x040fe400078e0204 */
[----:B------:R-:W-:Y:S02]  /*98580*/  ISETP.GE.AND P0, PT, R2, c[0x0][0x17c], PT ;  /* 0x00005f0002007a0c */ /* 0x000fe40003f06270 */
[----:B------:R-:W-:Y:S01]  /*98590*/  IADD3 R2, R3, c[0x0][0x198], RZ ;  /* 0x0000660003027a10 */ /* 0x000fe20007ffe0ff */
[----:B------:R-:W-:-:S03]  /*985a0*/  ISETP.LT.AND P1, PT, R252, c[0x0][0x178], !P3 ;  /* 0x00005e00fc007a0c */ /* 0x000fc60005f21270 */
[----:B------:R1:W-:Y:S01]  /*985b0*/  @P5 STG.E [R168.64], R250 ;  /* 0x000000faa8005986 */ /* 0x0003e2000c101904 */
[----:B------:R-:W-:Y:S01]  /*985c0*/  ISETP.LT.AND P5, PT, R99, c[0x0][0x178], !P3 ;  /* 0x00005e0063007a0c */ /* 0x000fe20005fa1270 */
[----:B------:R-:W-:Y:S01]  /*985d0*/  IMAD.WIDE R166, R2, 0x4, R162 ;  /* 0x0000000402a67825 */ /* 0x000fe200078e02a2 */
[----:B------:R-:W-:Y:S02]  /*985e0*/  ISETP.LT.AND P3, PT, R174, c[0x0][0x178], !P3 ;  /* 0x00005e00ae007a0c */ /* 0x000fe40005f61270 */
[----:B------:R-:W-:Y:S01]  /*985f0*/  ISETP.LT.AND P6, PT, R243, c[0x0][0x178], !P2 ;  /* 0x00005e00f3007a0c */ /* 0x000fe200057c1270 */
[----:B------:R-:W-:Y:S01]  /*98600*/  IMAD.WIDE R164, R2, 0x4, R6 ;  /* 0x0000000402a47825 */ /* 0x000fe200078e0206 */
[----:B------:R4:W-:Y:S01]  /*98610*/  @P4 STG.E [R166.64], R249 ;  /* 0x000000f9a6004986 */ /* 0x0009e2000c101904 */
[----:B------:R-:W-:Y:S02]  /*98620*/  ISETP.LT.AND P4, PT, R252, c[0x0][0x178], !P2 ;  /* 0x00005e00fc007a0c */ /* 0x000fe40005781270 */
[C---:B------:R-:W-:Y:S01]  /*98630*/  IADD3 R3, R2.reuse, c[0x0][0x198], RZ ;  /* 0x0000660002037a10 */ /* 0x040fe20007ffe0ff */
[C---:B-1----:R-:W-:Y:S01]  /*98640*/  IMAD.WIDE R168, R2.reuse, 0x4, R4 ;  /* 0x0000000402a87825 */ /* 0x042fe200078e0204 */
[----:B------:R-:W2:Y:S03]  /*98650*/  LDL.LU R250, [R1+0x1404] ;  /* 0x0014040001fa7983 */ /* 0x000ea60000300800 */
[----:B------:R-:W2:Y:S02]  /*98660*/  LDL.LU R172, [R1+0x19f0] ;  /* 0x0019f00001ac7983 */ /* 0x000ea40000300800 */
[----:B----4-:R-:W-:-:S05]  /*98670*/  IMAD.WIDE R166, R2, 0x4, R160 ;  /* 0x0000000402a67825 */ /* 0x010fca00078e02a0 */
[----:B------:R1:W-:Y:S01]  /*98680*/  @P1 STG.E [R166.64], R248 ;  /* 0x000000f8a6001986 */ /* 0x0003e2000c101904 */
[----:B------:R4:W-:Y:S02]  /*98690*/  @P5 STG.E [R164.64], R171 ;  /* 0x000000aba4005986 */ /* 0x0009e4000c101904 */
[----:B------:R-:W-:Y:S01]  /*986a0*/  @P3 STG.E [R168.64], R173 ;  /* 0x000000ada8003986 */ /* 0x000fe2000c101904 */
[----:B------:R-:W-:Y:S01]  /*986b0*/  ISETP.LT.AND P3, PT, R99, c[0x0][0x178], !P2 ;  /* 0x00005e0063007a0c */ /* 0x000fe20005761270 */
[----:B-1----:R-:W-:-:S04]  /*986c0*/  IMAD.WIDE R166, R3, 0x4, R162 ;  /* 0x0000000403a67825 */ /* 0x002fc800078e02a2 */
[C---:B----4-:R-:W-:Y:S01]  /*986d0*/  IMAD.WIDE R164, R3.reuse, 0x4, R160 ;  /* 0x0000000403a47825 */ /* 0x050fe200078e02a0 */
[----:B------:R-:W-:Y:S04]  /*986e0*/  @P6 STG.E [R166.64], R247 ;  /* 0x000000f7a6006986 */ /* 0x000fe8000c101904 */
[----:B---3--:R1:W-:Y:S02]  /*986f0*/  @P4 STG.E [R164.64], R251 ;  /* 0x000000fba4004986 */ /* 0x0083e4000c101904 */
[----:B-1----:R-:W-:Y:S02]  /*98700*/  IMAD.WIDE R164, R3, 0x4, R6 ;  /* 0x0000000403a47825 */ /* 0x002fe400078e0206 */
[----:B------:R-:W3:Y:S02]  /*98710*/  LDL.LU R251, [R1+0x14c0] ;  /* 0x0014c00001fb7983 */ /* 0x000ee40000300800 */
[----:B------:R-:W4:Y:S02]  /*98720*/  LDL.LU R248, [R1+0x1bd4] ;  /* 0x001bd40001f87983 */ /* 0x000f240000300800 */
[----:B------:R-:W3:Y:S01]  /*98730*/  LDL.LU R247, [R1+0x19f4] ;  /* 0x0019f40001f77983 */ /* 0x000ee20000300800 */
[----:B--2---:R1:W-:Y:S04]  /*98740*/  @P3 STG.E [R164.64], R175 ;  /* 0x000000afa4003986 */ /* 0x0043e8000c101904 */
[----:B-1----:R-:W2:Y:S01]  /*98750*/  LDL.LU R164, [R1+0x1e80] ;  /* 0x001e800001a47983 */ /* 0x002ea20000300800 */
[----:B------:R-:W3:Y:S01]  /*98760*/  LDL.LU R165, [R1+0x1bd0] ;  /* 0x001bd00001a57983 */ /* 0x000ee20000300800 */
[----:B------:R-:W-:-:S02]  /*98770*/  ISETP.LT.AND P2, PT, R174, c[0x0][0x178], !P2 ;  /* 0x00005e00ae007a0c */ /* 0x000fc40005741270 */
[----:B------:R-:W-:Y:S02]  /*98780*/  IADD3 R170, R242, 0x1a9, RZ ;  /* 0x000001a9f2aa7810 */ /* 0x000fe40007ffe0ff */
[----:B------:R-:W-:Y:S02]  /*98790*/  ISETP.LT.AND P6, PT, R243, c[0x0][0x178], !P0 ;  /* 0x00005e00f3007a0c */ /* 0x000fe400047c1270 */
[----:B------:R-:W-:Y:S02]  /*987a0*/  ISETP.LT.AND P5, PT, R252, c[0x0][0x178], !P0 ;  /* 0x00005e00fc007a0c */ /* 0x000fe400047a1270 */
[----:B------:R-:W-:Y:S02]  /*987b0*/  ISETP.LT.AND P4, PT, R99, c[0x0][0x178], !P0 ;  /* 0x00005e0063007a0c */ /* 0x000fe40004781270 */
[----:B------:R-:W-:Y:S01]  /*987c0*/  ISETP.GE.AND P1, PT, R170, c[0x0][0x17c], PT ;  /* 0x00005f00aa007a0c */ /* 0x000fe20003f26270 */
[C---:B------:R-:W-:Y:S02]  /*987d0*/  IADD3 R170, R3.reuse, c[0x0][0x198], RZ ;  /* 0x0000660003aa7a10 */ /* 0x040fe40007ffe0ff */
[----:B------:R-:W-:Y:S01]  /*987e0*/  IMAD.WIDE R2, R3, 0x4, R4 ;  /* 0x0000000403027825 */ /* 0x000fe200078e0204 */
[----:B------:R-:W-:-:S03]  /*987f0*/  IADD3 R171, R242, 0x1aa, RZ ;  /* 0x000001aaf2ab7810 */ /* 0x000fc60007ffe0ff */
[----:B------:R-:W-:-:S04]  /*98800*/  IMAD.WIDE R166, R170, 0x4, R162 ;  /* 0x00000004aaa67825 */ /* 0x000fc800078e02a2 */
[C---:B------:R-:W-:Y:S01]  /*98810*/  IMAD.WIDE R168, R170.reuse, 0x4, R160 ;  /* 0x00000004aaa87825 */ /* 0x040fe200078e02a0 */
[----:B------:R1:W-:Y:S01]  /*98820*/  @P2 STG.E [R2.64], R250 ;  /* 0x000000fa02002986 */ /* 0x0003e2000c101904 */
[----:B------:R-:W-:Y:S02]  /*98830*/  ISETP.GE.AND P3, PT, R171, c[0x0][0x17c], PT ;  /* 0x00005f00ab007a0c */ /* 0x000fe40003f66270 */
[C---:B------:R-:W-:Y:S02]  /*98840*/  IADD3 R171, R170.reuse, c[0x0][0x198], RZ ;  /* 0x00006600aaab7a10 */ /* 0x040fe40007ffe0ff */
[C---:B-1----:R-:W-:Y:S01]  /*98850*/  IMAD.WIDE R2, R170.reuse, 0x4, R6 ;  /* 0x00000004aa027825 */ /* 0x042fe200078e0206 */
[----:B------:R-:W4:Y:S03]  /*98860*/  LDL.LU R250, [R1+0x14c4] ;  /* 0x0014c40001fa7983 */ /* 0x000f260000300800 */
[----:B------:R-:W4:Y:S02]  /*98870*/  LDL.LU R249, [R1+0x1bc0] ;  /* 0x001bc00001f97983 */ /* 0x000f240000300800 */
[----:B------:R-:W4:Y:S02]  /*98880*/  LDL.LU R173, [R1+0x14d0] ;  /* 0x0014d00001ad7983 */ /* 0x000f240000300800 */
[----:B------:R-:W4:Y:S01]  /*98890*/  LDL.LU R175, [R1+0x1ef4] ;  /* 0x001ef40001af7983 */ /* 0x000f220000300800 */
[----:B--2---:R-:W-:Y:S01]  /*988a0*/  @P6 STG.E [R166.64], R164 ;  /* 0x000000a4a6006986 */ /* 0x004fe2000c101904 */
[----:B---3--:R-:W-:Y:S02]  /*988b0*/  @P5 STG.E [R168.64], R165 ;  /* 0x000000a5a8005986 */ /* 0x008fe4000c101904 */
[----:B------:R1:W-:Y:S02]  /*988c0*/  @P4 STG.E [R2.64], R172 ;  /* 0x000000ac02004986 */ /* 0x0003e4000c101904 */
[----:B-1----:R-:W-:-:S02]  /*988d0*/  IMAD.WIDE R2, R170, 0x4, R4 ;  /* 0x00000004aa027825 */ /* 0x002fc400078e0204 */
[----:B------:R-:W2:Y:S01]  /*988e0*/  LDL.LU R170, [R1+0x1e84] ;  /* 0x001e840001aa7983 */ /* 0x000ea20000300800 */
[----:B------:R-:W-:Y:S02]  /*988f0*/  ISETP.LT.AND P0, PT, R174, c[0x0][0x178], !P0 ;  /* 0x00005e00ae007a0c */ /* 0x000fe40004701270 */
[----:B------:R-:W-:Y:S02]  /*98900*/  ISETP.LT.AND P6, PT, R243, c[0x0][0x178], !P1 ;  /* 0x00005e00f3007a0c */ /* 0x000fe40004fc1270 */
[----:B------:R-:W-:Y:S02]  /*98910*/  ISETP.LT.AND P5, PT, R252, c[0x0][0x178], !P1 ;  /* 0x00005e00fc007a0c */ /* 0x000fe40004fa1270 */
[----:B------:R-:W-:Y:S02]  /*98920*/  ISETP.LT.AND P2, PT, R99, c[0x0][0x178], !P1 ;  /* 0x00005e0063007a0c */ /* 0x000fe40004f41270 */
[----:B------:R-:W-:Y:S01]  /*98930*/  ISETP.LT.AND P4, PT, R174, c[0x0][0x178], !P1 ;  /* 0x00005e00ae007a0c */ /* 0x000fe20004f81270 */
[----:B------:R-:W-:Y:S01]  /*98940*/  IMAD.WIDE R164, R171, 0x4, R162 ;  /* 0x00000004aba47825 */ /* 0x000fe200078e02a2 */
[----:B------:R-:W-:-:S03]  /*98950*/  IADD3 R172, R242, 0x1ab, RZ ;  /* 0x000001abf2ac7810 */ /* 0x000fc60007ffe0ff */
[----:B------:R-:W-:-:S04]  /*98960*/  IMAD.WIDE R166, R171, 0x4, R160 ;  /* 0x00000004aba67825 */ /* 0x000fc800078e02a0 */
[C---:B------:R-:W-:Y:S01]  /*98970*/  IMAD.WIDE R168, R171.reuse, 0x4, R6 ;  /* 0x00000004aba87825 */ /* 0x040fe200078e0206 */
[----:B------:R-:W-:Y:S02]  /*98980*/  ISETP.GE.AND P1, PT, R172, c[0x0][0x17c], PT ;  /* 0x00005f00ac007a0c */ /* 0x000fe40003f26270 */
[----:B------:R-:W3:Y:S04]  /*98990*/  LDL.LU R172, [R1+0x1d80] ;  /* 0x001d800001ac7983 */ /* 0x000ee80000300800 */
[----:B------:R1:W-:Y:S02]  /*989a0*/  @P0 STG.E [R2.64], R251 ;  /* 0x000000fb02000986 */ /* 0x0003e4000c101904 */
[C---:B-1----:R-:W-:Y:S01]  /*989b0*/  IMAD.WIDE R2, R171.reuse, 0x4, R4 ;  /* 0x00000004ab027825 */ /* 0x042fe200078e0204 */
[----:B------:R-:W-:Y:S01]  /*989c0*/  IADD3 R171, R171, c[0x0][0x198], RZ ;  /* 0x00006600abab7a10 */ /* 0x000fe20007ffe0ff */
[----:B------:R-:W3:Y:S04]  /*989d0*/  LDL.LU R251, [R1+0x3604] ;  /* 0x0036040001fb7983 */ /* 0x000ee80000300800 */
[----:B--2---:R1:W-:Y:S01]  /*989e0*/  @P6 STG.E [R164.64], R170 ;  /* 0x000000aaa4006986 */ /* 0x0043e2000c101904 */
[----:B----4-:R-:W-:Y:S02]  /*989f0*/  @P5 STG.E [R166.64], R248 ;  /* 0x000000f8a6005986 */ /* 0x010fe4000c101904 */
[----:B------:R2:W-:Y:S02]  /*98a00*/  @P2 STG.E [R168.64], R247 ;  /* 0x000000f7a8002986 */ /* 0x0005e4000c101904 */
[----:B------:R4:W-:Y:S01]  /*98a10*/  @P4 STG.E [R2.64], R250 ;  /* 0x000000fa02004986 */ /* 0x0009e2000c101904 */
[----:B-1----:R-:W-:Y:S01]  /*98a20*/  IADD3 R164, R242, 0x1ac, RZ ;  /* 0x000001acf2a47810 */ /* 0x002fe20007ffe0ff */
[----:B--2---:R-:W2:Y:S01]  /*98a30*/  LDL.LU R247, [R1+0x1d84] ;  /* 0x001d840001f77983 */ /* 0x004ea20000300800 */
[----:B----4-:R-:W4:Y:S02]  /*98a40*/  LDL.LU R250, [R1+0x1bc4] ;  /* 0x001bc40001fa7983 */ /* 0x010f240000300800 */
[----:B------:R-:W-:Y:S01]  /*98a50*/  ISETP.GE.AND P2, PT, R164, c[0x0][0x17c], PT ;  /* 0x00005f00a4007a0c */ /* 0x000fe20003f46270 */
[----:B------:R-:W2:Y:S02]  /*98a60*/  LDL.LU R248, [R1+0x14d4] ;  /* 0x0014d40001f87983 */ /* 0x000ea40000300800 */
[C---:B------:R-:W-:Y:S01]  /*98a70*/  IMAD.WIDE R168, R171.reuse, 0x4, R162 ;  /* 0x00000004aba87825 */ /* 0x040fe200078e02a2 */
[----:B------:R-:W-:-:S03]  /*98a80*/  IADD3 R170, R171, c[0x0][0x198], RZ ;  /* 0x00006600abaa7a10 */ /* 0x000fc60007ffe0ff */
[----:B------:R-:W-:-:S04]  /*98a90*/  IMAD.WIDE R166, R171, 0x4, R160 ;  /* 0x00000004aba67825 */ /* 0x000fc800078e02a0 */
[----:B------:R-:W-:-:S04]  /*98aa0*/  IMAD.WIDE R164, R171, 0x4, R6 ;  /* 0x00000004aba47825 */ /* 0x000fc800078e0206 */
[----:B------:R-:W-:Y:S02]  /*98ab0*/  IMAD.WIDE R2, R171, 0x4, R4 ;  /* 0x00000004ab027825 */ /* 0x000fe400078e0204 */
[----:B------:R-:W2:Y:S01]  /*98ac0*/  LDL.LU R171, [R1+0x1ef0] ;  /* 0x001ef00001ab7983 */ /* 0x000ea20000300800 */
[----:B------:R-:W-:Y:S02]  /*98ad0*/  ISETP.LT.AND P5, PT, R243, c[0x0][0x178], !P3 ;  /* 0x00005e00f3007a0c */ /* 0x000fe40005fa1270 */
[----:B------:R-:W-:Y:S02]  /*98ae0*/  ISETP.LT.AND P0, PT, R252, c[0x0][0x178], !P3 ;  /* 0x00005e00fc007a0c */ /* 0x000fe40005f01270 */
[----:B------:R-:W-:Y:S01]  /*98af0*/  ISETP.LT.AND P6, PT, R99, c[0x0][0x178], !P3 ;  /* 0x00005e0063007a0c */ /* 0x000fe20005fc1270 */
[----:B------:R-:W-:Y:S01]  /*98b00*/  ISETP.LT.AND P3, PT, R174, c[0x0][0x178], !P3 ;  /* 0x00005e00ae007a0c */ /* 0x000fe20005f61270 */
[----:B------:R-:W-:-:S07]  /*98b10*/  ISETP.LT.AND P4, PT, R243, c[0x0][0x178], !P1 ;  /* 0x00005e00f3007a0c */ /* 0x000fce0004f81270 */
[----:B--2---:R1:W-:Y:S02]  /*98b20*/  @P5 STG.E [R168.64], R171 ;  /* 0x000000aba8005986 */ /* 0x0043e4000c101904 */
[----:B---3--:R-:W-:Y:S02]  /*98b30*/  @P0 STG.E [R166.64], R172 ;  /* 0x000000aca6000986 */ /* 0x008fe4000c101904 */
[----:B------:R-:W-:Y:S02]  /*98b40*/  @P6 STG.E [R164.64], R249 ;  /* 0x000000f9a4006986 */ /* 0x000fe4000c101904 */
[----:B------:R2:W-:Y:S01]  /*98b50*/  @P3 STG.E [R2.64], R173 ;  /* 0x000000ad02003986 */ /* 0x0005e2000c101904 */
[----:B------:R-:W-:Y:S01]  /*98b60*/  ISETP.LT.AND P3, PT, R252, c[0x0][0x178], !P1 ;  /* 0x00005e00fc007a0c */ /* 0x000fe20004f61270 */
[----:B-1----:R-:W-:-:S05]  /*98b70*/  IMAD.WIDE R168, R170, 0x4, R162 ;  /* 0x00000004aaa87825 */ /* 0x002fca00078e02a2 */
[----:B------:R1:W-:Y:S01]  /*98b80*/  @P4 STG.E [R168.64], R175 ;  /* 0x000000afa8004986 */ /* 0x0003e2000c101904 */
[----:B------:R-:W-:Y:S02]  /*98b90*/  ISETP.LT.AND P4, PT, R99, c[0x0][0x178], !P1 ;  /* 0x00005e0063007a0c */ /* 0x000fe40004f81270 */
[----:B--2---:R-:W-:Y:S02]  /*98ba0*/  IADD3 R2, R242, 0x1ad, RZ ;  /* 0x000001adf2027810 */ /* 0x004fe40007ffe0ff */
[----:B------:R-:W-:Y:S01]  /*98bb0*/  ISETP.LT.AND P0, PT, R174, c[0x0][0x178], !P1 ;  /* 0x00005e00ae007a0c */ /* 0x000fe20004f01270 */
[----:B------:R-:W-:Y:S01]  /*98bc0*/  IMAD.WIDE R164, R170, 0x4, R160 ;  /* 0x00000004aaa47825 */ /* 0x000fe200078e02a0 */
[----:B------:R-:W-:-:S03]  /*98bd0*/  ISETP.GE.AND P1, PT, R2, c[0x0][0x17c], PT ;  /* 0x00005f0002007a0c */ /* 0x000fc60003f26270 */
[----:B------:R-:W-:Y:S01]  /*98be0*/  IMAD.WIDE R2, R170, 0x4, R6 ;  /* 0x00000004aa027825 */ /* 0x000fe200078e0206 */
[----:B-1----:R-:W2:Y:S03]  /*98bf0*/  LDL.LU R169, [R1+0x1ee0] ;  /* 0x001ee00001a97983 */ /* 0x002ea60000300800 */
[----:B------:R-:W3:Y:S02]  /*98c00*/  LDL.LU R172, [R1+0x1d70] ;  /* 0x001d700001ac7983 */ /* 0x000ee40000300800 */
[----:B------:R-:W2:Y:S02]  /*98c10*/  LDL.LU R249, [R1+0x1540] ;  /* 0x0015400001f97983 */ /* 0x000ea40000300800 */
[----:B------:R-:W2:Y:S01]  /*98c20*/  LDL.LU R173, [R1+0x1f14] ;  /* 0x001f140001ad7983 */ /* 0x000ea20000300800 */
[----:B------:R-:W2:Y:S04]  /*98c30*/  LDL.LU R175, [R1+0x1ee4] ;  /* 0x001ee40001af7983 */ /* 0x000ea80000300800 */
[----:B------:R1:W-:Y:S01]  /*98c40*/  @P3 STG.E [R164.64], R247 ;  /* 0x000000f7a4003986 */ /* 0x0003e2000c101904 */
[----:B----4-:R4:W-:Y:S03]  /*98c50*/  @P4 STG.E [R2.64], R250 ;  /* 0x000000fa02004986 */ /* 0x0109e6000c101904 */
[----:B-1----:R-:W2:Y:S01]  /*98c60*/  LDL.LU R247, [R1+0x1d74] ;  /* 0x001d740001f77983 */ /* 0x002ea20000300800 */
[----:B----4-:R-:W4:Y:S02]  /*98c70*/  LDL.LU R250, [R1+0x3600] ;  /* 0x0036000001fa7983 */ /* 0x010f240000300800 */
[----:B------:R-:W2:Y:S01]  /*98c80*/  LDL.LU R3, [R1+0x1f10] ;  /* 0x001f100001037983 */ /* 0x000ea20000300800 */
[----:B------:R-:W-:-:S02]  /*98c90*/  ISETP.LT.AND P6, PT, R243, c[0x0][0x178], !P2 ;  /* 0x00005e00f3007a0c */ /* 0x000fc400057c1270 */
[----:B------:R-:W-:Y:S02]  /*98ca0*/  ISETP.LT.AND P5, PT, R252, c[0x0][0x178], !P2 ;  /* 0x00005e00fc007a0c */ /* 0x000fe400057a1270 */
[C---:B------:R-:W-:Y:S01]  /*98cb0*/  IADD3 R168, R170.reuse, c[0x0][0x198], RZ ;  /* 0x00006600aaa87a10 */ /* 0x040fe20007ffe0ff */
[----:B------:R-:W-:Y:S01]  /*98cc0*/  IMAD.WIDE R170, R170, 0x4, R4 ;  /* 0x00000004aaaa7825 */ /* 0x000fe200078e0204 */
[----:B------:R-:W-:-:S03]  /*98cd0*/  ISETP.LT.AND P3, PT, R99, c[0x0][0x178], !P2 ;  /* 0x00005e0063007a0c */ /* 0x000fc60005761270 */
[----:B------:R-:W-:Y:S02]  /*98ce0*/  ISETP.LT.AND P2, PT, R174, c[0x0][0x178], !P2 ;  /* 0x00005e00ae007a0c */ /* 0x000fe40005741270 */
[----:B------:R-:W-:-:S04]  /*98cf0*/  IMAD.WIDE R166, R168, 0x4, R162 ;  /* 0x00000004a8a67825 */ /* 0x000fc800078e02a2 */
[----:B------:R-:W-:Y:S01]  /*98d00*/  IMAD.WIDE R164, R168, 0x4, R160 ;  /* 0x00000004a8a47825 */ /* 0x000fe200078e02a0 */
[----:B------:R1:W-:Y:S01]  /*98d10*/  @P0 STG.E [R170.64], R248 ;  /* 0x000000f8aa000986 */ /* 0x0003e2000c101904 */
[----:B------:R-:W-:Y:S02]  /*98d20*/  ISETP.LT.AND P0, PT, R252, c[0x0][0x178], !P1 ;  /* 0x00005e00fc007a0c */ /* 0x000fe40004f01270 */
[----:B------:R-:W-:Y:S02]  /*98d30*/  ISETP.LT.AND P4, PT, R99, c[0x0][0x178], !P1 ;  /* 0x00005e0063007a0c */ /* 0x000fe40004f81270 */
[----:B------:R-:W-:Y:S02]  /*98d40*/  IADD3 R2, R168, c[0x0][0x198], RZ ;  /* 0x00006600a8027a10 */ /* 0x000fe40007ffe0ff */
[----:B-1----:R-:W-:Y:S01]  /*98d50*/  IADD3 R170, R242, 0x1ae, RZ ;  /* 0x000001aef2aa7810 */ /* 0x002fe20007ffe0ff */
[----:B------:R-:W4:Y:S01]  /*98d60*/  LDL.LU R248, [R1+0x1544] ;  /* 0x0015440001f87983 */ /* 0x000f220000300800 */
[----:B------:R-:W4:Y:S03]  /*98d70*/  LDL.LU R171, [R1+0x1e90] ;  /* 0x001e900001ab7983 */ /* 0x000f260000300800 */
[----:B--2---:R1:W-:Y:S01]  /*98d80*/  @P6 STG.E [R166.64], R3 ;  /* 0x00000003a6006986 */ /* 0x0043e2000c101904 */
[----:B------:R2:W-:Y:S01]  /*98d90*/  @P5 STG.E [R164.64], R169 ;  /* 0x000000a9a4005986 */ /* 0x0005e2000c101904 */
[----:B------:R-:W-:-:S02]  /*98da0*/  ISETP.LT.AND P5, PT, R243, c[0x0][0x178], !P1 ;  /* 0x00005e00f3007a0c */ /* 0x000fc40004fa1270 */
[----:B------:R-:W-:Y:S01]  /*98db0*/  ISETP.GE.AND P6, PT, R170, c[0x0][0x17c], PT ;  /* 0x00005f00aa007a0c */ /* 0x000fe20003fc6270 */
[----:B-1----:R-:W-:-:S04]  /*98dc0*/  IMAD.WIDE R166, R168, 0x4, R4 ;  /* 0x00000004a8a67825 */ /* 0x002fc800078e0204 */
[----:B--2---:R-:W-:-:S04]  /*98dd0*/  IMAD.WIDE R164, R168, 0x4, R6 ;  /* 0x00000004a8a47825 */ /* 0x004fc800078e0206 */
[----:B------:R-:W-:Y:S01]  /*98de0*/  IMAD.WIDE R168, R2, 0x4, R162 ;  /* 0x0000000402a87825 */ /* 0x000fe200078e02a2 */
[----:B---3--:R1:W-:Y:S03]  /*98df0*/  @P3 STG.E [R164.64], R172 ;  /* 0x000000aca4003986 */ /* 0x0083e6000c101904 */
[----:B------:R2:W-:Y:S01]  /*98e00*/  @P2 STG.E [R166.64], R249 ;  /* 0x000000f9a6002986 */ /* 0x0005e2000c101904 */
[C---:B------:R-:W-:Y:S02]  /*98e10*/  IADD3 R3, R242.reuse, 0x1af, RZ ;  /* 0x000001aff2037810 */ /* 0x040fe40007ffe0ff */
[----:B------:R-:W-:Y:S01]  /*98e20*/  IADD3 R170, R242, 0x1b0, RZ ;  /* 0x000001b0f2aa7810 */ /* 0x000fe20007ffe0ff */
[----:B------:R3:W-:Y:S01]  /*98e30*/  @P5 STG.E [R168.64], R173 ;  /* 0x000000ada8005986 */ /* 0x0007e2000c101904 */
[----:B------:R-:W-:Y:S01]  /*98e40*/  ISETP.GE.AND P3, PT, R3, c[0x0][0x17c], PT ;  /* 0x00005f0003007a0c */ /* 0x000fe20003f66270 */
[----:B-1----:R-:W-:-:S04]  /*98e50*/  IMAD.WIDE R164, R2, 0x4, R6 ;  /* 0x0000000402a47825 */ /* 0x002fc800078e0206 */
[C---:B--2---:R-:W-:Y:S01]  /*98e60*/  IMAD.WIDE R166, R2.reuse, 0x4, R160 ;  /* 0x0000000402a67825 */ /* 0x044fe200078e02a0 */
[----:B------:R-:W-:Y:S01]  /*98e70*/  IADD3 R3, R2, c[0x0][0x198], RZ ;  /* 0x0000660002037a10 */ /* 0x000fe20007ffe0ff */
[----:B---3--:R-:W2:Y:S04]  /*98e80*/  LDL.LU R173, [R1+0x1f24] ;  /* 0x001f240001ad7983 */ /* 0x008ea80000300800 */
[----:B------:R1:W-:Y:S01]  /*98e90*/  @P0 STG.E [R166.64], R175 ;  /* 0x000000afa6000986 */ /* 0x0003e2000c101904 */
[----:B------:R3:W-:Y:S01]  /*98ea0*/  @P4 STG.E [R164.64], R247 ;  /* 0x000000f7a4004986 */ /* 0x0007e2000c101904 */
[----:B------:R-:W-:Y:S02]  /*98eb0*/  ISETP.GE.AND P0, PT, R170, c[0x0][0x17c], PT ;  /* 0x00005f00aa007a0c */ /* 0x000fe40003f06270 */
[----:B-1----:R-:W2:Y:S01]  /*98ec0*/  LDL.LU R175, [R1+0x1f04] ;  /* 0x001f040001af7983 */ /* 0x002ea20000300800 */
[----:B---3--:R-:W3:Y:S02]  /*98ed0*/  LDL.LU R247, [R1+0x1e94] ;  /* 0x001e940001f77983 */ /* 0x008ee40000300800 */
[----:B------:R-:W-:-:S02]  /*98ee0*/  IMAD.WIDE R164, R2, 0x4, R4 ;  /* 0x0000000402a47825 */ /* 0x000fc400078e0204 */
[----:B------:R-:W2:Y:S02]  /*98ef0*/  LDL.LU R2, [R1+0x1f00] ;  /* 0x001f000001027983 */ /* 0x000ea40000300800 */
[----:B------:R-:W2:Y:S01]  /*98f00*/  LDL.LU R170, [R1+0x1f20] ;  /* 0x001f200001aa7983 */ /* 0x000ea20000300800 */
[----:B------:R-:W-:Y:S02]  /*98f10*/  ISETP.LT.AND P1, PT, R174, c[0x0][0x178], !P1 ;  /* 0x00005e00ae007a0c */ /* 0x000fe40004f21270 */
[----:B------:R-:W-:Y:S02]  /*98f20*/  ISETP.LT.AND P2, PT, R243, c[0x0][0x178], !P6 ;  /* 0x00005e00f3007a0c */ /* 0x000fe40007741270 */
[----:B------:R-:W-:Y:S02]  /*98f30*/  ISETP.LT.AND P5, PT, R252, c[0x0][0x178], !P6 ;  /* 0x00005e00fc007a0c */ /* 0x000fe400077a1270 */
[----:B------:R-:W-:Y:S01]  /*98f40*/  ISETP.LT.AND P4, PT, R99, c[0x0][0x178], !P6 ;  /* 0x00005e0063007a0c */ /* 0x000fe20007781270 */
[----:B------:R-:W-:-:S02]  /*98f50*/  ISETP.LT.AND P6, PT, R174, c[0x0][0x178], !P6 ;  /* 0x00005e00ae007a0c */ /* 0x000fc400077c1270 */
[----:B------:R-:W-:-:S04]  /*98f60*/  IMAD.WIDE R166, R3, 0x4, R162 ;  /* 0x0000000403a67825 */ /* 0x000fc800078e02a2 */
[C---:B------:R-:W-:Y:S01]  /*98f70*/  IMAD.WIDE R168, R3.reuse, 0x4, R160 ;  /* 0x0000000403a87825 */ /* 0x040fe200078e02a0 */
[----:B------:R-:W3:Y:S03]  /*98f80*/  LDL.LU R172, [R1+0x1e48] ;  /* 0x001e480001ac7983 */ /* 0x000ee60000300800 */
[----:B------:R-:W3:Y:S01]  /*98f90*/  LDL.LU R249, [R1+0x1758] ;  /* 0x0017580001f97983 */ /* 0x000ee20000300800 */
[----:B----4-:R1:W-:Y:S01]  /*98fa0*/  @P1 STG.E [R164.64], R248 ;  /* 0x000000f8a4001986 */ /* 0x0103e2000c101904 */
[----:B------:R-:W-:Y:S01]  /*98fb0*/  ISETP.LT.AND P1, PT, R252, c[0x0][0x178], !P3 ;  /* 0x00005e00fc007a0c */ /* 0x000fe20005f21270 */
[----:B-1----:R-:W-:Y:S02]  /*98fc0*/  IMAD.WIDE R164, R3, 0x4, R6 ;  /* 0x0000000403a47825 */ /* 0x002fe400078e0206 */
[----:B------:R-:W4:Y:S04]  /*98fd0*/  LDL.LU R248, [R1+0x12b8] ;  /* 0x0012b80001f87983 */ /* 0x000f280000300800 */
[----:B--2---:R1:W-:Y:S01]  /*98fe0*/  @P2 STG.E [R166.64], R170 ;  /* 0x000000aaa6002986 */ /* 0x0043e2000c101904 */
[----:B------:R2:W-:Y:S02]  /*98ff0*/  @P5 STG.E [R168.64], R2 ;  /* 0x00000002a8005986 */ /* 0x0005e4000c101904 */
[----:B------:R3:W-:Y:S01]  /*99000*/  @P4 STG.E [R164.64], R171 ;  /* 0x000000aba4004986 */ /* 0x0007e2000c101904 */
[----:B------:R-:W-:Y:S01]  /*99010*/  ISETP.LT.AND P5, PT, R243, c[0x0][0x178], !P3 ;  /* 0x00005e00f3007a0c */ /* 0x000fe20005fa1270 */
[----:B-1----:R-:W-:Y:S01]  /*99020*/  IMAD.WIDE R166, R3, 0x4, R4 ;  /* 0x0000000403a67825 */ /* 0x002fe200078e0204 */
[----:B--2---:R-:W-:-:S02]  /*99030*/  IADD3 R2, R242, 0x1b1, RZ ;  /* 0x000001b1f2027810 */ /* 0x004fc40007ffe0ff */
[----:B------:R-:W-:Y:S02]  /*99040*/  IADD3 R168, R3, c[0x0][0x198], RZ ;  /* 0x0000660003a87a10 */ /* 0x000fe40007ffe0ff */
[----:B------:R1:W-:Y:S01]  /*99050*/  @P6 STG.E [R166.64], R250 ;  /* 0x000000faa6006986 */ /* 0x0003e2000c101904 */
[----:B------:R-:W-:Y:S02]  /*99060*/  ISETP.LT.AND P2, PT, R99, c[0x0][0x178], !P3 ;  /* 0x00005e0063007a0c */ /* 0x000fe40005f41270 */
[----:B------:R-:W-:Y:S01]  /*99070*/  ISETP.GE.AND P4, PT, R2, c[0x0][0x17c], PT ;  /* 0x00005f0002007a0c */ /* 0x000fe20003f86270 */
[----:B------:R-:W-:-:S04]  /*99080*/  IMAD.WIDE R2, R168, 0x4, R162 ;  /* 0x00000004a8027825 */ /* 0x000fc800078e02a2 */
[C---:B---3--:R-:W-:Y:S01]  /*99090*/  IMAD.WIDE R164, R168.reuse, 0x4, R160 ;  /* 0x00000004a8a47825 */ /* 0x048fe200078e02a0 */
[----:B-1----:R-:W2:Y:S04]  /*990a0*/  LDL.LU R250, [R1+0x35fc] ;  /* 0x0035fc0001fa7983 */ /* 0x002ea80000300800 */
[----:B------:R1:W-:Y:S01]  /*990b0*/  @P5 STG.E [R2.64], R173 ;  /* 0x000000ad02005986 */ /* 0x0003e2000c101904 */
[----:B------:R3:W-:Y:S02]  /*990c0*/  @P1 STG.E [R164.64], R175 ;  /* 0x000000afa4001986 */ /* 0x0007e4000c101904 */
[----:B------:R-:W-:Y:S01]  /*990d0*/  IMAD.WIDE R166, R168, 0x4, R6 ;  /* 0x00000004a8a67825 */ /* 0x000fe200078e0206 */
[----:B-1----:R-:W2:Y:S03]  /*990e0*/  LDL.LU R173, [R1+0x1e4c] ;  /* 0x001e4c0001ad7983 */ /* 0x002ea60000300800 */
[----:B---3--:R-:W3:Y:S01]  /*990f0*/  LDL.LU R175, [R1+0x175c] ;  /* 0x00175c0001af7983 */ /* 0x008ee20000300800 */
[----:B------:R1:W-:Y:S04]  /*99100*/  @P2 STG.E [R166.64], R247 ;  /* 0x000000f7a6002986 */ /* 0x0003e8000c101904 */
[----:B-1----:R-:W3:Y:S01]  /*99110*/  LDL.LU R247, [R1+0x12bc] ;  /* 0x0012bc0001f77983 */ /* 0x002ee20000300800 */
[----:B------:R-:W-:-:S02]  /*99120*/  ISETP.LT.AND P3, PT, R174, c[0x0][0x178], !P3 ;  /* 0x00005e00ae007a0c */ /* 0x000fc40005f61270 */
[----:B------:R-:W-:Y:S02]  /*99130*/  ISETP.LT.AND P6, PT, R243, c[0x0][0x178], !P0 ;  /* 0x00005e00f3007a0c */ /* 0x000fe400047c1270 */
[----:B------:R-:W-:Y:S02]  /*99140*/  IADD3 R2, R168, c[0x0][0x198], RZ ;  /* 0x00006600a8027a10 */ /* 0x000fe40007ffe0ff */
[----:B------:R-:W-:Y:S02]  /*99150*/  ISETP.LT.AND P5, PT, R252, c[0x0][0x178], !P0 ;  /* 0x00005e00fc007a0c */ /* 0x000fe400047a1270 */
[----:B------:R-:W-:Y:S01]  /*99160*/  ISETP.LT.AND P2, PT, R99, c[0x0][0x178], !P0 ;  /* 0x00005e0063007a0c */ /* 0x000fe20004741270 */
[----:B------:R-:W-:Y:S02]  /*99170*/  ISETP.LT.AND P0, PT, R174, c[0x0][0x178], !P0 ;  /* 0x00005e00ae007a0c */ /* 0x000fe40004701270 */
[----:B------:R-:W-:-:S04]  /*99180*/  IMAD.WIDE R164, R168, 0x4, R4 ;  /* 0x00000004a8a47825 */ /* 0x000fc800078e0204 */
[----:B------:R-:W-:-:S04]  /*99190*/  IMAD.WIDE R166, R2, 0x4, R162 ;  /* 0x0000000402a67825 */ /* 0x000fc800078e02a2 */
[----:B------:R-:W-:Y:S01]  /*991a0*/  IMAD.WIDE R168, R2, 0x4, R160 ;  /* 0x0000000402a87825 */ /* 0x000fe200078e02a0 */
[----:B------:R1:W-:Y:S03]  /*991b0*/  @P3 STG.E [R164.64], R251 ;  /* 0x000000fba4003986 */ /* 0x0003e6000c101904 */
[----:B------:R4:W-:Y:S01]  /*991c0*/  @P6 STG.E [R166.64], R172 ;  /* 0x000000aca6006986 */ /* 0x0009e2000c101904 */
[----:B------:R-:W-:Y:S01]  /*991d0*/  IADD3 R3, R242, 0x1b2, RZ ;  /* 0x000001b2f2037810 */ /* 0x000fe20007ffe0ff */
[----:B------:R4:W-:Y:S01]  /*991e0*/  @P5 STG.E [R168.64], R249 ;  /* 0x000000f9a8005986 */ /* 0x0009e2000c101904 */
[----:B------:R-:W-:Y:S02]  /*991f0*/  ISETP.LT.AND P6, PT, R243, c[0x0][0x178], !P4 ;  /* 0x00005e00f3007a0c */ /* 0x000fe400067c1270 */
[----:B------:R-:W-:Y:S01]  /*99200*/  ISETP.LT.AND P3, PT, R252, c[0x0][0x178], !P4 ;  /* 0x00005e00fc007a0c */ /* 0x000fe20006761270 */
[C---:B-1----:R-:W-:Y:S01]  /*99210*/  IMAD.WIDE R164, R2.reuse, 0x4, R6 ;  /* 0x0000000402a47825 */ /* 0x042fe200078e0206 */
[----:B------:R-:W3:Y:S03]  /*99220*/  LDL.LU R251, [R1+0x35f8] ;  /* 0x0035f80001fb7983 */ /* 0x000ee60000300800 */
[----:B----4-:R-:W-:-:S04]  /*99230*/  IMAD.WIDE R166, R2, 0x4, R4 ;  /* 0x0000000402a67825 */ /* 0x010fc800078e0204 */
[----:B------:R-:W4:Y:S02]  /*99240*/  LDL.LU R170, [R1+0x1e58] ;  /* 0x001e580001aa7983 */ /* 0x000f240000300800 */
[----:B------:R-:W4:Y:S01]  /*99250*/  LDL.LU R171, [R1+0x13f8] ;  /* 0x0013f80001ab7983 */ /* 0x000f220000300800 */
[----:B------:R1:W-:Y:S01]  /*99260*/  @P2 STG.E [R164.64], R248 ;  /* 0x000000f8a4002986 */ /* 0x0003e2000c101904 */
[----:B------:R-:W-:Y:S01]  /*99270*/  ISETP.GE.AND P1, PT, R3, c[0x0][0x17c], PT ;  /* 0x00005f0003007a0c */ /* 0x000fe20003f26270 */
[----:B------:R-:W-:Y:S01]  /*99280*/  IADD3 R3, R2, c[0x0][0x198], RZ ;  /* 0x0000660002037a10 */ /* 0x000fe20007ffe0ff */
[----:B------:R-:W-:Y:S02]  /*99290*/  IADD3 R168, R242, 0x1b3, RZ ;  /* 0x000001b3f2a87810 */ /* 0x000fe40007ffe0ff */
[----:B------:R-:W-:Y:S02]  /*992a0*/  ISETP.LT.AND P5, PT, R99, c[0x0][0x178], !P4 ;  /* 0x00005e0063007a0c */ /* 0x000fe400067a1270 */
[----:B------:R-:W-:Y:S01]  /*992b0*/  ISETP.GE.AND P2, PT, R168, c[0x0][0x17c], PT ;  /* 0x00005f00a8007a0c */ /* 0x000fe20003f46270 */
[----:B------:R-:W-:-:S04]  /*992c0*/  IMAD.WIDE R168, R3, 0x4, R160 ;  /* 0x0000000403a87825 */ /* 0x000fc800078e02a0 */
[C---:B-1----:R-:W-:Y:S01]  /*992d0*/  IMAD.WIDE R164, R3.reuse, 0x4, R162 ;  /* 0x0000000403a47825 */ /* 0x042fe200078e02a2 */
[----:B--2---:R1:W-:Y:S04]  /*992e0*/  @P0 STG.E [R166.64], R250 ;  /* 0x000000faa6000986 */ /* 0x0043e8000c101904 */
[----:B-1----:R-:W2:Y:S01]  /*992f0*/  LDL.LU R250, [R1+0x1828] ;  /* 0x0018280001fa7983 */ /* 0x002ea20000300800 */
[----:B------:R-:W2:Y:S03]  /*99300*/  LDL.LU R249, [R1+0xf98] ;  /* 0x000f980001f97983 */ /* 0x000ea60000300800 */
[----:B------:R1:W-:Y:S01]  /*99310*/  @P6 STG.E [R164.64], R173 ;  /* 0x000000ada4006986 */ /* 0x0003e2000c101904 */
[----:B------:R-:W2:Y:S02]  /*99320*/  LDL.LU R248, [R1+0x1e5c] ;  /* 0x001e5c0001f87983 */ /* 0x000ea40000300800 */
[----:B---3--:R3:W-:Y:S02]  /*99330*/  @P3 STG.E [R168.64], R175 ;  /* 0x000000afa8003986 */ /* 0x0087e4000c101904 */
[----:B------:R-:W-:Y:S01]  /*99340*/  IMAD.WIDE R166, R3, 0x4, R6 ;  /* 0x0000000403a67825 */ /* 0x000fe200078e0206 */
[----:B-1----:R-:W2:Y:S04]  /*99350*/  LDL.LU R173, [R1+0x182c] ;  /* 0x00182c0001ad7983 */ /* 0x002ea80000300800 */
[----:B---3--:R-:W3:Y:S04]  /*99360*/  LDL.LU R175, [R1+0x13fc] ;  /* 0x0013fc0001af7983 */ /* 0x008ee80000300800 */
[----:B------:R1:W-:Y:S04]  /*99370*/  @P5 STG.E [R166.64], R247 ;  /* 0x000000f7a6005986 */ /* 0x0003e8000c101904 */
[----:B-1----:R-:W3:Y:S01]  /*99380*/  LDL.LU R247, [R1+0xf9c] ;  /* 0x000f9c0001f77983 */ /* 0x002ee20000300800 */
[----:B------:R-:W-:-:S02]  /*99390*/  ISETP.LT.AND P4, PT, R174, c[0x0][0x178], !P4 ;  /* 0x00005e00ae007a0c */ /* 0x000fc40006781270 */
[----:B------:R-:W-:Y:S02]  /*993a0*/  ISETP.LT.AND P0, PT, R243, c[0x0][0x178], !P1 ;  /* 0x00005e00f3007a0c */ /* 0x000fe40004f01270 */
[C---:B------:R-:W-:Y:S01]  /*993b0*/  ISETP.LT.AND P3, PT, R252.reuse, c[0x0][0x178], !P1 ;  /* 0x00005e00fc007a0c */ /* 0x040fe20004f61270 */
[C---:B------:R-:W-:Y:S01]  /*993c0*/  IMAD.WIDE R164, R3.reuse, 0x4, R4 ;  /* 0x0000000403a47825 */ /* 0x040fe200078e0204 */
[----:B------:R-:W-:Y:S02]  /*993d0*/  IADD3 R166, R3, c[0x0][0x198], RZ ;  /* 0x0000660003a67a10 */ /* 0x000fe40007ffe0ff */
[----:B------:R-:W-:Y:S02]  /*993e0*/  ISETP.LT.AND P6, PT, R99, c[0x0][0x178], !P1 ;  /* 0x00005e0063007a0c */ /* 0x000fe40004fc1270 */
[----:B------:R-:W-:Y:S02]  /*993f0*/  ISETP.LT.AND P5, PT, R252, c[0x0][0x178], !P2 ;  /* 0x00005e00fc007a0c */ /* 0x000fe400057a1270 */
[----:B------:R-:W-:Y:S01]  /*99400*/  IADD3 R167, R242, 0x1b4, RZ ;  /* 0x000001b4f2a77810 */ /* 0x000fe20007ffe0ff */
[----:B------:R-:W3:Y:S01]  /*99410*/  LDL.LU R172, [R1+0x15c8] ;  /* 0x0015c80001ac7983 */ /* 0x000ee20000300800 */
[----:B------:R-:W-:-:S03]  /*99420*/  IMAD.WIDE R2, R166, 0x4, R162 ;  /* 0x00000004a6027825 */ /* 0x000fc600078e02a2 */
[----:B------:R1:W-:Y:S01]  /*99430*/  @P4 STG.E [R164.64], R251 ;  /* 0x000000fba4004986 */ /* 0x0003e2000c101904 */
[----:B------:R-:W-:Y:S02]  /*99440*/  ISETP.LT.AND P1, PT, R174, c[0x0][0x178], !P1 ;  /* 0x00005e00ae007a0c */ /* 0x000fe40004f21270 */
[----:B------:R-:W-:Y:S01]  /*99450*/  ISETP.LT.AND P4, PT, R243, c[0x0][0x178], !P2 ;  /* 0x00005e00f3007a0c */ /* 0x000fe20005781270 */
[----:B----4-:R4:W-:Y:S02]  /*99460*/  @P0 STG.E [R2.64], R170 ;  /* 0x000000aa02000986 */ /* 0x0109e4000c101904 */
[----:B-1----:R-:W-:-:S04]  /*99470*/  IMAD.WIDE R164, R166, 0x4, R160 ;  /* 0x00000004a6a47825 */ /* 0x002fc800078e02a0 */
[C---:B----4-:R-:W-:Y:S01]  /*99480*/  IMAD.WIDE R2, R166.reuse, 0x4, R6 ;  /* 0x00000004a6027825 */ /* 0x050fe200078e0206 */
[----:B------:R-:W4:Y:S01]  /*99490*/  LDL.LU R251, [R1+0x1838] ;  /* 0x0018380001fb7983 */ /* 0x000f220000300800 */
[----:B------:R-:W-:Y:S02]  /*994a0*/  IADD3 R170, R166, c[0x0][0x198], RZ ;  /* 0x00006600a6aa7a10 */ /* 0x000fe40007ffe0ff */
[----:B------:R-:W-:-:S03]  /*994b0*/  ISETP.GE.AND P0, PT, R167, c[0x0][0x17c], PT ;  /* 0x00005f00a7007a0c */ /* 0x000fc60003f06270 */
[----:B------:R-:W-:Y:S01]  /*994c0*/  IMAD.WIDE R168, R170, 0x4, R160 ;  /* 0x00000004aaa87825 */ /* 0x000fe200078e02a0 */
[----:B--2---:R1:W-:Y:S01]  /*994d0*/  @P3 STG.E [R164.64], R250 ;  /* 0x000000faa4003986 */ /* 0x0043e2000c101904 */
[----:B------:R-:W-:Y:S02]  /*994e0*/  ISETP.LT.AND P3, PT, R99, c[0x0][0x178], !P2 ;  /* 0x00005e0063007a0c */ /* 0x000fe40005761270 */
[----:B------:R-:W-:Y:S02]  /*994f0*/  ISETP.LT.AND P2, PT, R174, c[0x0][0x178], !P2 ;  /* 0x00005e00ae007a0c */ /* 0x000fe40005741270 */
[----:B------:R2:W-:Y:S02]  /*99500*/  @P6 STG.E [R2.64], R171 ;  /* 0x000000ab02006986 */ /* 0x0005e4000c101904 */
[----:B-1----:R-:W-:-:S04]  /*99510*/  IMAD.WIDE R164, R166, 0x4, R4 ;  /* 0x00000004a6a47825 */ /* 0x002fc800078e0204 */
[----:B------:R-:W-:-:S04]  /*99520*/  IMAD.WIDE R166, R170, 0x4, R162 ;  /* 0x00000004aaa67825 */ /* 0x000fc800078e02a2 */
[C---:B--2---:R-:W-:Y:S01]  /*99530*/  IMAD.WIDE R2, R170.reuse, 0x4, R6 ;  /* 0x00000004aa027825 */ /* 0x044fe200078e0206 */
[----:B------:R1:W-:Y:S03]  /*99540*/  @P1 STG.E [R164.64], R249 ;  /* 0x000000f9a4001986 */ /* 0x0003e6000c101904 */
[----:B------:R2:W-:Y:S02]  /*99550*/  @P4 STG.E [R166.64], R248 ;  /* 0x000000f8a6004986 */ /* 0x0005e4000c101904 */
[----:B------:R3:W-:Y:S02]  /*99560*/  @P5 STG.E [R168.64], R173 ;  /* 0x000000ada8005986 */ /* 0x0007e4000c101904 */
[----:B---3--:R3:W-:Y:S01]  /*99570*/  @P3 STG.E [R2.64], R175 ;  /* 0x000000af02003986 */ /* 0x0087e2000c101904 */
[----:B-1----:R-:W4:Y:S01]  /*99580*/  LDL.LU R249, [R1+0x12f8] ;  /* 0x0012f80001f97983 */ /* 0x002f220000300800 */
[----:B--2---:R-:W2:Y:S02]  /*99590*/  LDL.LU R248, [R1+0x1e6c] ;  /* 0x001e6c0001f87983 */ /* 0x004ea40000300800 */
[----:B------:R-:W2:Y:S02]  /*995a0*/  LDL.LU R173, [R1+0x183c] ;  /* 0x00183c0001ad7983 */ /* 0x000ea40000300800 */
[----:B---3--:R-:W-:-:S05]  /*995b0*/  IMAD.WIDE R2, R170, 0x4, R4 ;  /* 0x00000004aa027825 */ /* 0x008fca00078e0204 */
[----:B------:R1:W-:Y:S04]  /*995c0*/  @P2 STG.E [R2.64], R247 ;  /* 0x000000f702002986 */ /* 0x0003e8000c101904 */
[----:B-1----:R-:W3:Y:S01]  /*995d0*/  LDL.LU R3, [R1+0x1e68] ;  /* 0x001e680001037983 */ /* 0x002ee20000300800 */
[----:B------:R-:W2:Y:S02]  /*995e0*/  LDL.LU R175, [R1+0x15cc] ;  /* 0x0015cc0001af7983 */ /* 0x000ea40000300800 */
[----:B------:R-:W2:Y:S01]  /*995f0*/  LDL.LU R247, [R1+0x12fc] ;  /* 0x0012fc0001f77983 */ /* 0x000ea20000300800 */
[----:B------:R-:W-:Y:S02]  /*99600*/  ISETP.LT.AND P6, PT, R243, c[0x0][0x178], !P0 ;  /* 0x00005e00f3007a0c */ /* 0x000fe400047c1270 */
[----:B------:R-:W-:-:S02]  /*99610*/  ISETP.LT.AND P4, PT, R252, c[0x0][0x178], !P0 ;  /* 0x00005e00fc007a0c */ /* 0x000fc40004781270 */
[----:B------:R-:W-:Y:S02]  /*99620*/  ISETP.LT.AND P5, PT, R99, c[0x0][0x178], !P0 ;  /* 0x00005e0063007a0c */ /* 0x000fe400047a1270 */
[----:B------:R-:W-:Y:S02]  /*99630*/  IADD3 R164, R242, 0x1b5, RZ ;  /* 0x000001b5f2a47810 */ /* 0x000fe40007ffe0ff */
[----:B------:R-:W-:Y:S02]  /*99640*/  IADD3 R171, R170, c[0x0][0x198], RZ ;  /* 0x00006600aaab7a10 */ /* 0x000fe40007ffe0ff */
[----:B------:R-:W-:Y:S01]  /*99650*/  IADD3 R166, R242, 0x1b6, RZ ;  /* 0x000001b6f2a67810 */ /* 0x000fe20007ffe0ff */
[----:B------:R-:W2:Y:S01]  /*99660*/  LDL.LU R170, [R1+0x1a08] ;  /* 0x001a080001aa7983 */ /* 0x000ea20000300800 */
[----:B------:R-:W-:Y:S01]  /*99670*/  ISETP.GE.AND P1, PT, R164, c[0x0][0x17c], PT ;  /* 0x00005f00a4007a0c */ /* 0x000fe20003f26270 */
[----:B------:R-:W2:Y:S02]  /*99680*/  LDL.LU R250, [R1+0x15d8] ;  /* 0x0015d80001fa7983 */ /* 0x000ea40000300800 */
[----:B------:R-:W-:Y:S01]  /*99690*/  IMAD.WIDE R164, R171, 0x4, R162 ;  /* 0x00000004aba47825 */ /* 0x000fe200078e02a2 */
[----:B------:R-:W-:-:S03]  /*996a0*/  ISETP.GE.AND P3, PT, R166, c[0x0][0x17c], PT ;  /* 0x00005f00a6007a0c */ /* 0x000fc60003f66270 */
[----:B------:R-:W-:-:S04]  /*996b0*/  IMAD.WIDE R166, R171, 0x4, R160 ;  /* 0x00000004aba67825 */ /* 0x000fc800078e02a0 */
[----:B------:R-:W-:Y:S01]  /*996c0*/  IMAD.WIDE R168, R171, 0x4, R6 ;  /* 0x00000004aba87825 */ /* 0x000fe200078e0206 */
[----:B------:R-:W-:Y:S02]  /*996d0*/  ISETP.LT.AND P0, PT, R174, c[0x0][0x178], !P0 ;  /* 0x00005e00ae007a0c */ /* 0x000fe40004701270 */
[----:B------:R-:W-:Y:S01]  /*996e0*/  ISETP.LT.AND P2, PT, R99, c[0x0][0x178], !P1 ;  /* 0x00005e0063007a0c */ /* 0x000fe20004f41270 */
[----:B---3--:R1:W-:Y:S01]  /*996f0*/  @P6 STG.E [R164.64], R3 ;  /* 0x00000003a4006986 */ /* 0x0083e2000c101904 */
[----:B----4-:R-:W-:Y:S02]  /*99700*/  @P4 STG.E [R166.64], R251 ;  /* 0x000000fba6004986 */ /* 0x010fe4000c101904 */
[----:B------:R3:W-:Y:S01]  /*99710*/  @P5 STG.E [R168.64], R172 ;  /* 0x000000aca8005986 */ /* 0x0007e2000c101904 */
[----:B------:R-:W-:Y:S01]  /*99720*/  ISETP.LT.AND P4, PT, R243, c[0x0][0x178], !P1 ;  /* 0x00005e00f3007a0c */ /* 0x000fe20004f81270 */
[C---:B-1----:R-:W-:Y:S01]  /*99730*/  IMAD.WIDE R2, R171.reuse, 0x4, R4 ;  /* 0x00000004ab027825 */ /* 0x042fe200078e0204 */
[----:B---3--:R-:W-:-:S02]  /*99740*/  IADD3 R169, R171, c[0x0][0x198], RZ ;  /* 0x00006600aba97a10 */ /* 0x008fc40007ffe0ff */
[----:B------:R-:W3:Y:S01]  /*99750*/  LDL.LU R171, [R1+0x1e78] ;  /* 0x001e780001ab7983 */ /* 0x000ee20000300800 */
[----:B------:R-:W-:-:S03]  /*99760*/  ISETP.LT.AND P5, PT, R252, c[0x0][0x178], !P1 ;  /* 0x00005e00fc007a0c */ /* 0x000fc60004fa1270 */
[----:B------:R1:W-:Y:S01]  /*99770*/  @P0 STG.E [R2.64], R249 ;  /* 0x000000f902000986 */ /* 0x0003e2000c101904 */
[----:B------:R-:W-:-:S04]  /*99780*/  IMAD.WIDE R164, R169, 0x4, R162 ;  /* 0x00000004a9a47825 */ /* 0x000fc800078e02a2 */
[----:B------:R-:W4:Y:S01]  /*99790*/  LDL.LU R172, [R1+0x1408] ;  /* 0x0014080001ac7983 */ /* 0x000f220000300800 */
[----:B------:R-:W-:Y:S01]  /*997a0*/  ISETP.LT.AND P1, PT, R174, c[0x0][0x178], !P1 ;  /* 0x00005e00ae007a0c */ /* 0x000fe20004f21270 */
[C---:B------:R-:W-:Y:S01]  /*997b0*/  IMAD.WIDE R166, R169.reuse, 0x4, R160 ;  /* 0x00000004a9a67825 */ /* 0x040fe200078e02a0 */
[----:B--2---:R2:W-:Y:S03]  /*997c0*/  @P4 STG.E [R164.64], R248 ;  /* 0x000000f8a4004986 */ /* 0x0045e6000c101904 */
[C---:B-1----:R-:W-:Y:S01]  /*997d0*/  IMAD.WIDE R2, R169.reuse, 0x4, R6 ;  /* 0x00000004a9027825 */ /* 0x042fe200078e0206 */
[----:B------:R1:W-:Y:S04]  /*997e0*/  @P5 STG.E [R166.64], R173 ;  /* 0x000000ada6005986 */ /* 0x0003e8000c101904 */
[----:B--2---:R-:W2:Y:S04]  /*997f0*/  LDL.LU R248, [R1+0x1e7c] ;  /* 0x001e7c0001f87983 */ /* 0x004ea80000300800 */
[----:B------:R1:W-:Y:S01]  /*99800*/  @P2 STG.E [R2.64], R175 ;  /* 0x000000af02002986 */ /* 0x0003e2000c101904 */
[----:B------:R-:W-:-:S03]  /*99810*/  IMAD.WIDE R164, R169, 0x4, R4 ;  /* 0x00000004a9a47825 */ /* 0x000fc600078e0204 */
[----:B-1----:R-:W2:Y:S04]  /*99820*/  LDL.LU R173, [R1+0x1a0c] ;  /* 0x001a0c0001ad7983 */ /* 0x002ea80000300800 */
[----:B------:R-:W2:Y:S04]  /*99830*/  LDL.LU R175, [R1+0x15dc] ;  /* 0x0015dc0001af7983 */ /* 0x000ea80000300800 */
[----:B------:R1:W-:Y:S01]  /*99840*/  @P1 STG.E [R164.64], R247 ;  /* 0x000000f7a4001986 */ /* 0x0003e2000c101904 */
[----:B------:R-:W2:Y:S03]  /*99850*/  LDL.LU R249, [R1+0x140c] ;  /* 0x00140c0001f97983 */ /* 0x000ea60000300800 */
[----:B-1----:R-:W2:Y:S01]  /*99860*/  LDL.LU R247, [R1+0x1e88] ;  /* 0x001e880001f77983 */ /* 0x002ea20000300800 */
[----:B------:R-:W-:-:S02]  /*99870*/  IADD3 R168, R242, 0x1b7, RZ ;  /* 0x000001b7f2a87810 */ /* 0x000fc40007ffe0ff */
[----:B------:R-:W-:Y:S02]  /*99880*/  ISETP.LT.AND P6, PT, R243, c[0x0][0x178], !P3 ;  /* 0x00005e00f3007a0c */ /* 0x000fe40005fc1270 */
[----:B------:R-:W-:Y:S02]  /*99890*/  ISETP.LT.AND P5, PT, R252, c[0x0][0x178], !P3 ;  /* 0x00005e00fc007a0c */ /* 0x000fe40005fa1270 */
[----:B------:R-:W-:Y:S02]  /*998a0*/  ISETP.LT.AND P4, PT, R99, c[0x0][0x178], !P3 ;  /* 0x00005e0063007a0c */ /* 0x000fe40005f81270 */
[----:B------:R-:W-:Y:S01]  /*998b0*/  ISETP.GE.AND P0, PT, R168, c[0x0][0x17c], PT ;  /* 0x00005f00a8007a0c */ /* 0x000fe20003f06270 */
[----:B------:R-:W-:Y:S01]  /*998c0*/  IADD3 R168, R169, c[0x0][0x198], RZ ;  /* 0x00006600a9a87a10 */ /* 0x000fe20007ffe0ff */
[----:B------:R-:W2:Y:S04]  /*998d0*/  LDL.LU R251, [R1+0x14c8] ;  /* 0x0014c80001fb7983 */ /* 0x000ea80000300800 */
[----:B------:R-:W-:Y:S01]  /*998e0*/  IMAD.WIDE R166, R168, 0x4, R162 ;  /* 0x00000004a8a67825 */ /* 0x000fe200078e02a2 */
[----:B------:R-:W-:-:S03]  /*998f0*/  ISETP.LT.AND P3, PT, R174, c[0x0][0x178], !P3 ;  /* 0x00005e00ae007a0c */ /* 0x000fc60005f61270 */
[----:B------:R-:W-:-:S04]  /*99900*/  IMAD.WIDE R164, R168, 0x4, R160 ;  /* 0x00000004a8a47825 */ /* 0x000fc800078e02a0 */
[----:B------:R-:W-:Y:S01]  /*99910*/  IMAD.WIDE R2, R168, 0x4, R6 ;  /* 0x00000004a8027825 */ /* 0x000fe200078e0206 */
[----:B------:R-:W-:Y:S01]  /*99920*/  ISETP.LT.AND P2, PT, R252, c[0x0][0x178], !P0 ;  /* 0x00005e00fc007a0c */ /* 0x000fe20004741270 */
[----:B---3--:R1:W-:Y:S01]  /*99930*/  @P6 STG.E [R166.64], R171 ;  /* 0x000000aba6006986 */ /* 0x0083e2000c101904 */
[----:B------:R-:W-:Y:S01]  /*99940*/  ISETP.LT.AND P6, PT, R243, c[0x0][0x178], !P0 ;  /* 0x00005e00f3007a0c */ /* 0x000fe200047c1270 */
[----:B------:R-:W-:Y:S02]  /*99950*/  @P5 STG.E [R164.64], R170 ;  /* 0x000000aaa4005986 */ /* 0x000fe4000c101904 */
[----:B------:R3:W-:Y:S01]  /*99960*/  @P4 STG.E [R2.64], R250 ;  /* 0x000000fa02004986 */ /* 0x0007e2000c101904 */
[----:B-1----:R-:W-:-:S04]  /*99970*/  IADD3 R166, R242, 0x1b8, RZ ;  /* 0x000001b8f2a67810 */ /* 0x002fc80007ffe0ff */
[----:B------:R-:W-:Y:S01]  /*99980*/  ISETP.GE.AND P1, PT, R166, c[0x0][0x17c], PT ;  /* 0x00005f00a6007a0c */ /* 0x000fe20003f26270 */
[C---:B------:R-:W-:Y:S02]  /*99990*/  IADD3 R166, R168.reuse, c[0x0][0x198], RZ ;  /* 0x00006600a8a67a10 */ /* 0x040fe40007ffe0ff */
[----:B------:R-:W-:Y:S01]  /*999a0*/  IMAD.WIDE R168, R168, 0x4, R4 ;  /* 0x00000004a8a87825 */ /* 0x000fe200078e0204 */
[----:B------:R-:W-:-:S03]  /*999b0*/  ISETP.LT.AND P5, PT, R99, c[0x0][0x178], !P0 ;  /* 0x00005e0063007a0c */ /* 0x000fc600047a1270 */
[----:B---3--:R-:W-:Y:S01]  /*999c0*/  IMAD.WIDE R2, R166, 0x4, R162 ;  /* 0x00000004a6027825 */ /* 0x008fe200078e02a2 */
[----:B----4-:R-:W-:Y:S01]  /*999d0*/  @P3 STG.E [R168.64], R172 ;  /* 0x000000aca8003986 */ /* 0x010fe2000c101904 */
[----:B------:R-:W-:Y:S02]  /*999e0*/  ISETP.LT.AND P0, PT, R174, c[0x0][0x178], !P0 ;  /* 0x00005e00ae007a0c */ /* 0x000fe40004701270 */
[C---:B------:R-:W-:Y:S01]  /*999f0*/  IMAD.WIDE R164, R166.reuse, 0x4, R160 ;  /* 0x00000004a6a47825 */ /* 0x040fe200078e02a0 */
[----:B--2---:R1:W-:Y:S01]  /*99a00*/  @P6 STG.E [R2.64], R248 ;  /* 0x000000f802006986 */ /* 0x0043e2000c101904 */
[----:B------:R-:W-:Y:S02]  /*99a10*/  ISETP.LT.AND P6, PT, R243, c[0x0][0x178], !P1 ;  /* 0x00005e00f3007a0c */ /* 0x000fe40004fc1270 */
[C---:B------:R-:W-:Y:S01]  /*99a20*/  IADD3 R170, R166.reuse, c[0x0][0x198], RZ ;  /* 0x00006600a6aa7a10 */ /* 0x040fe20007ffe0ff */
[----:B------:R-:W-:Y:S02]  /*99a30*/  @P2 STG.E [R164.64], R173 ;  /* 0x000000ada4002986 */ /* 0x000fe4000c101904 */
[----:B-1----:R-:W-:-:S04]  /*99a40*/  IMAD.WIDE R2, R166, 0x4, R6 ;  /* 0x00000004a6027825 */ /* 0x002fc800078e0206 */
[----:B------:R-:W-:Y:S01]  /*99a50*/  IMAD.WIDE R168, R166, 0x4, R4 ;  /* 0x00000004a6a87825 */ /* 0x000fe200078e0204 */
[----:B------:R1:W-:Y:S04]  /*99a60*/  @P5 STG.E [R2.64], R175 ;  /* 0x000000af02005986 */ /* 0x0003e8000c101904 */
[----:B------:R2:W-:Y:S01]  /*99a70*/  @P0 STG.E [R168.64], R249 ;  /* 0x000000f9a8000986 */ /* 0x0005e2000c101904 */
[----:B-1----:R-:W3:Y:S01]  /*99a80*/  LDL.LU R175, [R1+0x1e8c] ;  /* 0x001e8c0001af7983 */ /* 0x002ee20000300800 */
[----:B------:R-:W4:Y:S02]  /*99a90*/  LDL.LU R250, [R1+0x1bdc] ;  /* 0x001bdc0001fa7983 */ /* 0x000f240000300800 */
[----:B------:R-:W-:-:S04]  /*99aa0*/  IMAD.WIDE R2, R170, 0x4, R162 ;  /* 0x00000004aa027825 */ /* 0x000fc800078e02a2 */
[----:B------:R-:W3:Y:S01]  /*99ab0*/  LDL.LU R248, [R1+0x19fc] ;  /* 0x0019fc0001f87983 */ /* 0x000ee20000300800 */
[----:B------:R-:W3:Y:S01]  /*99ac0*/  LDL.LU R173, [R1+0x14cc] ;  /* 0x0014cc0001ad7983 */ /* 0x000ee20000300800 */
[----:B------:R-:W3:Y:S02]  /*99ad0*/  LDL.LU R171, [R1+0x1bc8] ;  /* 0x001bc80001ab7983 */ /* 0x000ee40000300800 */
[----:B------:R-:W3:Y:S02]  /*99ae0*/  LDL.LU R172, [R1+0x14d8] ;  /* 0x0014d80001ac7983 */ /* 0x000ee40000300800 */
[----:B--2---:R-:W2:Y:S01]  /*99af0*/  LDL.LU R249, [R1+0x1efc] ;  /* 0x001efc0001f97983 */ /* 0x004ea20000300800 */
[----:B------:R1:W-:Y:S04]  /*99b00*/  @P6 STG.E [R2.64], R247 ;  /* 0x000000f702006986 */ /* 0x0003e8000c101904 */
[----:B-1----:R-:W2:Y:S01]  /*99b10*/  LDL.LU R247, [R1+0x35f4] ;  /* 0x0035f40001f77983 */ /* 0x002ea20000300800 */
[----:B------:R-:W2:Y:S02]  /*99b20*/  LDL.LU R2, [R1+0x1bd8] ;  /* 0x001bd80001027983 */ /* 0x000ea40000300800 */
[----:B------:R-:W3:Y:S01]  /*99b30*/  LDL.LU R3, [R1+0x19f8] ;  /* 0x0019f80001037983 */ /* 0x000ee20000300800 */
[----:B------:R-:W-:-:S02]  /*99b40*/  ISETP.LT.AND P3, PT, R252, c[0x0][0x178], !P1 ;  /* 0x00005e00fc007a0c */ /* 0x000fc40004f61270 */
[----:B------:R-:W-:Y:S02]  /*99b50*/  ISETP.LT.AND P2, PT, R99, c[0x0][0x178], !P1 ;  /* 0x00005e0063007a0c */ /* 0x000fe40004f41270 */
[C---:B------:R-:W-:Y:S02]  /*99b60*/  IADD3 R164, R242.reuse, 0x1ba, RZ ;  /* 0x000001baf2a47810 */ /* 0x040fe40007ffe0ff */
[----:B------:R-:W-:Y:S01]  /*99b70*/  IADD3 R167, R242, 0x1b9, RZ ;  /* 0x000001b9f2a77810 */ /* 0x000fe20007ffe0ff */
[----:B------:R-:W-:Y:S01]  /*99b80*/  ISETP.LT.AND P1, PT, R174, c[0x0][0x178], !P1 ;  /* 0x00005e00ae007a0c */ /* 0x000fe20004f21270 */
[----:B------:R-:W-:Y:S02]  /*99b90*/  ISETP.GE.AND P5, PT, R164, c[0x0][0x17c], PT ;  /* 0x00005f00a4007a0c */ /* 0x000fe40003fa6270 */
[----:B------:R-:W-:Y:S01]  /*99ba0*/  ISETP.GE.AND P4, PT, R167, c[0x0][0x17c], PT ;  /* 0x00005f00a7007a0c */ /* 0x000fe20003f86270 */
[----:B------:R-:W-:-:S04]  /*99bb0*/  IMAD.WIDE R164, R170, 0x4, R160 ;  /* 0x00000004aaa47825 */ /* 0x000fc800078e02a0 */
[----:B------:R-:W-:-:S04]  /*99bc0*/  IMAD.WIDE R166, R170, 0x4, R6 ;  /* 0x00000004aaa67825 */ /* 0x000fc800078e0206 */
[C---:B------:R-:W-:Y:S01]  /*99bd0*/  IMAD.WIDE R168, R170.reuse, 0x4, R4 ;  /* 0x00000004aaa87825 */ /* 0x040fe200078e0204 */
[----:B------:R-:W-:Y:S01]  /*99be0*/  IADD3 R170, R170, c[0x0][0x198], RZ ;  /* 0x00006600aaaa7a10 */ /* 0x000fe20007ffe0ff */
[----:B--2---:R1:W-:Y:S02]  /*99bf0*/  @P3 STG.E [R164.64], R2 ;  /* 0x00000002a4003986 */ /* 0x0043e4000c101904 */
[----:B---3--:R2:W-:Y:S01]  /*99c00*/  @P2 STG.E [R166.64], R3 ;  /* 0x00000003a6002986 */ /* 0x0085e2000c101904 */
[----:B------:R-:W-:Y:S01]  /*99c10*/  ISETP.LT.AND P2, PT, R243, c[0x0][0x178], !P4 ;  /* 0x00005e00f3007a0c */ /* 0x000fe20006741270 */
[----:B------:R3:W-:Y:S01]  /*99c20*/  @P1 STG.E [R168.64], R251 ;  /* 0x000000fba8001986 */ /* 0x0007e2000c101904 */
[----:B------:R-:W-:Y:S02]  /*99c30*/  ISETP.LT.AND P3, PT, R252, c[0x0][0x178], !P4 ;  /* 0x00005e00fc007a0c */ /* 0x000fe40006761270 */
[----:B------:R-:W-:Y:S01]  /*99c40*/  ISETP.LT.AND P1, PT, R99, c[0x0][0x178], !P4 ;  /* 0x00005e0063007a0c */ /* 0x000fe20006721270 */
[----:B------:R-:W-:Y:S01]  /*99c50*/  ISETP.LT.AND P4, PT, R174, c[0x0][0x178], !P4 ;  /* 0x00005e00ae007a0c */ /* 0x000fe20006781270 */
[----:B-1----:R-:W-:Y:S01]  /*99c60*/  IADD3 R2, R242, 0x1bb, RZ ;  /* 0x000001bbf2027810 */ /* 0x002fe20007ffe0ff */
[----:B--2---:R-:W-:-:S04]  /*99c70*/  IMAD.WIDE R166, R170, 0x4, R162 ;  /* 0x00000004aaa67825 */ /* 0x004fc800078e02a2 */
[----:B------:R-:W-:Y:S01]  /*99c80*/  IMAD.WIDE R164, R170, 0x4, R6 ;  /* 0x00000004aaa47825 */ /* 0x000fe200078e0206 */
[----:B---3--:R-:W2:Y:S01]  /*99c90*/  LDL.LU R169, [R1+0x1ef8] ;  /* 0x001ef80001a97983 */ /* 0x008ea20000300800 */
[----:B------:R-:W-:Y:S02]  /*99ca0*/  ISETP.GE.AND P0, PT, R2, c[0x0][0x17c], PT ;  /* 0x00005f0002007a0c */ /* 0x000fe40003f06270 */
[C---:B------:R-:W-:Y:S01]  /*99cb0*/  IMAD.WIDE R2, R170.reuse, 0x4, R160 ;  /* 0x00000004aa027825 */ /* 0x040fe200078e02a0 */
[----:B------:R1:W-:Y:S04]  /*99cc0*/  @P2 STG.E [R166.64], R175 ;  /* 0x000000afa6002986 */ /* 0x0003e8000c101904 */
[----:B----4-:R-:W-:Y:S01]  /*99cd0*/  @P3 STG.E [R2.64], R250 ;  /* 0x000000fa02003986 */ /* 0x010fe2000c101904 */
[----:B------:R3:W-:Y:S02]  /*99ce0*/  @P1 STG.E [R164.64], R248 ;  /* 0x000000f8a4001986 */ /* 0x0007e4000c101904 */
[C---:B-1----:R-:W-:Y:S01]  /*99cf0*/  IMAD.WIDE R166, R170.reuse, 0x4, R4 ;  /* 0x00000004aaa67825 */ /* 0x042fe200078e0204 */
[----:B------:R-:W4:Y:S01]  /*99d00*/  LDL.LU R175, [R1+0x1d8c] ;  /* 0x001d8c0001af7983 */ /* 0x000f220000300800 */
[----:B------:R-:W-:-:S03]  /*99d10*/  IADD3 R168, R170, c[0x0][0x198], RZ ;  /* 0x00006600aaa87a10 */ /* 0x000fc60007ffe0ff */
[----:B------:R1:W-:Y:S04]  /*99d20*/  @P4 STG.E [R166.64], R173 ;  /* 0x000000ada6004986 */ /* 0x0003e8000c101904 */
[----:B---3--:R-:W3:Y:S01]  /*99d30*/  LDL.LU R248, [R1+0x1bcc] ;  /* 0x001bcc0001f87983 */ /* 0x008ee20000300800 */
[----:B-1----:R-:W-:-:S03]  /*99d40*/  IADD3 R167, R242, 0x1bc, RZ ;  /* 0x000001bcf2a77810 */ /* 0x002fc60007ffe0ff */
[----:B------:R-:W3:Y:S01]  /*99d50*/  LDL.LU R173, [R1+0x14dc] ;  /* 0x0014dc0001ad7983 */ /* 0x000ee20000300800 */
[----:B------:R-:W3:Y:S02]  /*99d60*/  LDL.LU R170, [R1+0x1f18] ;  /* 0x001f180001aa7983 */ /* 0x000ee40000300800 */
[----:B------:R-:W3:Y:S02]  /*99d70*/  LDL.LU R251, [R1+0x1ee8] ;  /* 0x001ee80001fb7983 */ /* 0x000ee40000300800 */
[----:B------:R-:W3:Y:S01]  /*99d80*/  LDL.LU R250, [R1+0x1d78] ;  /* 0x001d780001fa7983 */ /* 0x000ee20000300800 */
[----:B------:R-:W-:Y:S02]  /*99d90*/  ISETP.GE.AND P2, PT, R167, c[0x0][0x17c], PT ;  /* 0x00005f00a7007a0c */ /* 0x000fe40003f46270 */
[----:B------:R-:W3:Y:S01]  /*99da0*/  LDL.LU R167, [R1+0x1d88] ;  /* 0x001d880001a77983 */ /* 0x000ee20000300800 */
[----:B------:R-:W-:Y:S02]  /*99db0*/  ISETP.LT.AND P6, PT, R243, c[0x0][0x178], !P5 ;  /* 0x00005e00f3007a0c */ /* 0x000fe40006fc1270 */
[----:B------:R-:W-:-:S02]  /*99dc0*/  ISETP.LT.AND P1, PT, R252, c[0x0][0x178], !P5 ;  /* 0x00005e00fc007a0c */ /* 0x000fc40006f21270 */
[----:B------:R-:W-:Y:S01]  /*99dd0*/  ISETP.LT.AND P3, PT, R99, c[0x0][0x178], !P5 ;  /* 0x00005e0063007a0c */ /* 0x000fe20006f61270 */
[----:B------:R-:W-:Y:S02]  /*99de0*/  ISETP.LT.AND P5, PT, R174, c[0x0][0x178], !P5 ;  /* 0x00005e00ae007a0c */ /* 0x000fe40006fa1270 */
[----:B------:R-:W-:-:S04]  /*99df0*/  IMAD.WIDE R2, R168, 0x4, R162 ;  /* 0x00000004a8027825 */ /* 0x000fc800078e02a2 */
[C---:B------:R-:W-:Y:S01]  /*99e00*/  IMAD.WIDE R164, R168.reuse, 0x4, R160 ;  /* 0x00000004a8a47825 */ /* 0x040fe200078e02a0 */
[----:B------:R-:W-:Y:S02]  /*99e10*/  IADD3 R166, R168, c[0x0][0x198], RZ ;  /* 0x00006600a8a67a10 */ /* 0x000fe40007ffe0ff */
[----:B------:R-:W-:Y:S01]  /*99e20*/  ISETP.LT.AND P4, PT, R252, c[0x0][0x178], !P0 ;  /* 0x00005e00fc007a0c */ /* 0x000fe20004781270 */
[----:B--2---:R1:W-:Y:S01]  /*99e30*/  @P6 STG.E [R2.64], R169 ;  /* 0x000000a902006986 */ /* 0x0043e2000c101904 */
[----:B------:R-:W-:Y:S01]  /*99e40*/  ISETP.LT.AND P6, PT, R243, c[0x0][0x178], !P0 ;  /* 0x00005e00f3007a0c */ /* 0x000fe200047c1270 */
[----:B-1----:R-:W-:-:S04]  /*99e50*/  IMAD.WIDE R2, R168, 0x4, R6 ;  /* 0x00000004a8027825 */ /* 0x002fc800078e0206 */
[----:B------:R-:W-:Y:S01]  /*99e60*/  IMAD.WIDE R168, R168, 0x4, R4 ;  /* 0x00000004a8a87825 */ /* 0x000fe200078e0204 */
[----:B---3--:R-:W-:Y:S03]  /*99e70*/  @P1 STG.E [R164.64], R167 ;  /* 0x000000a7a4001986 */ /* 0x008fe6000c101904 */
[----:B------:R-:W-:Y:S02]  /*99e80*/  @P3 STG.E [R2.64], R171 ;  /* 0x000000ab02003986 */ /* 0x000fe4000c101904 */
[----:B------:R1:W-:Y:S02]  /*99e90*/  @P5 STG.E [R168.64], R172 ;  /* 0x000000aca8005986 */ /* 0x0003e4000c101904 */
[----:B-1----:R-:W2:Y:S01]  /*99ea0*/  LDL.LU R172, [R1+0x1548] ;  /* 0x0015480001ac7983 */ /* 0x002ea20000300800 */
[----:B------:R-:W-:-:S04]  /*99eb0*/  IMAD.WIDE R164, R166, 0x4, R162 ;  /* 0x00000004a6a47825 */ /* 0x000fc800078e02a2 */
[C---:B------:R-:W-:Y:S01]  /*99ec0*/  IMAD.WIDE R2, R166.reuse, 0x4, R160 ;  /* 0x00000004a6027825 */ /* 0x040fe200078e02a0 */
[----:B------:R-:W-:Y:S04]  /*99ed0*/  @P6 STG.E [R164.64], R249 ;  /* 0x000000f9a4006986 */ /* 0x000fe8000c101904 */
[----:B----4-:R1:W-:Y:S02]  /*99ee0*/  @P4 STG.E [R2.64], R175 ;  /* 0x000000af02004986 */ /* 0x0103e4000c101904 */
[----:B-1----:R-:W3:Y:S01]  /*99ef0*/  LDL.LU R175, [R1+0x1f1c] ;  /* 0x001f1c0001af7983 */ /* 0x002ee20000300800 */
[----:B------:R-:W-:Y:S01]  /*99f00*/  ISETP.LT.AND P5, PT, R99, c[0x0][0x178], !P0 ;  /* 0x00005e0063007a0c */ /* 0x000fe200047a1270 */
[----:B------:R-:W-:-:S04]  /*99f10*/  IMAD.WIDE R2, R166, 0x4, R6 ;  /* 0x00000004a6027825 */ /* 0x000fc800078e0206 */
[----:B------:R-:W4:Y:S08]  /*99f20*/  LDL.LU R249, [R1+0x1eec] ;  /* 0x001eec0001f97983 */ /* 0x000f300000300800 */
[----:B------:R1:W-:Y:S04]  /*99f30*/  @P5 STG.E [R2.64], R248 ;  /* 0x000000f802005986 */ /* 0x0003e8000c101904 */
[----:B-1----:R-:W4:Y:S01]  /*99f40*/  LDL.LU R248, [R1+0x1d7c] ;  /* 0x001d7c0001f87983 */ /* 0x002f220000300800 */
[----:B------:R-:W-:-:S02]  /*99f50*/  ISETP.LT.AND P0, PT, R174, c[0x0][0x178], !P0 ;  /* 0x00005e00ae007a0c */ /* 0x000fc40004701270 */
[----:B------:R-:W-:Y:S02]  /*99f60*/  ISETP.LT.AND P1, PT, R243, c[0x0][0x178], !P2 ;  /* 0x00005e00f3007a0c */ /* 0x000fe40005721270 */
[----:B------:R-:W-:Y:S02]  /*99f70*/  IADD3 R168, R166, c[0x0][0x198], RZ ;  /* 0x00006600a6a87a10 */ /* 0x000fe40007ffe0ff */
[----:B------:R-:W-:Y:S02]  /*99f80*/  ISETP.LT.AND P3, PT, R252, c[0x0][0x178], !P2 ;  /* 0x00005e00fc007a0c */ /* 0x000fe40005761270 */
[----:B------:R-:W-:Y:S01]  /*99f90*/  ISETP.LT.AND P6, PT, R99, c[0x0][0x178], !P2 ;  /* 0x00005e0063007a0c */ /* 0x000fe200057c1270 */
[----:B------:R-:W-:Y:S01]  /*99fa0*/  IMAD.WIDE R164, R166, 0x4, R4 ;  /* 0x00000004a6a47825 */ /* 0x000fe200078e0204 */
[----:B------:R-:W-:-:S03]  /*99fb0*/  ISETP.LT.AND P2, PT, R174, c[0x0][0x178], !P2 ;  /* 0x00005e00ae007a0c */ /* 0x000fc60005741270 */
[----:B------:R-:W-:Y:S01]  /*99fc0*/  IMAD.WIDE R2, R168, 0x4, R162 ;  /* 0x00000004a8027825 */ /* 0x000fe200078e02a2 */
[C---:B------:R-:W-:Y:S02]  /*99fd0*/  IADD3 R167, R242.reuse, 0x1be, RZ ;  /* 0x000001bef2a77810 */ /* 0x040fe40007ffe0ff */
[----:B------:R-:W-:Y:S02]  /*99fe0*/  IADD3 R169, R242, 0x1bd, RZ ;  /* 0x000001bdf2a97810 */ /* 0x000fe40007ffe0ff */
[----:B------:R-:W-:Y:S01]  /*99ff0*/  ISETP.GE.AND P5, PT, R167, c[0x0][0x17c], PT ;  /* 0x00005f00a7007a0c */ /* 0x000fe20003fa6270 */
[----:B------:R1:W-:Y:S01]  /*9a000*/  @P0 STG.E [R164.64], R173 ;  /* 0x000000ada4000986 */ /* 0x0003e2000c101904 */
[----:B------:R1:W-:Y:S01]  /*9a010*/  @P1 STG.E [R2.64], R170 ;  /* 0x000000aa02001986 */ /* 0x0003e2000c101904 */
[----:B------:R-:W-:Y:S01]  /*9a020*/  ISETP.GE.AND P4, PT, R169, c[0x0][0x17c], PT ;  /* 0x00005f00a9007a0c */ /* 0x000fe20003f86270 */
[----:B------:R-:W-:-:S03]  /*9a030*/  IMAD.WIDE R166, R168, 0x4, R6 ;  /* 0x00000004a8a67825 */ /* 0x000fc600078e0206 */
[----:B------:R-:W-:Y:S01]  /*9a040*/  ISETP.LT.AND P0, PT, R243, c[0x0][0x178], !P4 ;  /* 0x00005e00f3007a0c */ /* 0x000fe20006701270 */
[C---:B-1----:R-:W-:Y:S01]  /*9a050*/  IMAD.WIDE R164, R168.reuse, 0x4, R160 ;  /* 0x00000004a8a47825 */ /* 0x042fe200078e02a0 */
[----:B------:R-:W-:-:S03]  /*9a060*/  IADD3 R170, R168, c[0x0][0x198], RZ ;  /* 0x00006600a8aa7a10 */ /* 0x000fc60007ffe0ff */
[----:B------:R-:W-:Y:S01]  /*9a070*/  IMAD.WIDE R168, R168, 0x4, R4 ;  /* 0x00000004a8a87825 */ /* 0x000fe200078e0204 */
[----:B------:R-:W4:Y:S04]  /*9a080*/  LDL.LU R173, [R1+0x154c] ;  /* 0x00154c0001ad7983 */ /* 0x000f280000300800 */
[----:B------:R1:W-:Y:S01]  /*9a090*/  @P3 STG.E [R164.64], R251 ;  /* 0x000000fba4003986 */ /* 0x0003e2000c101904 */
[----:B------:R-:W-:Y:S02]  /*9a0a0*/  @P6 STG.E [R166.64], R250 ;  /* 0x000000faa6006986 */ /* 0x000fe4000c101904 */
[----:B------:R-:W4:Y:S02]  /*9a0b0*/  LDL.LU R171, [R1+0x1f08] ;  /* 0x001f080001ab7983 */ /* 0x000f240000300800 */
[----:B------:R-:W-:Y:S01]  /*9a0c0*/  IMAD.WIDE R2, R170, 0x4, R162 ;  /* 0x00000004aa027825 */ /* 0x000fe200078e02a2 */
[----:B------:R-:W-:-:S02]  /*9a0d0*/  ISETP.LT.AND P1, PT, R252, c[0x0][0x178], !P4 ;  /* 0x00005e00fc007a0c */ /* 0x000fc40006721270 */
[----:B------:R-:W-:Y:S02]  /*9a0e0*/  ISETP.LT.AND P6, PT, R99, c[0x0][0x178], !P4 ;  /* 0x00005e0063007a0c */ /* 0x000fe400067c1270 */
[----:B-1----:R-:W-:-:S04]  /*9a0f0*/  IADD3 R164, R242, 0x1bf, RZ ;  /* 0x000001bff2a47810 */ /* 0x002fc80007ffe0ff */
[----:B------:R-:W-:Y:S01]  /*9a100*/  ISETP.GE.AND P3, PT, R164, c[0x0][0x17c], PT ;  /* 0x00005f00a4007a0c */ /* 0x000fe20003f66270 */
[C---:B------:R-:W-:Y:S01]  /*9a110*/  IMAD.WIDE R164, R170.reuse, 0x4, R6 ;  /* 0x00000004aaa47825 */ /* 0x040fe200078e0206 */
[----:B--2---:R1:W-:Y:S04]  /*9a120*/  @P2 STG.E [R168.64], R172 ;  /* 0x000000aca8002986 */ /* 0x0043e8000c101904 */
[----:B-1----:R-:W2:Y:S01]  /*9a130*/  LDL.LU R169, [R1+0x1f28] ;  /* 0x001f280001a97983 */ /* 0x002ea20000300800 */
[----:B------:R-:W2:Y:S02]  /*9a140*/  LDL.LU R251, [R1+0x1e98] ;  /* 0x001e980001fb7983 */ /* 0x000ea40000300800 */
[----:B------:R-:W2:Y:S01]  /*9a150*/  LDL.LU R250, [R1+0x1558] ;  /* 0x0015580001fa7983 */ /* 0x000ea20000300800 */
[----:B---3--:R1:W-:Y:S04]  /*9a160*/  @P0 STG.E [R2.64], R175 ;  /* 0x000000af02000986 */ /* 0x0083e8000c101904 */
[----:B-1----:R-:W3:Y:S01]  /*9a170*/  LDL.LU R175, [R1+0x1f2c] ;  /* 0x001f2c0001af7983 */ /* 0x002ee20000300800 */
[----:B------:R-:W-:-:S04]  /*9a180*/  IMAD.WIDE R2, R170, 0x4, R160 ;  /* 0x00000004aa027825 */ /* 0x000fc800078e02a0 */
[----:B------:R-:W3:Y:S01]  /*9a190*/  LDL.LU R172, [R1+0x1f0c] ;  /* 0x001f0c0001ac7983 */ /* 0x000ee20000300800 */
[----:B----4-:R1:W-:Y:S04]  /*9a1a0*/  @P1 STG.E [R2.64], R249 ;  /* 0x000000f902001986 */ /* 0x0103e8000c101904 */
[----:B------:R4:W-:Y:S04]  /*9a1b0*/  @P6 STG.E [R164.64], R248 ;  /* 0x000000f8a4006986 */ /* 0x0009e8000c101904 */
[----:B-1----:R-:W3:Y:S04]  /*9a1c0*/  LDL.LU R249, [R1+0x1e9c] ;  /* 0x001e9c0001f97983 */ /* 0x002ee80000300800 */
[----:B----4-:R-:W4:Y:S01]  /*9a1d0*/  LDL.LU R248, [R1+0x155c] ;  /* 0x00155c0001f87983 */ /* 0x010f220000300800 */
[----:B------:R-:W-:-:S02]  /*9a1e0*/  ISETP.LT.AND P4, PT, R174, c[0x0][0x178], !P4 ;  /* 0x00005e00ae007a0c */ /* 0x000fc40006781270 */
[----:B------:R-:W-:Y:S02]  /*9a1f0*/  IADD3 R166, R242, 0x1c0, RZ ;  /* 0x000001c0f2a67810 */ /* 0x000fe40007ffe0ff */
[----:B------:R-:W-:Y:S02]  /*9a200*/  ISETP.LT.AND P0, PT, R243, c[0x0][0x178], !P5 ;  /* 0x00005e00f3007a0c */ /* 0x000fe40006f01270 */
[----:B------:R-:W-:Y:S02]  /*9a210*/  IADD3 R168, R170, c[0x0][0x198], RZ ;  /* 0x00006600aaa87a10 */ /* 0x000fe40007ffe0ff */
[----:B------:R-:W-:Y:S01]  /*9a220*/  ISETP.GE.AND P2, PT, R166, c[0x0][0x17c], PT ;  /* 0x00005f00a6007a0c */ /* 0x000fe20003f46270 */
[----:B------:R-:W-:Y:S01]  /*9a230*/  IMAD.WIDE R166, R170, 0x4, R4 ;  /* 0x00000004aaa67825 */ /* 0x000fe200078e0204 */
[----:B------:R-:W-:-:S03]  /*9a240*/  ISETP.LT.AND P1, PT, R252, c[0x0][0x178], !P5 ;  /* 0x00005e00fc007a0c */ /* 0x000fc60006f21270 */
[----:B------:R-:W-:Y:S01]  /*9a250*/  IMAD.WIDE R2, R168, 0x4, R162 ;  /* 0x00000004a8027825 */ /* 0x000fe200078e02a2 */
[----:B------:R-:W-:-:S03]  /*9a260*/  ISETP.LT.AND P6, PT, R99, c[0x0][0x178], !P5 ;  /* 0x00005e0063007a0c */ /* 0x000fc60006fc1270 */
[----:B------:R-:W-:Y:S02]  /*9a270*/  ISETP.LT.AND P5, PT, R174, c[0x0][0x178], !P5 ;  /* 0x00005e00ae007a0c */ /* 0x000fe40006fa1270 */
[----:B------:R-:W-:Y:S01]  /*9a280*/  IMAD.WIDE R164, R168, 0x4, R160 ;  /* 0x00000004a8a47825 */ /* 0x000fe200078e02a0 */
[----:B------:R1:W-:Y:S01]  /*9a290*/  @P4 STG.E [R166.64], R173 ;  /* 0x000000ada6004986 */ /* 0x0003e2000c101904 */
[----:B------:R-:W-:Y:S02]  /*9a2a0*/  ISETP.LT.AND P4, PT, R243, c[0x0][0x178], !P3 ;  /* 0x00005e00f3007a0c */ /* 0x000fe40005f81270 */
[----:B-1----:R-:W-:Y:S01]  /*9a2b0*/  IADD3 R166, R242, 0x1c1, RZ ;  /* 0x000001c1f2a67810 */ /* 0x002fe20007ffe0ff */
[----:B------:R-:W4:Y:S04]  /*9a2c0*/  LDL.LU R173, [R1+0xf80] ;  /* 0x000f800001ad7983 */ /* 0x000f280000300800 */
[----:B--2---:R1:W-:Y:S01]  /*9a2d0*/  @P0 STG.E [R2.64], R169 ;  /* 0x000000a902000986 */ /* 0x0043e2000c101904 */
[----:B------:R-:W-:Y:S01]  /*9a2e0*/  ISETP.GE.AND P0, PT, R166, c[0x0][0x17c], PT ;  /* 0x00005f00a6007a0c */ /* 0x000fe20003f06270 */
[----:B------:R-:W-:-:S02]  /*9a2f0*/  IADD3 R166, R168, c[0x0][0x198], RZ ;  /* 0x00006600a8a67a10 */ /* 0x000fc40007ffe0ff */
[----:B------:R2:W-:Y:S02]  /*9a300*/  @P1 STG.E [R164.64], R171 ;  /* 0x000000aba4001986 */ /* 0x0005e4000c101904 */
[----:B-1----:R-:W-:-:S04]  /*9a310*/  IMAD.WIDE R2, R168, 0x4, R6 ;  /* 0x00000004a8027825 */ /* 0x002fc800078e0206 */
[----:B------:R-:W-:-:S04]  /*9a320*/  IMAD.WIDE R168, R168, 0x4, R4 ;  /* 0x00000004a8a87825 */ /* 0x000fc800078e0204 */
[----:B--2---:R-:W-:Y:S01]  /*9a330*/  IMAD.WIDE R164, R166, 0x4, R162 ;  /* 0x00000004a6a47825 */ /* 0x004fe200078e02a2 */
[----:B------:R-:W-:Y:S03]  /*9a340*/  @P6 STG.E [R2.64], R251 ;  /* 0x000000fb02006986 */ /* 0x000fe6000c101904 */
[----:B------:R-:W-:Y:S02]  /*9a350*/  @P5 STG.E [R168.64], R250 ;  /* 0x000000faa8005986 */ /* 0x000fe4000c101904 */
[----:B---3--:R1:W-:Y:S02]  /*9a360*/  @P4 STG.E [R164.64], R175 ;  /* 0x000000afa4004986 */ /* 0x0083e4000c101904 */
[----:B-1----:R-:W2:Y:S01]  /*9a370*/  LDL.LU R175, [R1+0xf84] ;  /* 0x000f840001af7983 */ /* 0x002ea20000300800 */
[----:B------:R-:W-:Y:S02]  /*9a380*/  ISETP.LT.AND P1, PT, R252, c[0x0][0x178], !P3 ;  /* 0x00005e00fc007a0c */ /* 0x000fe40005f21270 */
[----:B------:R-:W-:Y:S01]  /*9a390*/  ISETP.LT.AND P5, PT, R99, c[0x0][0x178], !P3 ;  /* 0x00005e0063007a0c */ /* 0x000fe20005fa1270 */
[----:B------:R-:W-:-:S02]  /*9a3a0*/  ISETP.LT.AND P3, PT, R174, c[0x0][0x178], !P3 ;  /* 0x00005e00ae007a0c */ /* 0x000fc40005f61270 */
[C---:B------:R-:W-:Y:S01]  /*9a3b0*/  IMAD.WIDE R164, R166.reuse, 0x4, R160 ;  /* 0x00000004a6a47825 */ /* 0x040fe200078e02a0 */
[----:B------:R-:W-:-:S03]  /*9a3c0*/  IADD3 R168, R166, c[0x0][0x198], RZ ;  /* 0x00006600a6a87a10 */ /* 0x000fc60007ffe0ff */
[----:B------:R-:W-:-:S04]  /*9a3d0*/  IMAD.WIDE R2, R166, 0x4, R6 ;  /* 0x00000004a6027825 */ /* 0x000fc800078e0206 */
[----:B------:R-:W-:Y:S01]  /*9a3e0*/  IMAD.WIDE R166, R166, 0x4, R4 ;  /* 0x00000004a6a67825 */ /* 0x000fe200078e0204 */
[----:B------:R-:W-:Y:S03]  /*9a3f0*/  @P1 STG.E [R164.64], R172 ;  /* 0x000000aca4001986 */ /* 0x000fe6000c101904 */
[----:B------:R-:W-:Y:S02]  /*9a400*/  @P5 STG.E [R2.64], R249 ;  /* 0x000000f902005986 */ /* 0x000fe4000c101904 */
[----:B----4-:R1:W-:Y:S02]  /*9a410*/  @P3 STG.E [R166.64], R248 ;  /* 0x000000f8a6003986 */ /* 0x0103e4000c101904 */
[----:B-1----:R-:W3:Y:S01]  /*9a420*/  LDL.LU R248, [R1+0xf8c] ;  /* 0x000f8c0001f87983 */ /* 0x002ee20000300800 */
[----:B------:R-:W4:Y:S01]  /*9a430*/  LDL.LU R249, [R1+0xf88] ;  /* 0x000f880001f97983 */ /* 0x000f220000300800 */
[----:B------:R-:W-:-:S02]  /*9a440*/  ISETP.LT.AND P6, PT, R243, c[0x0][0x178], !P2 ;  /* 0x00005e00f3007a0c */ /* 0x000fc400057c1270 */
[----:B------:R-:W-:Y:S01]  /*9a450*/  ISETP.LT.AND P4, PT, R252, c[0x0][0x178], !P2 ;  /* 0x00005e00fc007a0c */ /* 0x000fe20005781270 */
[----:B------:R-:W-:Y:S01]  /*9a460*/  IMAD.WIDE R164, R168, 0x4, R162 ;  /* 0x00000004a8a47825 */ /* 0x000fe200078e02a2 */
[----:B------:R-:W-:-:S03]  /*9a470*/  ISETP.LT.AND P3, PT, R99, c[0x0][0x178], !P2 ;  /* 0x00005e0063007a0c */ /* 0x000fc60005761270 */
[----:B------:R-:W-:Y:S01]  /*9a480*/  IMAD.WIDE R2, R168, 0x4, R160 ;  /* 0x00000004a8027825 */ /* 0x000fe200078e02a0 */
[----:B------:R-:W-:Y:S02]  /*9a490*/  ISETP.LT.AND P2, PT, R174, c[0x0][0x178], !P2 ;  /* 0x00005e00ae007a0c */ /* 0x000fe40005741270 */
[----:B------:R-:W-:Y:S02]  /*9a4a0*/  ISETP.LT.AND P5, PT, R252, c[0x0][0x178], !P0 ;  /* 0x00005e00fc007a0c */ /* 0x000fe400047a1270 */
[----:B------:R-:W-:Y:S02]  /*9a4b0*/  IADD3 R171, R168, c[0x0][0x198], RZ ;  /* 0x00006600a8ab7a10 */ /* 0x000fe40007ffe0ff */
[----:B------:R-:W-:Y:S01]  /*9a4c0*/  IADD3 R169, R242, 0x1c2, RZ ;  /* 0x000001c2f2a97810 */ /* 0x000fe20007ffe0ff */
[----:B------:R1:W-:Y:S01]  /*9a4d0*/  @P6 STG.E [R164.64], R173 ;  /* 0x000000ada4006986 */ /* 0x0003e2000c101904 */
[----:B------:R-:W-:Y:S01]  /*9a4e0*/  ISETP.LT.AND P6, PT, R243, c[0x0][0x178], !P0 ;  /* 0x00005e00f3007a0c */ /* 0x000fe200047c1270 */
[----:B------:R1:W-:Y:S01]  /*9a4f0*/  @P4 STG.E [R2.64], R212 ;  /* 0x000000d402004986 */ /* 0x0003e2000c101904 */
[----:B------:R-:W-:-:S02]  /*9a500*/  ISETP.LT.AND P4, PT, R99, c[0x0][0x178], !P0 ;  /* 0x00005e0063007a0c */ /* 0x000fc40004781270 */
[----:B------:R-:W-:Y:S01]  /*9a510*/  ISETP.GE.AND P1, PT, R169, c[0x0][0x17c], PT ;  /* 0x00005f00a9007a0c */ /* 0x000fe20003f26270 */
[----:B------:R-:W-:Y:S01]  /*9a520*/  IMAD.WIDE R166, R171, 0x4, R162 ;  /* 0x00000004aba67825 */ /* 0x000fe200078e02a2 */
[----:B------:R-:W-:-:S03]  /*9a530*/  ISETP.LT.AND P0, PT, R174, c[0x0][0x178], !P0 ;  /* 0x00005e00ae007a0c */ /* 0x000fc60004701270 */
[----:B-1----:R-:W-:-:S04]  /*9a540*/  IMAD.WIDE R164, R168, 0x4, R4 ;  /* 0x00000004a8a47825 */ /* 0x002fc800078e0204 */
[----:B------:R-:W-:-:S04]  /*9a550*/  IMAD.WIDE R2, R168, 0x4, R6 ;  /* 0x00000004a8027825 */ /* 0x000fc800078e0206 */
[----:B------:R-:W-:-:S04]  /*9a560*/  IMAD.WIDE R168, R171, 0x4, R160 ;  /* 0x00000004aba87825 */ /* 0x000fc800078e02a0 */
[----:B------:R-:W-:Y:S01]  /*9a570*/  IMAD.WIDE R172, R171, 0x4, R6 ;  /* 0x00000004abac7825 */ /* 0x000fe200078e0206 */
[----:B------:R1:W-:Y:S03]  /*9a580*/  @P3 STG.E [R2.64], R60 ;  /* 0x0000003c02003986 */ /* 0x0003e6000c101904 */
[----:B------:R1:W-:Y:S01]  /*9a590*/  @P2 STG.E [R164.64], R92 ;  /* 0x0000005ca4002986 */ /* 0x0003e2000c101904 */
[----:B------:R-:W-:Y:S02]  /*9a5a0*/  ISETP.LT.AND P2, PT, R99, c[0x0][0x178], !P1 ;  /* 0x00005e0063007a0c */ /* 0x000fe40004f41270 */
[----:B------:R-:W-:-:S04]  /*9a5b0*/  IADD3 R170, R242, 0x1c3, RZ ;  /* 0x000001c3f2aa7810 */ /* 0x000fc80007ffe0ff */
[----:B------:R-:W-:Y:S01]  /*9a5c0*/  ISETP.GE.AND P3, PT, R170, c[0x0][0x17c], PT ;  /* 0x00005f00aa007a0c */ /* 0x000fe20003f66270 */
[C---:B------:R-:W-:Y:S02]  /*9a5d0*/  IADD3 R170, R242.reuse, 0x1c4, RZ ;  /* 0x000001c4f2aa7810 */ /* 0x040fe40007ffe0ff */
[----:B-1----:R-:W-:Y:S01]  /*9a5e0*/  IMAD.WIDE R2, R171, 0x4, R4 ;  /* 0x00000004ab027825 */ /* 0x002fe200078e0204 */
[----:B------:R-:W-:Y:S01]  /*9a5f0*/  IADD3 R92, R242, 0x1c5, RZ ;  /* 0x000001c5f25c7810 */ /* 0x000fe20007ffe0ff */
[----:B--2---:R1:W-:Y:S02]  /*9a600*/  @P6 STG.E [R166.64], R175 ;  /* 0x000000afa6006986 */ /* 0x0043e4000c101904 */
[----:B------:R-:W-:Y:S01]  /*9a610*/  @P5 STG.E [R168.64], R213 ;  /* 0x000000d5a8005986 */ /* 0x000fe2000c101904 */
[----:B------:R-:W-:Y:S02]  /*9a620*/  ISETP.LT.AND P6, PT, R243, c[0x0][0x178], !P1 ;  /* 0x00005e00f3007a0c */ /* 0x000fe40004fc1270 */
[----:B------:R-:W-:Y:S01]  /*9a630*/  ISETP.LT.AND P5, PT, R252, c[0x0][0x178], !P1 ;  /* 0x00005e00fc007a0c */ /* 0x000fe20004fa1270 */
[----:B------:R2:W-:Y:S01]  /*9a640*/  @P4 STG.E [R172.64], R61 ;  /* 0x0000003dac004986 */ /* 0x0005e2000c101904 */
[----:B------:R-:W-:-:S02]  /*9a650*/  ISETP.LT.AND P4, PT, R174, c[0x0][0x178], !P1 ;  /* 0x00005e00ae007a0c */ /* 0x000fc40004f81270 */
[----:B-1----:R-:W-:Y:S01]  /*9a660*/  IADD3 R175, R171, c[0x0][0x198], RZ ;  /* 0x00006600abaf7a10 */ /* 0x002fe20007ffe0ff */
[----:B------:R-:W-:Y:S04]  /*9a670*/  @P0 STG.E [R2.64], R93 ;  /* 0x0000005d02000986 */ /* 0x000fe8000c101904 */
[----:B--2---:R-:W-:-:S04]  /*9a680*/  IMAD.WIDE R60, R175, 0x4, R162 ;  /* 0x00000004af3c7825 */ /* 0x004fc800078e02a2 */
[----:B------:R-:W-:-:S04]  /*9a690*/  IMAD.WIDE R164, R175, 0x4, R160 ;  /* 0x00000004afa47825 */ /* 0x000fc800078e02a0 */
[----:B------:R-:W-:-:S04]  /*9a6a0*/  IMAD.WIDE R166, R175, 0x4, R6 ;  /* 0x00000004afa67825 */ /* 0x000fc800078e0206 */
[----:B------:R-:W-:Y:S01]  /*9a6b0*/  IMAD.WIDE R168, R175, 0x4, R4 ;  /* 0x00000004afa87825 */ /* 0x000fe200078e0204 */
[----:B------:R-:W-:Y:S03]  /*9a6c0*/  @P6 STG.E [R60.64], R236 ;  /* 0x000000ec3c006986 */ /* 0x000fe6000c101904 */
[----:B------:R1:W-:Y:S01]  /*9a6d0*/  @P5 STG.E [R164.64], R28 ;  /* 0x0000001ca4005986 */ /* 0x0003e2000c101904 */
[----:B------:R-:W-:Y:S02]  /*9a6e0*/  ISETP.GE.AND P1, PT, R170, c[0x0][0x17c], PT ;  /* 0x00005f00aa007a0c */ /* 0x000fe40003f26270 */
[----:B------:R-:W-:Y:S02]  /*9a6f0*/  ISETP.LT.AND P5, PT, R243, c[0x0][0x178], !P3 ;  /* 0x00005e00f3007a0c */ /* 0x000fe40005fa1270 */
[----:B------:R-:W-:Y:S01]  /*9a700*/  ISETP.LT.AND P0, PT, R252, c[0x0][0x178], !P3 ;  /* 0x00005e00fc007a0c */ /* 0x000fe20005f01270 */
[----:B------:R2:W-:Y:S01]  /*9a710*/  @P2 STG.E [R166.64], R56 ;  /* 0x00000038a6002986 */ /* 0x0005e2000c101904 */
[----:B------:R-:W-:-:S02]  /*9a720*/  ISETP.LT.AND P6, PT, R99, c[0x0][0x178], !P3 ;  /* 0x00005e0063007a0c */ /* 0x000fc40005fc1270 */
[----:B------:R-:W-:Y:S01]  /*9a730*/  IADD3 R175, R175, c[0x0][0x198], RZ ;  /* 0x00006600afaf7a10 */ /* 0x000fe20007ffe0ff */
[----:B------:R-:W-:Y:S01]  /*9a740*/  ISETP.LT.AND P3, PT, R174, c[0x0][0x178], !P3 ;  /* 0x00005e00ae007a0c */ /* 0x000fe20005f61270 */
[----:B------:R-:W-:Y:S01]  /*9a750*/  @P4 STG.E [R168.64], R88 ;  /* 0x00000058a8004986 */ /* 0x000fe2000c101904 */
[----:B------:R-:W-:Y:S02]  /*9a760*/  ISETP.LT.AND P4, PT, R243, c[0x0][0x178], !P1 ;  /* 0x00005e00f3007a0c */ /* 0x000fe40004f81270 */
[C---:B------:R-:W-:Y:S02]  /*9a770*/  IADD3 R171, R175.reuse, c[0x0][0x198], RZ ;  /* 0x00006600afab7a10 */ /* 0x040fe40007ffe0ff */
[----:B------:R-:W-:Y:S01]  /*9a780*/  ISETP.GE.AND P2, PT, R92, c[0x0][0x17c], PT ;  /* 0x00005f005c007a0c */ /* 0x000fe20003f46270 */
[----:B-1----:R-:W-:-:S04]  /*9a790*/  IMAD.WIDE R164, R175, 0x4, R162 ;  /* 0x00000004afa47825 */ /* 0x002fc800078e02a2 */
[----:B------:R-:W-:-:S04]  /*9a7a0*/  IMAD.WIDE R92, R175, 0x4, R160 ;  /* 0x00000004af5c7825 */ /* 0x000fc800078e02a0 */
[----:B------:R-:W-:-:S04]  /*9a7b0*/  IMAD.WIDE R60, R175, 0x4, R6 ;  /* 0x00000004af3c7825 */ /* 0x000fc800078e0206 */
[----:B------:R-:W-:-:S04]  /*9a7c0*/  IMAD.WIDE R2, R175, 0x4, R4 ;  /* 0x00000004af027825 */ /* 0x000fc800078e0204 */
[----:B--2---:R-:W-:Y:S01]  /*9a7d0*/  IMAD.WIDE R166, R171, 0x4, R162 ;  /* 0x00000004aba67825 */ /* 0x004fe200078e02a2 */
[----:B------:R1:W-:Y:S03]  /*9a7e0*/  @P5 STG.E [R164.64], R237 ;  /* 0x000000eda4005986 */ /* 0x0003e6000c101904 */
[----:B------:R2:W-:Y:S02]  /*9a7f0*/  @P0 STG.E [R92.64], R29 ;  /* 0x0000001d5c000986 */ /* 0x0005e4000c101904 */
[----:B------:R-:W-:Y:S02]  /*9a800*/  @P6 STG.E [R60.64], R57 ;  /* 0x000000393c006986 */ /* 0x000fe4000c101904 */
[----:B------:R3:W-:Y:S01]  /*9a810*/  @P3 STG.E [R2.64], R89 ;  /* 0x0000005902003986 */ /* 0x0007e2000c101904 */
[----:B------:R-:W-:Y:S01]  /*9a820*/  ISETP.LT.AND P3, PT, R252, c[0x0][0x178], !P1 ;  /* 0x00005e00fc007a0c */ /* 0x000fe20004f61270 */
[----:B------:R4:W-:Y:S01]  /*9a830*/  @P4 STG.E [R166.64], R228 ;  /* 0x000000e4a6004986 */ /* 0x0009e2000c101904 */
[----:B------:R-:W-:-:S02]  /*9a840*/  ISETP.LT.AND P4, PT, R99, c[0x0][0x178], !P1 ;  /* 0x00005e0063007a0c */ /* 0x000fc40004f81270 */
[----:B------:R-:W-:Y:S02]  /*9a850*/  ISETP.LT.AND P0, PT, R174, c[0x0][0x178], !P1 ;  /* 0x00005e00ae007a0c */ /* 0x000fe40004f01270 */
[----:B------:R-:W-:Y:S02]  /*9a860*/  ISETP.LT.AND P6, PT, R243, c[0x0][0x178], !P2 ;  /* 0x00005e00f3007a0c */ /* 0x000fe400057c1270 */
[----:B------:R-:W-:Y:S02]  /*9a870*/  ISETP.LT.AND P5, PT, R252, c[0x0][0x178], !P2 ;  /* 0x00005e00fc007a0c */ /* 0x000fe400057a1270 */
[----:B------:R-:W-:Y:S02]  /*9a880*/  IADD3 R56, R242, 0x1c6, RZ ;  /* 0x000001c6f2387810 */ /* 0x000fe40007ffe0ff */
[C---:B-1----:R-:W-:Y:S01]  /*9a890*/  IADD3 R165, R171.reuse, c[0x0][0x198], RZ ;  /* 0x00006600aba57a10 */ /* 0x042fe20007ffe0ff */
[----:B--2---:R-:W-:Y:S01]  /*9a8a0*/  IMAD.WIDE R28, R171, 0x4, R160 ;  /* 0x00000004ab1c7825 */ /* 0x004fe200078e02a0 */
[----:B------:R-:W-:-:S03]  /*9a8b0*/  ISETP.GE.AND P1, PT, R56, c[0x0][0x17c], PT ;  /* 0x00005f0038007a0c */ /* 0x000fc60003f26270 */
[----:B---3--:R-:W-:-:S04]  /*9a8c0*/  IMAD.WIDE R2, R171, 0x4, R6 ;  /* 0x00000004ab027825 */ /* 0x008fc800078e0206 */
[----:B------:R-:W-:-:S04]  /*9a8d0*/  IMAD.WIDE R56, R171, 0x4, R4 ;  /* 0x00000004ab387825 */ /* 0x000fc800078e0204 */
[----:B------:R-:W-:-:S04]  /*9a8e0*/  IMAD.WIDE R60, R165, 0x4, R162 ;  /* 0x00000004a53c7825 */ /* 0x000fc800078e02a2 */
[----:B------:R-:W-:Y:S01]  /*9a8f0*/  IMAD.WIDE R88, R165, 0x4, R160 ;  /* 0x00000004a5587825 */ /* 0x000fe200078e02a0 */
[----:B------:R1:W-:Y:S03]  /*9a900*/  @P3 STG.E [R28.64], R24 ;  /* 0x000000181c003986 */ /* 0x0003e6000c101904 */
[----:B------:R2:W-:Y:S02]  /*9a910*/  @P4 STG.E [R2.64], R52 ;  /* 0x0000003402004986 */ /* 0x0005e4000c101904 */
[----:B------:R3:W-:Y:S02]  /*9a920*/  @P0 STG.E [R56.64], R84 ;  /* 0x0000005438000986 */ /* 0x0007e4000c101904 */
[----:B------:R-:W-:Y:S01]  /*9a930*/  @P6 STG.E [R60.64], R229 ;  /* 0x000000e53c006986 */ /* 0x000fe2000c101904 */
[----:B------:R-:W-:Y:S01]  /*9a940*/  ISETP.LT.AND P3, PT, R99, c[0x0][0x178], !P2 ;  /* 0x00005e0063007a0c */ /* 0x000fe20005761270 */
[----:B------:R3:W-:Y:S01]  /*9a950*/  @P5 STG.E [R88.64], R25 ;  /* 0x0000001958005986 */ /* 0x0007e2000c101904 */
[----:B------:R-:W-:-:S02]  /*9a960*/  ISETP.LT.AND P2, PT, R174, c[0x0][0x178], !P2 ;  /* 0x00005e00ae007a0c */ /* 0x000fc40005741270 */
[----:B------:R-:W-:Y:S02]  /*9a970*/  ISETP.LT.AND P5, PT, R243, c[0x0][0x178], !P1 ;  /* 0x00005e00f3007a0c */ /* 0x000fe40004fa1270 */
[----:B----4-:R-:W-:Y:S02]  /*9a980*/  IADD3 R167, R165, c[0x0][0x198], RZ ;  /* 0x00006600a5a77a10 */ /* 0x010fe40007ffe0ff */
[----:B------:R-:W-:Y:S02]  /*9a990*/  IADD3 R93, R242, 0x1c7, RZ ;  /* 0x000001c7f25d7810 */ /* 0x000fe40007ffe0ff */
[----:B------:R-:W-:Y:S02]  /*9a9a0*/  ISETP.LT.AND P0, PT, R252, c[0x0][0x178], !P1 ;  /* 0x00005e00fc007a0c */ /* 0x000fe40004f01270 */
[----:B------:R-:W-:Y:S01]  /*9a9b0*/  ISETP.LT.AND P4, PT, R99, c[0x0][0x178], !P1 ;  /* 0x00005e0063007a0c */ /* 0x000fe20004f81270 */
[----:B-1----:R-:W-:-:S04]  /*9a9c0*/  IMAD.WIDE R28, R165, 0x4, R4 ;  /* 0x00000004a51c7825 */ /* 0x002fc800078e0204 */
[----:B--2---:R-:W-:-:S04]  /*9a9d0*/  IMAD.WIDE R2, R165, 0x4, R6 ;  /* 0x00000004a5027825 */ /* 0x004fc800078e0206 */
[----:B---3--:R-:W-:Y:S01]  /*9a9e0*/  IMAD.WIDE R56, R167, 0x4, R162 ;  /* 0x00000004a7387825 */ /* 0x008fe200078e02a2 */
[----:B------:R-:W-:Y:S02]  /*9a9f0*/  ISETP.GE.AND P6, PT, R93, c[0x0][0x17c], PT ;  /* 0x00005f005d007a0c */ /* 0x000fe40003fc6270 */
[----:B------:R-:W-:Y:S01]  /*9aa00*/  ISETP.LT.AND P1, PT, R174, c[0x0][0x178], !P1 ;  /* 0x00005e00ae007a0c */ /* 0x000fe20004f21270 */
[----:B------:R1:W-:Y:S01]  /*9aa10*/  @P3 STG.E [R2.64], R53 ;  /* 0x0000003502003986 */ /* 0x0003e2000c101904 */
[----:B------:R2:W-:Y:S02]  /*9aa20*/  @P2 STG.E [R28.64], R85 ;  /* 0x000000551c002986 */ /* 0x0005e4000c101904 */
[----:B------:R-:W-:Y:S01]  /*9aa30*/  @P5 STG.E [R56.64], R220 ;  /* 0x000000dc38005986 */ /* 0x000fe2000c101904 */
[----:B------:R-:W-:Y:S01]  /*9aa40*/  ISETP.LT.AND P2, PT, R243, c[0x0][0x178], !P6 ;  /* 0x00005e00f3007a0c */ /* 0x000fe20007741270 */
[----:B------:R-:W-:Y:S01]  /*9aa50*/  IMAD.WIDE R24, R167, 0x4, R160 ;  /* 0x00000004a7187825 */ /* 0x000fe200078e02a0 */
[----:B------:R-:W-:-:S03]  /*9aa60*/  ISETP.LT.AND P5, PT, R252, c[0x0][0x178], !P6 ;  /* 0x00005e00fc007a0c */ /* 0x000fc600077a1270 */
[C---:B------:R-:W-:Y:S01]  /*9aa70*/  IMAD.WIDE R60, R167.reuse, 0x4, R6 ;  /* 0x00000004a73c7825 */ /* 0x040fe200078e0206 */
[----:B------:R-:W-:Y:S02]  /*9aa80*/  IADD3 R89, R167, c[0x0][0x198], RZ ;  /* 0x00006600a7597a10 */ /* 0x000fe40007ffe0ff */
[----:B------:R-:W-:Y:S01]  /*9aa90*/  IADD3 R92, R242, 0x1c8, RZ ;  /* 0x000001c8f25c7810 */ /* 0x000fe20007ffe0ff */
[----:B------:R3:W-:Y:S01]  /*9aaa0*/  @P0 STG.E [R24.64], R20 ;  /* 0x0000001418000986 */ /* 0x0007e2000c101904 */
[----:B------:R-:W-:Y:S01]  /*9aab0*/  @P4 STG.E [R60.64], R48 ;  /* 0x000000303c004986 */ /* 0x000fe2000c101904 */
[----:B------:R-:W-:Y:S01]  /*9aac0*/  ISETP.LT.AND P4, PT, R99, c[0x0][0x178], !P6 ;  /* 0x00005e0063007a0c */ /* 0x000fe20007781270 */
[----:B-1----:R-:W-:-:S04]  /*9aad0*/  IMAD.WIDE R2, R167, 0x4, R4 ;  /* 0x00000004a7027825 */ /* 0x002fc800078e0204 */
[----:B--2---:R-:W-:-:S04]  /*9aae0*/  IMAD.WIDE R28, R89, 0x4, R162 ;  /* 0x00000004591c7825 */ /* 0x004fc800078e02a2 */
[----:B------:R-:W-:Y:S01]  /*9aaf0*/  IMAD.WIDE R52, R89, 0x4, R160 ;  /* 0x0000000459347825 */ /* 0x000fe200078e02a0 */
[----:B------:R-:W-:Y:S02]  /*9ab00*/  ISETP.LT.AND P6, PT, R174, c[0x0][0x178], !P6 ;  /* 0x00005e00ae007a0c */ /* 0x000fe400077c1270 */
[----:B------:R-:W-:Y:S01]  /*9ab10*/  ISETP.GE.AND P3, PT, R92, c[0x0][0x17c], PT ;  /* 0x00005f005c007a0c */ /* 0x000fe20003f66270 */
[----:B------:R1:W-:Y:S01]  /*9ab20*/  @P1 STG.E [R2.64], R80 ;  /* 0x0000005002001986 */ /* 0x0003e2000c101904 */
[----:B------:R-:W-:Y:S02]  /*9ab30*/  @P2 STG.E [R28.64], R221 ;  /* 0x000000dd1c002986 */ /* 0x000fe4000c101904 */
[----:B------:R2:W-:Y:S01]  /*9ab40*/  @P5 STG.E [R52.64], R21 ;  /* 0x0000001534005986 */ /* 0x0005e2000c101904 */
[----:B------:R-:W-:Y:S02]  /*9ab50*/  IADD3 R84, R242, 0x1c9, RZ ;  /* 0x000001c9f2547810 */ /* 0x000fe40007ffe0ff */
[----:B------:R-:W-:Y:S01]  /*9ab60*/  ISETP.LT.AND P5, PT, R243, c[0x0][0x178], !P3 ;  /* 0x00005e00f3007a0c */ /* 0x000fe20005fa1270 */
[----:B---3--:R-:W-:Y:S01]  /*9ab70*/  IMAD.WIDE R24, R89, 0x4, R6 ;  /* 0x0000000459187825 */ /* 0x008fe200078e0206 */
[----:B------:R-:W-:-:S03]  /*9ab80*/  ISETP.LT.AND P1, PT, R252, c[0x0][0x178], !P3 ;  /* 0x00005e00fc007a0c */ /* 0x000fc60005f21270 */
[----:B------:R-:W-:Y:S01]  /*9ab90*/  IMAD.WIDE R56, R89, 0x4, R4 ;  /* 0x0000000459387825 */ /* 0x000fe200078e0204 */
[----:B------:R-:W-:Y:S02]  /*9aba0*/  ISETP.LT.AND P2, PT, R99, c[0x0][0x178], !P3 ;  /* 0x00005e0063007a0c */ /* 0x000fe40005f41270 */
[----:B------:R-:W-:Y:S02]  /*9abb0*/  IADD3 R89, R89, c[0x0][0x198], RZ ;  /* 0x0000660059597a10 */ /* 0x000fe40007ffe0ff */
[----:B------:R-:W-:Y:S02]  /*9abc0*/  ISETP.GE.AND P0, PT, R84, c[0x0][0x17c], PT ;  /* 0x00005f0054007a0c */ /* 0x000fe40003f06270 */
[----:B------:R-:W-:Y:S01]  /*9abd0*/  IADD3 R20, R242, 0x1ca, RZ ;  /* 0x000001caf2147810 */ /* 0x000fe20007ffe0ff */
[----:B------:R3:W-:Y:S01]  /*9abe0*/  @P4 STG.E [R24.64], R49 ;  /* 0x0000003118004986 */ /* 0x0007e2000c101904 */
[----:B------:R-:W-:Y:S01]  /*9abf0*/  @P6 STG.E [R56.64], R81 ;  /* 0x0000005138006986 */ /* 0x000fe2000c101904 */
[----:B------:R-:W-:-:S02]  /*9ac00*/  ISETP.LT.AND P3, PT, R174, c[0x0][0x178], !P3 ;  /* 0x00005e00ae007a0c */ /* 0x000fc40005f61270 */
[----:B------:R-:W-:Y:S01]  /*9ac10*/  ISETP.GE.AND P4, PT, R20, c[0x0][0x17c], PT ;  /* 0x00005f0014007a0c */ /* 0x000fe20003f86270 */
[----:B-1----:R-:W-:Y:S01]  /*9ac20*/  IMAD.WIDE R2, R89, 0x4, R162 ;  /* 0x0000000459027825 */ /* 0x002fe200078e02a2 */
[----:B------:R-:W-:-:S03]  /*9ac30*/  ISETP.LT.AND P6, PT, R243, c[0x0][0x178], !P0 ;  /* 0x00005e00f3007a0c */ /* 0x000fc600047c1270 */
[----:B--2---:R-:W-:-:S04]  /*9ac40*/  IMAD.WIDE R20, R89, 0x4, R160 ;  /* 0x0000000459147825 */ /* 0x004fc800078e02a0 */
[C---:B------:R-:W-:Y:S01]  /*9ac50*/  IMAD.WIDE R28, R89.reuse, 0x4, R6 ;  /* 0x00000004591c7825 */ /* 0x040fe200078e0206 */
[C---:B------:R-:W-:Y:S01]  /*9ac60*/  IADD3 R61, R89.reuse, c[0x0][0x198], RZ ;  /* 0x00006600593d7a10 */ /* 0x040fe20007ffe0ff */
[----:B------:R1:W-:Y:S02]  /*9ac70*/  @P5 STG.E [R2.64], R244 ;  /* 0x000000f402005986 */ /* 0x0003e4000c101904 */
[----:B------:R-:W-:Y:S01]  /*9ac80*/  @P1 STG.E [R20.64], R208 ;  /* 0x000000d014001986 */ /* 0x000fe2000c101904 */
[----:B------:R-:W-:Y:S01]  /*9ac90*/  ISETP.LT.AND P5, PT, R252, c[0x0][0x178], !P0 ;  /* 0x00005e00fc007a0c */ /* 0x000fe200047a1270 */
[----:B------:R2:W-:Y:S02]  /*9aca0*/  @P2 STG.E [R28.64], R44 ;  /* 0x0000002c1c002986 */ /* 0x0005e4000c101904 */
[----:B---3--:R-:W-:-:S04]  /*9acb0*/  IMAD.WIDE R24, R89, 0x4, R4 ;  /* 0x0000000459187825 */ /* 0x008fc800078e0204 */
[----:B------:R-:W-:Y:S01]  /*9acc0*/  IMAD.WIDE R48, R61, 0x4, R162 ;  /* 0x000000043d307825 */ /* 0x000fe200078e02a2 */
[----:B------:R-:W-:-:S03]  /*9acd0*/  ISETP.LT.AND P2, PT, R99, c[0x0][0x178], !P0 ;  /* 0x00005e0063007a0c */ /* 0x000fc60004741270 */
[----:B------:R-:W-:Y:S01]  /*9ace0*/  ISETP.LT.AND P0, PT, R174, c[0x0][0x178], !P0 ;  /* 0x00005e00ae007a0c */ /* 0x000fe20004701270 */
[----:B------:R3:W-:Y:S01]  /*9acf0*/  @P3 STG.E [R24.64], R76 ;  /* 0x0000004c18003986 */ /* 0x0007e2000c101904 */
[----:B------:R4:W-:Y:S01]  /*9ad00*/  @P6 STG.E [R48.64], R245 ;  /* 0x000000f530006986 */ /* 0x0009e2000c101904 */
[----:B------:R-:W-:Y:S01]  /*9ad10*/  ISETP.LT.AND P6, PT, R243, c[0x0][0x178], !P4 ;  /* 0x00005e00f3007a0c */ /* 0x000fe200067c1270 */
[----:B------:R-:W-:Y:S01]  /*9ad20*/  IMAD.WIDE R52, R61, 0x4, R160 ;  /* 0x000000043d347825 */ /* 0x000fe200078e02a0 */
[----:B------:R-:W-:-:S03]  /*9ad30*/  ISETP.LT.AND P3, PT, R252, c[0x0][0x178], !P4 ;  /* 0x00005e00fc007a0c */ /* 0x000fc60006761270 */
[C---:B-1----:R-:W-:Y:S01]  /*9ad40*/  IMAD.WIDE R2, R61.reuse, 0x4, R6 ;  /* 0x000000043d027825 */ /* 0x042fe200078e0206 */
[----:B------:R-:W-:Y:S02]  /*9ad50*/  IADD3 R57, R61, c[0x0][0x198], RZ ;  /* 0x000066003d397a10 */ /* 0x000fe40007ffe0ff */
[C---:B--2---:R-:W-:Y:S02]  /*9ad60*/  IADD3 R28, R242.reuse, 0x1cc, RZ ;  /* 0x000001ccf21c7810 */ /* 0x044fe40007ffe0ff */
[----:B------:R-:W-:Y:S01]  /*9ad70*/  IADD3 R56, R242, 0x1cb, RZ ;  /* 0x000001cbf2387810 */ /* 0x000fe20007ffe0ff */
[----:B------:R1:W-:Y:S01]  /*9ad80*/  @P5 STG.E [R52.64], R209 ;  /* 0x000000d134005986 */ /* 0x0003e2000c101904 */
[----:B------:R-:W-:Y:S01]  /*9ad90*/  ISETP.LT.AND P5, PT, R99, c[0x0][0x178], !P4 ;  /* 0x00005e0063007a0c */ /* 0x000fe200067a1270 */
[----:B------:R-:W-:-:S04]  /*9ada0*/  IMAD.WIDE R20, R61, 0x4, R4 ;  /* 0x000000043d147825 */ /* 0x000fc800078e0204 */
[----:B------:R2:W-:Y:S01]  /*9adb0*/  @P2 STG.E [R2.64], R45 ;  /* 0x0000002d02002986 */ /* 0x0005e2000c101904 */
[----:B------:R-:W-:Y:S01]  /*9adc0*/  ISETP.LT.AND P4, PT, R174, c[0x0][0x178], !P4 ;  /* 0x00005e00ae007a0c */ /* 0x000fe20006781270 */
[----:B---3--:R-:W-:Y:S01]  /*9add0*/  IMAD.WIDE R24, R57, 0x4, R162 ;  /* 0x0000000439187825 */ /* 0x008fe200078e02a2 */
[----:B------:R-:W-:-:S03]  /*9ade0*/  ISETP.GE.AND P2, PT, R28, c[0x0][0x17c], PT ;  /* 0x00005f001c007a0c */ /* 0x000fc60003f46270 */
[----:B------:R-:W-:Y:S01]  /*9adf0*/  IMAD.WIDE R28, R57, 0x4, R160 ;  /* 0x00000004391c7825 */ /* 0x000fe200078e02a0 */
[----:B------:R-:W-:Y:S01]  /*9ae00*/  ISETP.GE.AND P1, PT, R56, c[0x0][0x17c], PT ;  /* 0x00005f0038007a0c */ /* 0x000fe20003f26270 */
[----:B------:R3:W-:Y:S02]  /*9ae10*/  @P0 STG.E [R20.64], R77 ;  /* 0x0000004d14000986 */ /* 0x0007e4000c101904 */
[----:B------:R3:W-:Y:S02]  /*9ae20*/  @P6 STG.E [R24.64], R232 ;  /* 0x000000e818006986 */ /* 0x0007e4000c101904 */
[----:B------:R3:W-:Y:S01]  /*9ae30*/  @P3 STG.E [R28.64], R16 ;  /* 0x000000101c003986 */ /* 0x0007e2000c101904 */
[----:B------:R-:W-:Y:S01]  /*9ae40*/  ISETP.LT.AND P0, PT, R243, c[0x0][0x178], !P1 ;  /* 0x00005e00f3007a0c */ /* 0x000fe20004f01270 */
[----:B----4-:R-:W-:Y:S01]  /*9ae50*/  IMAD.WIDE R48, R57, 0x4, R6 ;  /* 0x0000000439307825 */ /* 0x010fe200078e0206 */
[----:B------:R-:W-:-:S03]  /*9ae60*/  ISETP.LT.AND P3, PT, R252, c[0x0][0x178], !P1 ;  /* 0x00005e00fc007a0c */ /* 0x000fc60004f61270 */
[C---:B-1----:R-:W-:Y:S01]  /*9ae70*/  IMAD.WIDE R52, R57.reuse, 0x4, R4 ;  /* 0x0000000439347825 */ /* 0x042fe200078e0204 */
[----:B------:R-:W-:Y:S02]  /*9ae80*/  IADD3 R57, R57, c[0x0][0x198], RZ ;  /* 0x0000660039397a10 */ /* 0x000fe40007ffe0ff */
[----:B------:R-:W-:Y:S01]  /*9ae90*/  ISETP.LT.AND P6, PT, R99, c[0x0][0x178], !P1 ;  /* 0x00005e0063007a0c */ /* 0x000fe20004fc1270 */
[----:B------:R1:W-:Y:S01]  /*9aea0*/  @P5 STG.E [R48.64], R40 ;  /* 0x0000002830005986 */ /* 0x0003e2000c101904 */
[----:B------:R-:W-:Y:S01]  /*9aeb0*/  @P4 STG.E [R52.64], R72 ;  /* 0x0000004834004986 */ /* 0x000fe2000c101904 */
[----:B------:R-:W-:Y:S01]  /*9aec0*/  ISETP.LT.AND P1, PT, R174, c[0x0][0x178], !P1 ;  /* 0x00005e00ae007a0c */ /* 0x000fe20004f21270 */
[----:B--2---:R-:W-:Y:S01]  /*9aed0*/  IMAD.WIDE R2, R57, 0x4, R162 ;  /* 0x0000000439027825 */ /* 0x004fe200078e02a2 */
[----:B------:R-:W-:Y:S02]  /*9aee0*/  ISETP.LT.AND P4, PT, R243, c[0x0][0x178], !P2 ;  /* 0x00005e00f3007a0c */ /* 0x000fe40005781270 */
[----:B------:R-:W-:Y:S01]  /*9aef0*/  ISETP.LT.AND P5, PT, R252, c[0x0][0x178], !P2 ;  /* 0x00005e00fc007a0c */ /* 0x000fe200057a1270 */
[----:B---3--:R-:W-:Y:S01]  /*9af00*/  IMAD.WIDE R20, R57, 0x4, R160 ;  /* 0x0000000439147825 */ /* 0x008fe200078e02a0 */
[----:B------:R-:W-:-:S02]  /*9af10*/  IADD3 R44, R242, 0x1cd, RZ ;  /* 0x000001cdf22c7810 */ /* 0x000fc40007ffe0ff */
[C---:B------:R-:W-:Y:S01]  /*9af20*/  IADD3 R61, R57.reuse, c[0x0][0x198], RZ ;  /* 0x00006600393d7a10 */ /* 0x040fe20007ffe0ff */
[----:B------:R2:W-:Y:S01]  /*9af30*/  @P0 STG.E [R2.64], R233 ;  /* 0x000000e902000986 */ /* 0x0005e2000c101904 */
[----:B------:R-:W-:-:S04]  /*9af40*/  IMAD.WIDE R24, R57, 0x4, R6 ;  /* 0x0000000439187825 */ /* 0x000fc800078e0206 */
[----:B------:R-:W-:Y:S01]  /*9af50*/  @P3 STG.E [R20.64], R17 ;  /* 0x0000001114003986 */ /* 0x000fe2000c101904 */
[----:B------:R-:W-:Y:S01]  /*9af60*/  ISETP.GE.AND P0, PT, R44, c[0x0][0x17c], PT ;  /* 0x00005f002c007a0c */ /* 0x000fe20003f06270 */
[----:B------:R-:W-:Y:S01]  /*9af70*/  IMAD.WIDE R28, R57, 0x4, R4 ;  /* 0x00000004391c7825 */ /* 0x000fe200078e0204 */
[----:B------:R-:W-:-:S03]  /*9af80*/  ISETP.LT.AND P3, PT, R99, c[0x0][0x178], !P2 ;  /* 0x00005e0063007a0c */ /* 0x000fc60005761270 */
[----:B------:R-:W-:-:S04]  /*9af90*/  IMAD.WIDE R44, R61, 0x4, R162 ;  /* 0x000000043d2c7825 */ /* 0x000fc800078e02a2 */
[----:B-1----:R-:W-:Y:S01]  /*9afa0*/  IMAD.WIDE R48, R61, 0x4, R160 ;  /* 0x000000043d307825 */ /* 0x002fe200078e02a0 */
[----:B------:R1:W-:Y:S03]  /*9afb0*/  @P6 STG.E [R24.64], R41 ;  /* 0x0000002918006986 */ /* 0x0003e6000c101904 */
[----:B------:R3:W-:Y:S01]  /*9afc0*/  @P1 STG.E [R28.64], R73 ;  /* 0x000000491c001986 */ /* 0x0007e2000c101904 */
[----:B------:R-:W-:Y:S01]  /*9afd0*/  ISETP.LT.AND P2, PT, R174, c[0x0][0x178], !P2 ;  /* 0x00005e00ae007a0c */ /* 0x000fe20005741270 */
[----:B------:R4:W-:Y:S01]  /*9afe0*/  @P4 STG.E [R44.64], R224 ;  /* 0x000000e02c004986 */ /* 0x0009e2000c101904 */
[----:B------:R-:W-:Y:S01]  /*9aff0*/  ISETP.LT.AND P6, PT, R243, c[0x0][0x178], !P0 ;  /* 0x00005e00f3007a0c */ /* 0x000fe200047c1270 */
[----:B------:R-:W-:Y:S01]  /*9b000*/  @P5 STG.E [R48.64], R12 ;  /* 0x0000000c30005986 */ /* 0x000fe2000c101904 */
[----:B------:R-:W-:Y:S02]  /*9b010*/  ISETP.LT.AND P4, PT, R252, c[0x0][0x178], !P0 ;  /* 0x00005e00fc007a0c */ /* 0x000fe40004781270 */
[----:B------:R-:W-:Y:S01]  /*9b020*/  IADD3 R16, R242, 0x1ce, RZ ;  /* 0x000001cef2107810 */ /* 0x000fe20007ffe0ff */
[----:B--2---:R-:W-:Y:S01]  /*9b030*/  IMAD.WIDE R2, R61, 0x4, R6 ;  /* 0x000000043d027825 */ /* 0x004fe200078e0206 */
[----:B------:R-:W-:-:S02]  /*9b040*/  ISETP.LT.AND P5, PT, R99, c[0x0][0x178], !P0 ;  /* 0x00005e0063007a0c */ /* 0x000fc400047a1270 */
[C---:B-1----:R-:W-:Y:S02]  /*9b050*/  IADD3 R41, R61.reuse, c[0x0][0x198], RZ ;  /* 0x000066003d297a10 */ /* 0x042fe40007ffe0ff */
[----:B------:R-:W-:Y:S02]  /*9b060*/  IADD3 R24, R242, 0x1cf, RZ ;  /* 0x000001cff2187810 */ /* 0x000fe40007ffe0ff */
[----:B------:R-:W-:Y:S01]  /*9b070*/  ISETP.GE.AND P1, PT, R16, c[0x0][0x17c], PT ;  /* 0x00005f0010007a0c */ /* 0x000fe20003f26270 */
[----:B------:R1:W-:Y:S01]  /*9b080*/  @P3 STG.E [R2.64], R36 ;  /* 0x0000002402003986 */ /* 0x0003e2000c101904 */
[----:B------:R-:W-:-:S04]  /*9b090*/  IMAD.WIDE R16, R61, 0x4, R4 ;  /* 0x000000043d107825 */ /* 0x000fc800078e0204 */
[----:B------:R-:W-:Y:S01]  /*9b0a0*/  IMAD.WIDE R20, R41, 0x4, R162 ;  /* 0x0000000429147825 */ /* 0x000fe200078e02a2 */
[----:B------:R-:W-:-:S03]  /*9b0b0*/  ISETP.GE.AND P3, PT, R24, c[0x0][0x17c], PT ;  /* 0x00005f0018007a0c */ /* 0x000fc60003f66270 */
[----:B------:R-:W-:-:S04]  /*9b0c0*/  IMAD.WIDE R24, R41, 0x4, R160 ;  /* 0x0000000429187825 */ /* 0x000fc800078e02a0 */
[----:B---3--:R-:W-:Y:S01]  /*9b0d0*/  IMAD.WIDE R28, R41, 0x4, R6 ;  /* 0x00000004291c7825 */ /* 0x008fe200078e0206 */
[----:B------:R2:W-:Y:S03]  /*9b0e0*/  @P2 STG.E [R16.64], R68 ;  /* 0x0000004410002986 */ /* 0x0005e6000c101904 */
[----:B------:R-:W-:Y:S01]  /*9b0f0*/  @P6 STG.E [R20.64], R225 ;  /* 0x000000e114006986 */ /* 0x000fe2000c101904 */
[----:B------:R-:W-:Y:S01]  /*9b100*/  ISETP.LT.AND P0, PT, R174, c[0x0][0x178], !P0 ;  /* 0x00005e00ae007a0c */ /* 0x000fe20004701270 */
[----:B------:R3:W-:Y:S01]  /*9b110*/  @P4 STG.E [R24.64], R13 ;  /* 0x0000000d18004986 */ /* 0x0007e2000c101904 */
[----:B------:R3:W-:Y:S01]  /*9b120*/  @P5 STG.E [R28.64], R37 ;  /* 0x000000251c005986 */ /* 0x0007e2000c101904 */
[----:B------:R-:W-:Y:S02]  /*9b130*/  ISETP.LT.AND P4, PT, R243, c[0x0][0x178], !P1 ;  /* 0x00005e00f3007a0c */ /* 0x000fe40004f81270 */
[----:B------:R-:W-:-:S02]  /*9b140*/  ISETP.LT.AND P5, PT, R252, c[0x0][0x178], !P1 ;  /* 0x00005e00fc007a0c */ /* 0x000fc40004fa1270 */
[----:B------:R-:W-:Y:S02]  /*9b150*/  ISETP.LT.AND P2, PT, R99, c[0x0][0x178], !P1 ;  /* 0x00005e0063007a0c */ /* 0x000fe40004f41270 */
[----:B----4-:R-:W-:Y:S01]  /*9b160*/  IADD3 R45, R41, c[0x0][0x198], RZ ;  /* 0x00006600292d7a10 */ /* 0x010fe20007ffe0ff */
[----:B------:R-:W-:Y:S01]  /*9b170*/  ISETP.LT.AND P1, PT, R174, c[0x0][0x178], !P1 ;  /* 0x00005e00ae007a0c */ /* 0x000fe20004f21270 */
[----:B------:R-:W-:Y:S01]  /*9b180*/  ISETP.LT.AND P6, PT, R243, c[0x0][0x178], !P3 ;  /* 0x00005e00f3007a0c */ /* 0x000fe20005fc1270 */
[----:B-1----:R-:W-:-:S04]  /*9b190*/  IMAD.WIDE R2, R41, 0x4, R4 ;  /* 0x0000000429027825 */ /* 0x002fc800078e0204 */
[----:B--2---:R-:W-:-:S04]  /*9b1a0*/  IMAD.WIDE R16, R45, 0x4, R162 ;  /* 0x000000042d107825 */ /* 0x004fc800078e02a2 */
[C---:B---3--:R-:W-:Y:S01]  /*9b1b0*/  IMAD.WIDE R12, R45.reuse, 0x4, R160 ;  /* 0x000000042d0c7825 */ /* 0x048fe200078e02a0 */
[C---:B------:R-:W-:Y:S02]  /*9b1c0*/  IADD3 R37, R45.reuse, c[0x0][0x198], RZ ;  /* 0x000066002d257a10 */ /* 0x040fe40007ffe0ff */
[----:B------:R-:W-:Y:S01]  /*9b1d0*/  IADD3 R36, R242, 0x1d0, RZ ;  /* 0x000001d0f2247810 */ /* 0x000fe20007ffe0ff */
[----:B------:R-:W-:-:S04]  /*9b1e0*/  IMAD.WIDE R20, R45, 0x4, R6 ;  /* 0x000000042d147825 */ /* 0x000fc800078e0206 */
[----:B------:R-:W-:Y:S01]  /*9b1f0*/  IMAD.WIDE R24, R45, 0x4, R4 ;  /* 0x000000042d187825 */ /* 0x000fe200078e0204 */
[----:B------:R1:W-:Y:S03]  /*9b200*/  @P0 STG.E [R2.64], R69 ;  /* 0x0000004502000986 */ /* 0x0003e6000c101904 */
[----:B------:R-:W-:-:S04]  /*9b210*/  IMAD.WIDE R28, R37, 0x4, R162 ;  /* 0x00000004251c7825 */ /* 0x000fc800078e02a2 */
[----:B------:R-:W-:Y:S01]  /*9b220*/  @P4 STG.E [R16.64], R216 ;  /* 0x000000d810004986 */ /* 0x000fe2000c101904 */
[----:B------:R-:W-:Y:S01]  /*9b230*/  ISETP.GE.AND P0, PT, R36, c[0x0][0x17c], PT ;  /* 0x00005f0024007a0c */ /* 0x000fe20003f06270 */
[----:B------:R2:W-:Y:S01]  /*9b240*/  @P5 STG.E [R12.64], R8 ;  /* 0x000000080c005986 */ /* 0x0005e2000c101904 */
[----:B------:R-:W-:Y:S01]  /*9b250*/  ISETP.LT.AND P5, PT, R252, c[0x0][0x178], !P3 ;  /* 0x00005e00fc007a0c */ /* 0x000fe20005fa1270 */
[----:B------:R3:W-:Y:S01]  /*9b260*/  @P2 STG.E [R20.64], R32 ;  /* 0x0000002014002986 */ /* 0x0007e2000c101904 */
[----:B------:R-:W-:Y:S01]  /*9b270*/  ISETP.LT.AND P4, PT, R99, c[0x0][0x178], !P3 ;  /* 0x00005e0063007a0c */ /* 0x000fe20005f81270 */
[----:B------:R4:W-:Y:S01]  /*9b280*/  @P1 STG.E [R24.64], R64 ;  /* 0x0000004018001986 */ /* 0x0009e2000c101904 */
[----:B------:R4:W-:Y:S01]  /*9b290*/  @P6 STG.E [R28.64], R217 ;  /* 0x000000d91c006986 */ /* 0x0009e2000c101904 */
[----:B------:R-:W-:Y:S02]  /*9b2a0*/  ISETP.LT.AND P3, PT, R174, c[0x0][0x178], !P3 ;  /* 0x00005e00ae007a0c */ /* 0x000fe40005f61270 */
[----:B------:R-:W-:-:S02]  /*9b2b0*/  ISETP.LT.AND P6, PT, R243, c[0x0][0x178], !P0 ;  /* 0x00005e00f3007a0c */ /* 0x000fc400047c1270 */
[----:B------:R-:W-:Y:S02]  /*9b2c0*/  ISETP.LT.AND P2, PT, R252, c[0x0][0x178], !P0 ;  /* 0x00005e00fc007a0c */ /* 0x000fe40004741270 */
[C---:B------:R-:W-:Y:S01]  /*9b2d0*/  IADD3 R41, R37.reuse, c[0x0][0x198], RZ ;  /* 0x0000660025297a10 */ /* 0x040fe20007ffe0ff */
[----:B-1----:R-:W-:Y:S01]  /*9b2e0*/  IMAD.WIDE R2, R37, 0x4, R160 ;  /* 0x0000000425027825 */ /* 0x002fe200078e02a0 */
[----:B------:R-:W-:-:S03]  /*9b2f0*/  IADD3 R36, R242, 0x1d1, RZ ;  /* 0x000001d1f2247810 */ /* 0x000fc60007ffe0ff */
[----:B--2---:R-:W-:-:S04]  /*9b300*/  IMAD.WIDE R12, R37, 0x4, R6 ;  /* 0x00000004250c7825 */ /* 0x004fc800078e0206 */
[----:B------:R-:W-:-:S04]  /*9b310*/  IMAD.WIDE R16, R37, 0x4, R4 ;  /* 0x0000000425107825 */ /* 0x000fc800078e0204 */
[C---:B---3--:R-:W-:Y:S01]  /*9b320*/  IMAD.WIDE R20, R41.reuse, 0x4, R162 ;  /* 0x0000000429147825 */ /* 0x048fe200078e02a2 */
[----:B------:R-:W-:Y:S01]  /*9b330*/  ISETP.GE.AND P1, PT, R36, c[0x0][0x17c], PT ;  /* 0x00005f0024007a0c */ /* 0x000fe20003f26270 */
[----:B------:R1:W-:Y:S02]  /*9b340*/  @P5 STG.E [R2.64], R9 ;  /* 0x0000000902005986 */ /* 0x0003e4000c101904 */
[----:B----4-:R-:W-:-:S04]  /*9b350*/  IMAD.WIDE R24, R41, 0x4, R160 ;  /* 0x0000000429187825 */ /* 0x010fc800078e02a0 */
[----:B------:R2:W-:Y:S01]  /*9b360*/  @P4 STG.E [R12.64], R33 ;  /* 0x000000210c004986 */ /* 0x0005e2000c101904 */
[----:B------:R-:W-:Y:S01]  /*9b370*/  ISETP.LT.AND P5, PT, R99, c[0x0][0x178], !P0 ;  /* 0x00005e0063007a0c */ /* 0x000fe200047a1270 */
[----:B------:R3:W-:Y:S01]  /*9b380*/  @P3 STG.E [R16.64], R65 ;  /* 0x0000004110003986 */ /* 0x0007e2000c101904 */
[----:B------:R4:W-:Y:S01]  /*9b390*/  @P6 STG.E [R20.64], R249 ;  /* 0x000000f914006986 */ /* 0x0009e2000c101904 */
[----:B------:R-:W-:Y:S02]  /*9b3a0*/  ISETP.LT.AND P0, PT, R174, c[0x0][0x178], !P0 ;  /* 0x00005e00ae007a0c */ /* 0x000fe40004701270 */
[----:B------:R-:W-:Y:S01]  /*9b3b0*/  ISETP.LT.AND P6, PT, R243, c[0x0][0x178], !P1 ;  /* 0x00005e00f3007a0c */ /* 0x000fe20004fc1270 */
[----:B------:R4:W-:Y:S01]  /*9b3c0*/  @P2 STG.E [R24.64], R214 ;  /* 0x000000d618002986 */ /* 0x0009e2000c101904 */
[----:B------:R-:W-:Y:S02]  /*9b3d0*/  ISETP.LT.AND P3, PT, R252, c[0x0][0x178], !P1 ;  /* 0x00005e00fc007a0c */ /* 0x000fe40004f61270 */
[----:B------:R-:W-:-:S02]  /*9b3e0*/  IADD3 R8, R242, 0x1d2, RZ ;  /* 0x000001d2f2087810 */ /* 0x000fc40007ffe0ff */
[----:B------:R-:W-:Y:S02]  /*9b3f0*/  ISETP.LT.AND P2, PT, R99, c[0x0][0x178], !P1 ;  /* 0x00005e0063007a0c */ /* 0x000fe40004f41270 */
[C---:B------:R-:W-:Y:S01]  /*9b400*/  IADD3 R29, R41.reuse, c[0x0][0x198], RZ ;  /* 0x00006600291d7a10 */ /* 0x040fe20007ffe0ff */
[----:B------:R-:W-:Y:S01]  /*9b410*/  ISETP.LT.AND P1, PT, R174, c[0x0][0x178], !P1 ;  /* 0x00005e00ae007a0c */ /* 0x000fe20004f21270 */
[----:B------:R-:W-:Y:S01]  /*9b420*/  ISETP.GE.AND P4, PT, R8, c[0x0][0x17c], PT ;  /* 0x00005f0008007a0c */ /* 0x000fe20003f86270 */
[----:B-1----:R-:W-:-:S04]  /*9b430*/  IMAD.WIDE R2, R41, 0x4, R6 ;  /* 0x0000000429027825 */ /* 0x002fc800078e0206 */
[----:B------:R-:W-:-:S04]  /*9b440*/  IMAD.WIDE R8, R41, 0x4, R4 ;  /* 0x0000000429087825 */ /* 0x000fc800078e0204 */
[----:B--2---:R-:W-:-:S04]  /*9b450*/  IMAD.WIDE R12, R29, 0x4, R162 ;  /* 0x000000041d0c7825 */ /* 0x004fc800078e02a2 */
[----:B---3--:R-:W-:-:S04]  /*9b460*/  IMAD.WIDE R16, R29, 0x4, R160 ;  /* 0x000000041d107825 */ /* 0x008fc800078e02a0 */
[C---:B----4-:R-:W-:Y:S01]  /*9b470*/  IMAD.WIDE R20, R29.reuse, 0x4, R6 ;  /* 0x000000041d147825 */ /* 0x050fe200078e0206 */
[----:B------:R1:W-:Y:S03]  /*9b480*/  @P5 STG.E [R2.64], R62 ;  /* 0x0000003e02005986 */ /* 0x0003e6000c101904 */
[----:B------:R2:W-:Y:S02]  /*9b490*/  @P0 STG.E [R8.64], R94 ;  /* 0x0000005e08000986 */ /* 0x0005e4000c101904 */
[----:B------:R-:W-:-:S04]  /*9b4a0*/  IMAD.WIDE R24, R29, 0x4, R4 ;  /* 0x000000041d187825 */ /* 0x000fc800078e0204 */
[----:B------:R3:W-:Y:S01]  /*9b4b0*/  @P6 STG.E [R12.64], R248 ;  /* 0x000000f80c006986 */ /* 0x0007e2000c101904 */
[----:B------:R4:W-:Y:S01]  /*9b4c0*/  @P3 STG.E [R16.64], R215 ;  /* 0x000000d710003986 */ /* 0x0009e2000c101904 */
[----:B------:R1:W-:Y:S01]  /*9b4d0*/  @P2 STG.E [R20.64], R63 ;  /* 0x0000003f14002986 */ /* 0x0003e2000c101904 */
[----:B------:R-:W-:Y:S02]  /*9b4e0*/  IADD3 R28, R242, 0x1d3, RZ ;  /* 0x000001d3f21c7810 */ /* 0x000fe40007ffe0ff */
[----:B------:R-:W-:Y:S01]  /*9b4f0*/  ISETP.LT.AND P2, PT, R243, c[0x0][0x178], !P4 ;  /* 0x00005e00f3007a0c */ /* 0x000fe20006741270 */
[----:B------:R-:W-:Y:S01]  /*9b500*/  @P1 STG.E [R24.64], R95 ;  /* 0x0000005f18001986 */ /* 0x000fe2000c101904 */
[----:B------:R-:W-:Y:S02]  /*9b510*/  ISETP.LT.AND P3, PT, R252, c[0x0][0x178], !P4 ;  /* 0x00005e00fc007a0c */ /* 0x000fe40006761270 */
[----:B------:R-:W-:Y:S02]  /*9b520*/  ISETP.LT.AND P1, PT, R99, c[0x0][0x178], !P4 ;  /* 0x00005e0063007a0c */ /* 0x000fe40006721270 */
[----:B------:R-:W-:-:S02]  /*9b530*/  IADD3 R29, R29, c[0x0][0x198], RZ ;  /* 0x000066001d1d7a10 */ /* 0x000fc40007ffe0ff */
[----:B------:R-:W-:Y:S01]  /*9b540*/  ISETP.GE.AND P5, PT, R28, c[0x0][0x17c], PT ;  /* 0x00005f001c007a0c */ /* 0x000fe20003fa6270 */
[----:B------:R-:W-:-:S03]  /*9b550*/  ISETP.LT.AND P4, PT, R174, c[0x0][0x178], !P4 ;  /* 0x00005e00ae007a0c */ /* 0x000fc60006781270 */
[----:B------:R-:W-:Y:S01]  /*9b560*/  ISETP.LT.AND P6, PT, R243, c[0x0][0x178], !P5 ;  /* 0x00005e00f3007a0c */ /* 0x000fe20006fc1270 */
[----:B-1----:R-:W-:-:S04]  /*9b570*/  IMAD.WIDE R2, R29, 0x4, R162 ;  /* 0x000000041d027825 */ /* 0x002fc800078e02a2 */
[----:B--2---:R-:W-:-:S04]  /*9b580*/  IMAD.WIDE R8, R29, 0x4, R160 ;  /* 0x000000041d087825 */ /* 0x004fc800078e02a0 */
[C---:B---3--:R-:W-:Y:S01]  /*9b590*/  IMAD.WIDE R12, R29.reuse, 0x4, R6 ;  /* 0x000000041d0c7825 */ /* 0x048fe200078e0206 */
[C---:B------:R-:W-:Y:S02]  /*9b5a0*/  IADD3 R33, R29.reuse, c[0x0][0x198], RZ ;  /* 0x000066001d217a10 */ /* 0x040fe40007ffe0ff */
[----:B------:R-:W-:Y:S01]  /*9b5b0*/  IADD3 R28, R242, 0x1d4, RZ ;  /* 0x000001d4f21c7810 */ /* 0x000fe20007ffe0ff */
[----:B------:R1:W-:Y:S01]  /*9b5c0*/  @P2 STG.E [R2.64], R238 ;  /* 0x000000ee02002986 */ /* 0x0003e2000c101904 */
[----:B------:R2:W-:Y:S02]  /*9b5d0*/  @P3 STG.E [R8.64], R30 ;  /* 0x0000001e08003986 */ /* 0x0005e4000c101904 */
[----:B----4-:R-:W-:-:S04]  /*9b5e0*/  IMAD.WIDE R16, R29, 0x4, R4 ;  /* 0x000000041d107825 */ /* 0x010fc800078e0204 */
[----:B------:R3:W-:Y:S02]  /*9b5f0*/  @P1 STG.E [R12.64], R58 ;  /* 0x0000003a0c001986 */ /* 0x0007e4000c101904 */
[----:B------:R-:W-:Y:S01]  /*9b600*/  IMAD.WIDE R20, R33, 0x4, R162 ;  /* 0x0000000421147825 */ /* 0x000fe200078e02a2 */
[----:B------:R-:W-:Y:S02]  /*9b610*/  ISETP.LT.AND P1, PT, R252, c[0x0][0x178], !P5 ;  /* 0x00005e00fc007a0c */ /* 0x000fe40006f21270 */
[----:B------:R-:W-:Y:S02]  /*9b620*/  ISETP.LT.AND P3, PT, R99, c[0x0][0x178], !P5 ;  /* 0x00005e0063007a0c */ /* 0x000fe40006f61270 */
[----:B------:R-:W-:Y:S01]  /*9b630*/  ISETP.GE.AND P0, PT, R28, c[0x0][0x17c], PT ;  /* 0x00005f001c007a0c */ /* 0x000fe20003f06270 */
[----:B------:R-:W-:Y:S01]  /*9b640*/  ISETP.LT.AND P5, PT, R174, c[0x0][0x178], !P5 ;  /* 0x00005e00ae007a0c */ /* 0x000fe20006fa1270 */
[----:B------:R4:W-:Y:S01]  /*9b650*/  @P4 STG.E [R16.64], R90 ;  /* 0x0000005a10004986 */ /* 0x0009e2000c101904 */
[----:B------:R4:W-:Y:S01]  /*9b660*/  @P6 STG.E [R20.64], R239 ;  /* 0x000000ef14006986 */ /* 0x0009e2000c101904 */
[----:B------:R-:W-:Y:S01]  /*9b670*/  ISETP.LT.AND P6, PT, R243, c[0x0][0x178], !P0 ;  /* 0x00005e00f3007a0c */ /* 0x000fe200047c1270 */
[C---:B-1----:R-:W-:Y:S01]  /*9b680*/  IMAD.WIDE R2, R33.reuse, 0x4, R160 ;  /* 0x0000000421027825 */ /* 0x042fe200078e02a0 */
[----:B------:R-:W-:-:S03]  /*9b690*/  IADD3 R29, R33, c[0x0][0x198], RZ ;  /* 0x00006600211d7a10 */ /* 0x000fc60007ffe0ff */
[----:B--2---:R-:W-:Y:S01]  /*9b6a0*/  IMAD.WIDE R8, R33, 0x4, R6 ;  /* 0x0000000421087825 */ /* 0x004fe200078e0206 */
[----:B------:R-:W-:-:S03]  /*9b6b0*/  IADD3 R24, R242, 0x1d5, RZ ;  /* 0x000001d5f2187810 */ /* 0x000fc60007ffe0ff */
[----:B---3--:R-:W-:Y:S01]  /*9b6c0*/  IMAD.WIDE R12, R33, 0x4, R4 ;  /* 0x00000004210c7825 */ /* 0x008fe200078e0204 */
[----:B------:R-:W-:Y:S01]  /*9b6d0*/  ISETP.LT.AND P4, PT, R252, c[0x0][0x178], !P0 ;  /* 0x00005e00fc007a0c */ /* 0x000fe20004781270 */
[----:B------:R1:W-:Y:S01]  /*9b6e0*/  @P1 STG.E [R2.64], R31 ;  /* 0x0000001f02001986 */ /* 0x0003e2000c101904 */
[----:B------:R-:W-:Y:S01]  /*9b6f0*/  ISETP.GE.AND P2, PT, R24, c[0x0][0x17c], PT ;  /* 0x00005f0018007a0c */ /* 0x000fe20003f46270 */
[----:B------:R2:W-:Y:S02]  /*9b700*/  @P3 STG.E [R8.64], R59 ;  /* 0x0000003b08003986 */ /* 0x0005e4000c101904 */
[----:B----4-:R-:W-:Y:S01]  /*9b710*/  IMAD.WIDE R16, R29, 0x4, R162 ;  /* 0x000000041d107825 */ /* 0x010fe200078e02a2 */
[----:B------:R3:W-:Y:S01]  /*9b720*/  @P5 STG.E [R12.64], R91 ;  /* 0x0000005b0c005986 */ /* 0x0007e2000c101904 */
[----:B------:R-:W-:Y:S02]  /*9b730*/  ISETP.LT.AND P5, PT, R99, c[0x0][0x178], !P0 ;  /* 0x00005e0063007a0c */ /* 0x000fe400047a1270 */
[----:B------:R-:W-:Y:S01]  /*9b740*/  ISETP.LT.AND P0, PT, R174, c[0x0][0x178], !P0 ;  /* 0x00005e00ae007a0c */ /* 0x000fe20004701270 */
[----:B------:R-:W-:Y:S01]  /*9b750*/  ISETP.LT.AND P1, PT, R243, c[0x0][0x178], !P2 ;  /* 0x00005e00f3007a0c */ /* 0x000fe20005721270 */
[----:B------:R4:W-:Y:S01]  /*9b760*/  @P6 STG.E [R16.64], R230 ;  /* 0x000000e610006986 */ /* 0x0009e2000c101904 */
[----:B------:R-:W-:Y:S01]  /*9b770*/  ISETP.LT.AND P3, PT, R252, c[0x0][0x178], !P2 ;  /* 0x00005e00fc007a0c */ /* 0x000fe20005761270 */
[----:B------:R-:W-:-:S04]  /*9b780*/  IMAD.WIDE R20, R29, 0x4, R160 ;  /* 0x000000041d147825 */ /* 0x000fc800078e02a0 */
[----:B-1----:R-:W-:Y:S01]  /*9b790*/  IMAD.WIDE R2, R29, 0x4, R6 ;  /* 0x000000041d027825 */ /* 0x002fe200078e0206 */
[----:B------:R-:W-:-:S03]  /*9b7a0*/  ISETP.LT.AND P6, PT, R99, c[0x0][0x178], !P2 ;  /* 0x00005e0063007a0c */ /* 0x000fc600057c1270 */
[C---:B--2---:R-:W-:Y:S01]  /*9b7b0*/  IMAD.WIDE R8, R29.reuse, 0x4, R4 ;  /* 0x000000041d087825 */ /* 0x044fe200078e0204 */
[----:B------:R-:W-:Y:S02]  /*9b7c0*/  IADD3 R29, R29, c[0x0][0x198], RZ ;  /* 0x000066001d1d7a10 */ /* 0x000fe40007ffe0ff */
[----:B------:R-:W-:Y:S01]  /*9b7d0*/  IADD3 R25, R242, 0x1d6, RZ ;  /* 0x000001d6f2197810 */ /* 0x000fe20007ffe0ff */
[----:B------:R1:W-:Y:S02]  /*9b7e0*/  @P4 STG.E [R20.64], R26 ;  /* 0x0000001a14004986 */ /* 0x0003e4000c101904 */
[----:B---3--:R-:W-:-:S04]  /*9b7f0*/  IMAD.WIDE R12, R29, 0x4, R162 ;  /* 0x000000041d0c7825 */ /* 0x008fc800078e02a2 */
[----:B----4-:R-:W-:Y:S01]  /*9b800*/  IMAD.WIDE R16, R29, 0x4, R160 ;  /* 0x000000041d107825 */ /* 0x010fe200078e02a0 */
[----:B------:R-:W-:Y:S01]  /*9b810*/  ISETP.GE.AND P4, PT, R25, c[0x0][0x17c], PT ;  /* 0x00005f0019007a0c */ /* 0x000fe20003f86270 */
[----:B------:R2:W-:Y:S02]  /*9b820*/  @P5 STG.E [R2.64], R54 ;  /* 0x0000003602005986 */ /* 0x0005e4000c101904 */
[----:B------:R3:W-:Y:S01]  /*9b830*/  @P0 STG.E [R8.64], R86 ;  /* 0x0000005608000986 */ /* 0x0007e2000c101904 */
[----:B------:R-:W-:Y:S01]  /*9b840*/  ISETP.LT.AND P2, PT, R174, c[0x0][0x178], !P2 ;  /* 0x00005e00ae007a0c */ /* 0x000fe20005741270 */
[----:B------:R4:W-:Y:S02]  /*9b850*/  @P1 STG.E [R12.64], R231 ;  /* 0x000000e70c001986 */ /* 0x0009e4000c101904 */
[----:B-1----:R-:W-:Y:S01]  /*9b860*/  IMAD.WIDE R20, R29, 0x4, R6 ;  /* 0x000000041d147825 */ /* 0x002fe200078e0206 */
[----:B------:R-:W-:Y:S01]  /*9b870*/  ISETP.LT.AND P0, PT, R243, c[0x0][0x178], !P4 ;  /* 0x00005e00f3007a0c */ /* 0x000fe20006701270 */
[----:B------:R1:W-:Y:S03]  /*9b880*/  @P3 STG.E [R16.64], R27 ;  /* 0x0000001b10003986 */ /* 0x0003e6000c101904 */
[----:B------:R1:W-:Y:S01]  /*9b890*/  @P6 STG.E [R20.64], R55 ;  /* 0x0000003714006986 */ /* 0x0003e2000c101904 */
[----:B------:R-:W-:-:S02]  /*9b8a0*/  ISETP.LT.AND P1, PT, R252, c[0x0][0x178], !P4 ;  /* 0x00005e00fc007a0c */ /* 0x000fc40006721270 */
[----:B------:R-:W-:Y:S02]  /*9b8b0*/  ISETP.LT.AND P6, PT, R99, c[0x0][0x178], !P4 ;  /* 0x00005e0063007a0c */ /* 0x000fe400067c1270 */
[C---:B------:R-:W-:Y:S02]  /*9b8c0*/  IADD3 R25, R29.reuse, c[0x0][0x198], RZ ;  /* 0x000066001d197a10 */ /* 0x040fe40007ffe0ff */
[----:B------:R-:W-:Y:S01]  /*9b8d0*/  IADD3 R24, R242, 0x1d7, RZ ;  /* 0x000001d7f2187810 */ /* 0x000fe20007ffe0ff */
[----:B--2---:R-:W-:-:S04]  /*9b8e0*/  IMAD.WIDE R2, R29, 0x4, R4 ;  /* 0x000000041d027825 */ /* 0x004fc800078e0204 */
[----:B---3--:R-:W-:-:S04]  /*9b8f0*/  IMAD.WIDE R8, R25, 0x4, R162 ;  /* 0x0000000419087825 */ /* 0x008fc800078e02a2 */
[----:B----4-:R-:W-:Y:S01]  /*9b900*/  IMAD.WIDE R12, R25, 0x4, R160 ;  /* 0x00000004190c7825 */ /* 0x010fe200078e02a0 */
[----:B------:R-:W-:-:S03]  /*9b910*/  ISETP.GE.AND P5, PT, R24, c[0x0][0x17c], PT ;  /* 0x00005f0018007a0c */ /* 0x000fc60003fa6270 */
[----:B-1----:R-:W-:Y:S01]  /*9b920*/  IMAD.WIDE R16, R25, 0x4, R6 ;  /* 0x0000000419107825 */ /* 0x002fe200078e0206 */
[----:B------:R1:W-:Y:S01]  /*9b930*/  @P2 STG.E [R2.64], R87 ;  /* 0x0000005702002986 */ /* 0x0003e2000c101904 */
[----:B------:R-:W-:Y:S02]  /*9b940*/  ISETP.LT.AND P4, PT, R174, c[0x0][0x178], !P4 ;  /* 0x00005e00ae007a0c */ /* 0x000fe40006781270 */
[----:B------:R2:W-:Y:S01]  /*9b950*/  @P0 STG.E [R8.64], R222 ;  /* 0x000000de08000986 */ /* 0x0005e2000c101904 */
[----:B------:R-:W-:Y:S01]  /*9b960*/  ISETP.LT.AND P0, PT, R243, c[0x0][0x178], !P5 ;  /* 0x00005e00f3007a0c */ /* 0x000fe20006f01270 */
[----:B------:R3:W-:Y:S01]  /*9b970*/  @P1 STG.E [R12.64], R22 ;  /* 0x000000160c001986 */ /* 0x0007e2000c101904 */
[----:B------:R4:W-:Y:S01]  /*9b980*/  @P6 STG.E [R16.64], R50 ;  /* 0x0000003210006986 */ /* 0x0009e2000c101904 */
[----:B------:R-:W-:Y:S02]  /*9b990*/  ISETP.LT.AND P1, PT, R252, c[0x0][0x178], !P5 ;  /* 0x00005e00fc007a0c */ /* 0x000fe40006f21270 */
[----:B------:R-:W-:-:S02]  /*9b9a0*/  ISETP.LT.AND P6, PT, R99, c[0x0][0x178], !P5 ;  /* 0x00005e0063007a0c */ /* 0x000fc40006fc1270 */
[C---:B------:R-:W-:Y:S01]  /*9b9b0*/  IADD3 R27, R25.reuse, c[0x0][0x198], RZ ;  /* 0x00006600191b7a10 */ /* 0x040fe20007ffe0ff */
[----:B------:R-:W-:Y:S01]  /*9b9c0*/  ISETP.LT.AND P5, PT, R174, c[0x0][0x178], !P5 ;  /* 0x00005e00ae007a0c */ /* 0x000fe20006fa1270 */
[----:B------:R-:W-:Y:S01]  /*9b9d0*/  IADD3 R24, R242, 0x1d8, RZ ;  /* 0x000001d8f2187810 */ /* 0x000fe20007ffe0ff */
[----:B------:R-:W-:-:S04]  /*9b9e0*/  IMAD.WIDE R20, R25, 0x4, R4 ;  /* 0x0000000419147825 */ /* 0x000fc800078e0204 */
[----:B-1----:R-:W-:-:S04]  /*9b9f0*/  IMAD.WIDE R2, R27, 0x4, R162 ;  /* 0x000000041b027825 */ /* 0x002fc800078e02a2 */
[----:B--2---:R-:W-:-:S04]  /*9ba00*/  IMAD.WIDE R8, R27, 0x4, R160 ;  /* 0x000000041b087825 */ /* 0x004fc800078e02a0 */
[----:B---3--:R-:W-:Y:S01]  /*9ba10*/  IMAD.WIDE R12, R27, 0x4, R6 ;  /* 0x000000041b0c7825 */ /* 0x008fe200078e0206 */
[----:B------:R-:W-:-:S03]  /*9ba20*/  ISETP.GE.AND P3, PT, R24, c[0x0][0x17c], PT ;  /* 0x00005f0018007a0c */ /* 0x000fc60003f66270 */
[----:B----4-:R-:W-:Y:S01]  /*9ba30*/  IMAD.WIDE R16, R27, 0x4, R4 ;  /* 0x000000041b107825 */ /* 0x010fe200078e0204 */
[----:B------:R-:W-:Y:S01]  /*9ba40*/  IADD3 R24, R242, 0x1d9, RZ ;  /* 0x000001d9f2187810 */ /* 0x000fe20007ffe0ff */
[----:B------:R1:W-:Y:S02]  /*9ba50*/  @P4 STG.E [R20.64], R82 ;  /* 0x0000005214004986 */ /* 0x0003e4000c101904 */
[----:B------:R-:W-:Y:S02]  /*9ba60*/  @P0 STG.E [R2.64], R223 ;  /* 0x000000df02000986 */ /* 0x000fe4000c101904 */
[----:B------:R2:W-:Y:S01]  /*9ba70*/  @P1 STG.E [R8.64], R23 ;  /* 0x0000001708001986 */ /* 0x0005e2000c101904 */
[----:B------:R-:W-:Y:S01]  /*9ba80*/  ISETP.LT.AND P4, PT, R243, c[0x0][0x178], !P3 ;  /* 0x00005e00f3007a0c */ /* 0x000fe20005f81270 */
[----:B------:R3:W-:Y:S01]  /*9ba90*/  @P6 STG.E [R12.64], R51 ;  /* 0x000000330c006986 */ /* 0x0007e2000c101904 */
[----:B------:R-:W-:Y:S02]  /*9baa0*/  ISETP.GE.AND P2, PT, R24, c[0x0][0x17c], PT ;  /* 0x00005f0018007a0c */ /* 0x000fe40003f46270 */
[----:B------:R-:W-:Y:S01]  /*9bab0*/  ISETP.LT.AND P1, PT, R252, c[0x0][0x178], !P3 ;  /* 0x00005e00fc007a0c */ /* 0x000fe20005f21270 */
[----:B------:R4:W-:Y:S01]  /*9bac0*/  @P5 STG.E [R16.64], R83 ;  /* 0x0000005310005986 */ /* 0x0009e2000c101904 */
[----:B------:R-:W-:-:S02]  /*9bad0*/  ISETP.LT.AND P5, PT, R99, c[0x0][0x178], !P3 ;  /* 0x00005e0063007a0c */ /* 0x000fc40005fa1270 */
[----:B------:R-:W-:Y:S01]  /*9bae0*/  IADD3 R25, R27, c[0x0][0x198], RZ ;  /* 0x000066001b197a10 */ /* 0x000fe20007ffe0ff */
[----:B------:R-:W-:Y:S01]  /*9baf0*/  ISETP.LT.AND P3, PT, R174, c[0x0][0x178], !P3 ;  /* 0x00005e00ae007a0c */ /* 0x000fe20005f61270 */
[----:B------:R-:W-:-:S03]  /*9bb00*/  ISETP.LT.AND P6, PT, R243, c[0x0][0x178], !P2 ;  /* 0x00005e00f3007a0c */ /* 0x000fc600057c1270 */
[C---:B-1----:R-:W-:Y:S01]  /*9bb10*/  IMAD.WIDE R20, R25.reuse, 0x4, R162 ;  /* 0x0000000419147825 */ /* 0x042fe200078e02a2 */
[----:B--2---:R-:W-:-:S03]  /*9bb20*/  IADD3 R23, R25, c[0x0][0x198], RZ ;  /* 0x0000660019177a10 */ /* 0x004fc60007ffe0ff */
[----:B------:R-:W-:-:S04]  /*9bb30*/  IMAD.WIDE R2, R25, 0x4, R160 ;  /* 0x0000000419027825 */ /* 0x000fc800078e02a0 */
[----:B------:R-:W-:Y:S01]  /*9bb40*/  IMAD.WIDE R8, R25, 0x4, R6 ;  /* 0x0000000419087825 */ /* 0x000fe200078e0206 */
[----:B------:R-:W-:-:S03]  /*9bb50*/  IADD3 R24, R242, 0x1da, RZ ;  /* 0x000001daf2187810 */ /* 0x000fc60007ffe0ff */
[----:B---3--:R-:W-:Y:S01]  /*9bb60*/  IMAD.WIDE R12, R25, 0x4, R4 ;  /* 0x00000004190c7825 */ /* 0x008fe200078e0204 */
[----:B------:R1:W-:Y:S03]  /*9bb70*/  @P4 STG.E [R20.64], R246 ;  /* 0x000000f614004986 */ /* 0x0003e6000c101904 */
[----:B----4-:R-:W-:-:S04]  /*9bb80*/  IMAD.WIDE R16, R23, 0x4, R162 ;  /* 0x0000000417107825 */ /* 0x010fc800078e02a2 */
[----:B------:R2:W-:Y:S01]  /*9bb90*/  @P1 STG.E [R2.64], R210 ;  /* 0x000000d202001986 */ /* 0x0005e2000c101904 */
[----:B------:R-:W-:Y:S01]  /*9bba0*/  ISETP.GE.AND P0, PT, R24, c[0x0][0x17c], PT ;  /* 0x00005f0018007a0c */ /* 0x000fe20003f06270 */
[----:B------:R3:W-:Y:S01]  /*9bbb0*/  @P5 STG.E [R8.64], R46 ;  /* 0x0000002e08005986 */ /* 0x0007e2000c101904 */
[----:B------:R-:W-:Y:S01]  /*9bbc0*/  ISETP.LT.AND P4, PT, R252, c[0x0][0x178], !P2 ;  /* 0x00005e00fc007a0c */ /* 0x000fe20005781270 */
[----:B------:R4:W-:Y:S01]  /*9bbd0*/  @P3 STG.E [R12.64], R78 ;  /* 0x0000004e0c003986 */ /* 0x0009e2000c101904 */
[----:B------:R-:W-:Y:S01]  /*9bbe0*/  ISETP.LT.AND P3, PT, R99, c[0x0][0x178], !P2 ;  /* 0x00005e0063007a0c */ /* 0x000fe20005761270 */
[----:B------:R4:W-:Y:S01]  /*9bbf0*/  @P6 STG.E [R16.64], R247 ;  /* 0x000000f710006986 */ /* 0x0009e2000c101904 */
[----:B------:R-:W-:Y:S02]  /*9bc00*/  ISETP.LT.AND P2, PT, R174, c[0x0][0x178], !P2 ;  /* 0x00005e00ae007a0c */ /* 0x000fe40005741270 */
[----:B------:R-:W-:Y:S02]  /*9bc10*/  ISETP.LT.AND P6, PT, R243, c[0x0][0x178], !P0 ;  /* 0x00005e00f3007a0c */ /* 0x000fe400047c1270 */
[----:B------:R-:W-:-:S02]  /*9bc20*/  ISETP.LT.AND P5, PT, R252, c[0x0][0x178], !P0 ;  /* 0x00005e00fc007a0c */ /* 0x000fc400047a1270 */
[C---:B------:R-:W-:Y:S01]  /*9bc30*/  IADD3 R25, R23.reuse, c[0x0][0x198], RZ ;  /* 0x0000660017197a10 */ /* 0x040fe20007ffe0ff */
[----:B-1----:R-:W-:Y:S01]  /*9bc40*/  IMAD.WIDE R20, R23, 0x4, R160 ;  /* 0x0000000417147825 */ /* 0x002fe200078e02a0 */
[----:B------:R-:W-:-:S03]  /*9bc50*/  IADD3 R22, R242, 0x1db, RZ ;  /* 0x000001dbf2167810 */ /* 0x000fc60007ffe0ff */
[----:B--2---:R-:W-:-:S04]  /*9bc60*/  IMAD.WIDE R2, R23, 0x4, R6 ;  /* 0x0000000417027825 */ /* 0x004fc800078e0206 */
[----:B---3--:R-:W-:-:S04]  /*9bc70*/  IMAD.WIDE R8, R23, 0x4, R4 ;  /* 0x0000000417087825 */ /* 0x008fc800078e0204 */
[----:B----4-:R-:W-:-:S04]  /*9bc80*/  IMAD.WIDE R12, R25, 0x4, R162 ;  /* 0x00000004190c7825 */ /* 0x010fc800078e02a2 */
[----:B------:R-:W-:Y:S01]  /*9bc90*/  IMAD.WIDE R16, R25, 0x4, R160 ;  /* 0x0000000419107825 */ /* 0x000fe200078e02a0 */
[----:B------:R-:W-:Y:S01]  /*9bca0*/  ISETP.GE.AND P1, PT, R22, c[0x0][0x17c], PT ;  /* 0x00005f0016007a0c */ /* 0x000fe20003f26270 */
[----:B------:R1:W-:Y:S02]  /*9bcb0*/  @P4 STG.E [R20.64], R211 ;  /* 0x000000d314004986 */ /* 0x0003e4000c101904 */
[----:B------:R2:W-:Y:S01]  /*9bcc0*/  @P3 STG.E [R2.64], R47 ;  /* 0x0000002f02003986 */ /* 0x0005e2000c101904 */
[----:B------:R-:W-:Y:S01]  /*9bcd0*/  ISETP.LT.AND P4, PT, R99, c[0x0][0x178], !P0 ;  /* 0x00005e0063007a0c */ /* 0x000fe20004781270 */
[----:B------:R3:W-:Y:S01]  /*9bce0*/  @P2 STG.E [R8.64], R79 ;  /* 0x0000004f08002986 */ /* 0x0007e2000c101904 */
[----:B------:R4:W-:Y:S01]  /*9bcf0*/  @P6 STG.E [R12.64], R234 ;  /* 0x000000ea0c006986 */ /* 0x0009e2000c101904 */
[----:B------:R-:W-:Y:S01]  /*9bd00*/  ISETP.LT.AND P0, PT, R174, c[0x0][0x178], !P0 ;  /* 0x00005e00ae007a0c */ /* 0x000fe20004701270 */
[----:B------:R4:W-:Y:S01]  /*9bd10*/  @P5 STG.E [R16.64], R18 ;  /* 0x0000001210005986 */ /* 0x0009e2000c101904 */
[----:B------:R-:W-:-:S02]  /*9bd20*/  ISETP.LT.AND P6, PT, R243, c[0x0][0x178], !P1 ;  /* 0x00005e00f3007a0c */ /* 0x000fc40004fc1270 */
[----:B------:R-:W-:Y:S02]  /*9bd30*/  ISETP.LT.AND P5, PT, R252, c[0x0][0x178], !P1 ;  /* 0x00005e00fc007a0c */ /* 0x000fe40004fa1270 */
[----:B------:R-:W-:Y:S02]  /*9bd40*/  ISETP.LT.AND P2, PT, R99, c[0x0][0x178], !P1 ;  /* 0x00005e0063007a0c */ /* 0x000fe40004f41270 */
[C---:B------:R-:W-:Y:S01]  /*9bd50*/  IADD3 R23, R25.reuse, c[0x0][0x198], RZ ;  /* 0x0000660019177a10 */ /* 0x040fe20007ffe0ff */
[----:B-1----:R-:W-:-:S04]  /*9bd60*/  IMAD.WIDE R20, R25, 0x4, R6 ;  /* 0x0000000419147825 */ /* 0x002fc800078e0206 */
[----:B--2---:R-:W-:Y:S01]  /*9bd70*/  IMAD.WIDE R2, R25, 0x4, R4 ;  /* 0x0000000419027825 */ /* 0x004fe200078e0204 */
[----:B------:R-:W-:-:S03]  /*9bd80*/  IADD3 R22, R242, 0x1dc, RZ ;  /* 0x000001dcf2167810 */ /* 0x000fc60007ffe0ff */
[----:B---3--:R-:W-:-:S04]  /*9bd90*/  IMAD.WIDE R8, R23, 0x4, R162 ;  /* 0x0000000417087825 */ /* 0x008fc800078e02a2 */
[----:B----4-:R-:W-:-:S04]  /*9bda0*/  IMAD.WIDE R12, R23, 0x4, R160 ;  /* 0x00000004170c7825 */ /* 0x010fc800078e02a0 */
[----:B------:R-:W-:Y:S01]  /*9bdb0*/  IMAD.WIDE R16, R23, 0x4, R6 ;  /* 0x0000000417107825 */ /* 0x000fe200078e0206 */
[----:B------:R1:W-:Y:S01]  /*9bdc0*/  @P4 STG.E [R20.64], R42 ;  /* 0x0000002a14004986 */ /* 0x0003e2000c101904 */
[----:B------:R-:W-:Y:S02]  /*9bdd0*/  ISETP.GE.AND P3, PT, R22, c[0x0][0x17c], PT ;  /* 0x00005f0016007a0c */ /* 0x000fe40003f66270 */
[----:B------:R2:W-:Y:S01]  /*9bde0*/  @P0 STG.E [R2.64], R74 ;  /* 0x0000004a02000986 */ /* 0x0005e2000c101904 */
[----:B------:R-:W-:Y:S01]  /*9bdf0*/  ISETP.LT.AND P4, PT, R174, c[0x0][0x178], !P1 ;  /* 0x00005e00ae007a0c */ /* 0x000fe20004f81270 */
[----:B------:R3:W-:Y:S01]  /*9be00*/  @P6 STG.E [R8.64], R235 ;  /* 0x000000eb08006986 */ /* 0x0007e2000c101904 */
[----:B------:R4:W-:Y:S02]  /*9be10*/  @P5 STG.E [R12.64], R19 ;  /* 0x000000130c005986 */ /* 0x0009e4000c101904 */
[----:B------:R2:W-:Y:S01]  /*9be20*/  @P2 STG.E [R16.64], R43 ;  /* 0x0000002b10002986 */ /* 0x0005e2000c101904 */
[----:B------:R-:W-:-:S02]  /*9be30*/  ISETP.LT.AND P2, PT, R243, c[0x0][0x178], !P3 ;  /* 0x00005e00f3007a0c */ /* 0x000fc40005f41270 */
[----:B------:R-:W-:Y:S02]  /*9be40*/  IADD3 R22, R242, 0x1dd, RZ ;  /* 0x000001ddf2167810 */ /* 0x000fe40007ffe0ff */
[----:B------:R-:W-:Y:S01]  /*9be50*/  ISETP.LT.AND P0, PT, R252, c[0x0][0x178], !P3 ;  /* 0x00005e00fc007a0c */ /* 0x000fe20005f01270 */
[C---:B-1----:R-:W-:Y:S01]  /*9be60*/  IMAD.WIDE R20, R23.reuse, 0x4, R4 ;  /* 0x0000000417147825 */ /* 0x042fe200078e0204 */
[----:B------:R-:W-:Y:S02]  /*9be70*/  IADD3 R23, R23, c[0x0][0x198], RZ ;  /* 0x0000660017177a10 */ /* 0x000fe40007ffe0ff */
[----:B------:R-:W-:Y:S01]  /*9be80*/  ISETP.LT.AND P5, PT, R99, c[0x0][0x178], !P3 ;  /* 0x00005e0063007a0c */ /* 0x000fe20005fa1270 */
[----:B------:R-:W-:Y:S01]  /*9be90*/  ISETP.LT.AND P3, PT, R174, c[0x0][0x178], !P3 ;  /* 0x00005e00ae007a0c */ /* 0x000fe20005f61270 */
[----:B------:R-:W-:Y:S01]  /*9bea0*/  ISETP.GE.AND P1, PT, R22, c[0x0][0x17c], PT ;  /* 0x00005f0016007a0c */ /* 0x000fe20003f26270 */
[----:B--2---:R-:W-:Y:S01]  /*9beb0*/  IMAD.WIDE R2, R23, 0x4, R162 ;  /* 0x0000000417027825 */ /* 0x004fe200078e02a2 */
[----:B------:R-:W-:Y:S02]  /*9bec0*/  @P4 STG.E [R20.64], R75 ;  /* 0x0000004b14004986 */ /* 0x000fe4000c101904 */
[----:B------:R-:W-:Y:S01]  /*9bed0*/  ISETP.LT.AND P4, PT, R243, c[0x0][0x178], !P1 ;  /* 0x00005e00f3007a0c */ /* 0x000fe20004f81270 */
[----:B---3--:R-:W-:-:S04]  /*9bee0*/  IMAD.WIDE R8, R23, 0x4, R160 ;  /* 0x0000000417087825 */ /* 0x008fc800078e02a0 */
[C---:B----4-:R-:W-:Y:S01]  /*9bef0*/  IMAD.WIDE R12, R23.reuse, 0x4, R6 ;  /* 0x00000004170c7825 */ /* 0x050fe200078e0206 */
[----:B------:R1:W-:Y:S01]  /*9bf00*/  @P2 STG.E [R2.64], R226 ;  /* 0x000000e202002986 */ /* 0x0003e2000c101904 */
[----:B------:R-:W-:Y:S02]  /*9bf10*/  IADD3 R18, R242, 0x1de, RZ ;  /* 0x000001def2127810 */ /* 0x000fe40007ffe0ff */
[C---:B------:R-:W-:Y:S01]  /*9bf20*/  IADD3 R25, R23.reuse, c[0x0][0x198], RZ ;  /* 0x0000660017197a10 */ /* 0x040fe20007ffe0ff */
[----:B------:R-:W-:Y:S01]  /*9bf30*/  IMAD.WIDE R16, R23, 0x4, R4 ;  /* 0x0000000417107825 */ /* 0x000fe200078e0204 */
[----:B------:R-:W-:Y:S01]  /*9bf40*/  ISETP.LT.AND P2, PT, R252, c[0x0][0x178], !P1 ;  /* 0x00005e00fc007a0c */ /* 0x000fe20004f41270 */
[----:B------:R2:W-:Y:S01]  /*9bf50*/  @P0 STG.E [R8.64], R14 ;  /* 0x0000000e08000986 */ /* 0x0005e2000c101904 */
[----:B------:R-:W-:Y:S01]  /*9bf60*/  ISETP.GE.AND P6, PT, R18, c[0x0][0x17c], PT ;  /* 0x00005f0012007a0c */ /* 0x000fe20003fc6270 */
[----:B------:R-:W-:Y:S02]  /*9bf70*/  @P5 STG.E [R12.64], R38 ;  /* 0x000000260c005986 */ /* 0x000fe4000c101904 */
[----:B------:R-:W-:Y:S01]  /*9bf80*/  IMAD.WIDE R18, R25, 0x4, R162 ;  /* 0x0000000419127825 */ /* 0x000fe200078e02a2 */
[----:B------:R3:W-:Y:S01]  /*9bf90*/  @P3 STG.E [R16.64], R70 ;  /* 0x0000004610003986 */ /* 0x0007e2000c101904 */
[----:B------:R-:W-:-:S02]  /*9bfa0*/  ISETP.LT.AND P3, PT, R99, c[0x0][0x178], !P1 ;  /* 0x00005e0063007a0c */ /* 0x000fc40004f61270 */
[----:B------:R-:W-:Y:S02]  /*9bfb0*/  ISETP.LT.AND P1, PT, R174, c[0x0][0x178], !P1 ;  /* 0x00005e00ae007a0c */ /* 0x000fe40004f21270 */
[----:B-1----:R-:W-:Y:S01]  /*9bfc0*/  IMAD.WIDE R2, R25, 0x4, R160 ;  /* 0x0000000419027825 */ /* 0x002fe200078e02a0 */
[----:B------:R1:W-:Y:S01]  /*9bfd0*/  @P4 STG.E [R18.64], R227 ;  /* 0x000000e312004986 */ /* 0x0003e2000c101904 */
[----:B------:R-:W-:Y:S02]  /*9bfe0*/  ISETP.LT.AND P5, PT, R243, c[0x0][0x178], !P6 ;  /* 0x00005e00f3007a0c */ /* 0x000fe400077a1270 */
[----:B------:R-:W-:Y:S02]  /*9bff0*/  ISETP.LT.AND P4, PT, R252, c[0x0][0x178], !P6 ;  /* 0x00005e00fc007a0c */ /* 0x000fe40007781270 */
[C---:B------:R-:W-:Y:S01]  /*9c000*/  IADD3 R27, R25.reuse, c[0x0][0x198], RZ ;  /* 0x00006600191b7a10 */ /* 0x040fe20007ffe0ff */
[----:B------:R4:W-:Y:S01]  /*9c010*/  @P2 STG.E [R2.64], R15 ;  /* 0x0000000f02002986 */ /* 0x0009e2000c101904 */
[----:B------:R-:W-:Y:S01]  /*9c020*/  IADD3 R20, R242, 0x1df, RZ ;  /* 0x000001dff2147810 */ /* 0x000fe20007ffe0ff */
[----:B--2---:R-:W-:-:S04]  /*9c030*/  IMAD.WIDE R8, R25, 0x4, R6 ;  /* 0x0000000419087825 */ /* 0x004fc800078e0206 */
[----:B------:R-:W2:Y:S04]  /*9c040*/  LDS.128 R12, [R0] ;  /* 0x00000000000c7984 */ /* 0x000ea80000000c00 */
[----:B---3--:R-:W-:Y:S01]  /*9c050*/  IMAD.WIDE R16, R25, 0x4, R4 ;  /* 0x0000000419107825 */ /* 0x008fe200078e0204 */
[----:B------:R-:W-:-:S03]  /*9c060*/  ISETP.GE.AND P0, PT, R20, c[0x0][0x17c], PT ;  /* 0x00005f0014007a0c */ /* 0x000fc60003f06270 */
[----:B------:R-:W-:-:S04]  /*9c070*/  IMAD.WIDE R20, R27, 0x4, R160 ;  /* 0x000000041b147825 */ /* 0x000fc800078e02a0 */
[----:B-1----:R-:W-:Y:S01]  /*9c080*/  IMAD.WIDE R18, R27, 0x4, R162 ;  /* 0x000000041b127825 */ /* 0x002fe200078e02a2 */
[----:B------:R1:W-:Y:S03]  /*9c090*/  @P3 STG.E [R8.64], R39 ;  /* 0x0000002708003986 */ /* 0x0003e6000c101904 */
[----:B------:R3:W-:Y:S01]  /*9c0a0*/  @P1 STG.E [R16.64], R71 ;  /* 0x0000004710001986 */ /* 0x0007e2000c101904 */
[----:B------:R-:W-:Y:S01]  /*9c0b0*/  ISETP.LT.AND P1, PT, R99, c[0x0][0x178], !P6 ;  /* 0x00005e0063007a0c */ /* 0x000fe20007721270 */
[----:B------:R-:W-:Y:S01]  /*9c0c0*/  ISETP.LT.AND P6, PT, R174, c[0x0][0x178], !P6 ;  /* 0x00005e00ae007a0c */ /* 0x000fe200077c1270 */
[----:B------:R3:W-:Y:S01]  /*9c0d0*/  @P5 STG.E [R18.64], R218 ;  /* 0x000000da12005986 */ /* 0x0007e2000c101904 */
[----:B------:R-:W-:Y:S01]  /*9c0e0*/  ISETP.LT.AND P3, PT, R243, c[0x0][0x178], !P0 ;  /* 0x00005e00f3007a0c */ /* 0x000fe20004761270 */
[----:B------:R3:W-:Y:S01]  /*9c0f0*/  @P4 STG.E [R20.64], R10 ;  /* 0x0000000a14004986 */ /* 0x0007e2000c101904 */
[----:B------:R-:W-:-:S02]  /*9c100*/  ISETP.LT.AND P4, PT, R252, c[0x0][0x178], !P0 ;  /* 0x00005e00fc007a0c */ /* 0x000fc40004781270 */
[----:B------:R-:W-:Y:S02]  /*9c110*/  IADD3 R25, R27, c[0x0][0x198], RZ ;  /* 0x000066001b197a10 */ /* 0x000fe40007ffe0ff */
[----:B------:R-:W-:Y:S02]  /*9c120*/  ISETP.LT.AND P2, PT, R99, c[0x0][0x178], !P0 ;  /* 0x00005e0063007a0c */ /* 0x000fe40004741270 */
[----:B------:R-:W-:Y:S01]  /*9c130*/  IADD3 R23, R242, 0x1e0, RZ ;  /* 0x000001e0f2177810 */ /* 0x000fe20007ffe0ff */
[----:B----4-:R-:W-:Y:S01]  /*9c140*/  IMAD.WIDE R2, R27, 0x4, R6 ;  /* 0x000000041b027825 */ /* 0x010fe200078e0206 */
[----:B------:R-:W-:-:S03]  /*9c150*/  ISETP.LT.AND P0, PT, R174, c[0x0][0x178], !P0 ;  /* 0x00005e00ae007a0c */ /* 0x000fc60004701270 */
[----:B-1----:R-:W-:-:S04]  /*9c160*/  IMAD.WIDE R8, R27, 0x4, R4 ;  /* 0x000000041b087825 */ /* 0x002fc800078e0204 */
[----:B---3--:R-:W-:Y:S01]  /*9c170*/  IMAD.WIDE R16, R25, 0x4, R162 ;  /* 0x0000000419107825 */ /* 0x008fe200078e02a2 */
[----:B------:R-:W-:-:S03]  /*9c180*/  ISETP.GE.AND P5, PT, R23, c[0x0][0x17c], PT ;  /* 0x00005f0017007a0c */ /* 0x000fc60003fa6270 */
[C---:B------:R-:W-:Y:S01]  /*9c190*/  IMAD.WIDE R18, R25.reuse, 0x4, R160 ;  /* 0x0000000419127825 */ /* 0x040fe200078e02a0 */
[----:B------:R1:W-:Y:S03]  /*9c1a0*/  @P1 STG.E [R2.64], R34 ;  /* 0x0000002202001986 */ /* 0x0003e6000c101904 */
[----:B------:R-:W-:Y:S02]  /*9c1b0*/  @P6 STG.E [R8.64], R66 ;  /* 0x0000004208006986 */ /* 0x000fe4000c101904 */
[----:B------:R-:W-:-:S04]  /*9c1c0*/  IMAD.WIDE R20, R25, 0x4, R6 ;  /* 0x0000000419147825 */ /* 0x000fc800078e0206 */
[----:B------:R3:W-:Y:S01]  /*9c1d0*/  @P3 STG.E [R16.64], R219 ;  /* 0x000000db10003986 */ /* 0x0007e2000c101904 */
[----:B------:R-:W-:Y:S01]  /*9c1e0*/  ISETP.LT.AND P3, PT, R243, c[0x0][0x178], !P5 ;  /* 0x00005e00f3007a0c */ /* 0x000fe20006f61270 */
[----:B------:R4:W-:Y:S01]  /*9c1f0*/  @P4 STG.E [R18.64], R11 ;  /* 0x0000000b12004986 */ /* 0x0009e2000c101904 */
[----:B------:R-:W-:Y:S02]  /*9c200*/  IADD3 R10, R242, 0x1e3, RZ ;  /* 0x000001e3f20a7810 */ /* 0x000fe40007ffe0ff */
[----:B------:R-:W-:Y:S02]  /*9c210*/  ISETP.LT.AND P4, PT, R252, c[0x0][0x178], !P5 ;  /* 0x00005e00fc007a0c */ /* 0x000fe40006f81270 */
[----:B------:R-:W-:Y:S02]  /*9c220*/  LOP3.LUT R248, R0, 0x20, RZ, 0x3c, !PT ;  /* 0x0000002000f87812 */ /* 0x000fe400078e3cff */
[----:B------:R-:W-:Y:S01]  /*9c230*/  IADD3 R22, R242, 0x1e1, RZ ;  /* 0x000001e1f2167810 */ /* 0x000fe20007ffe0ff */
[C---:B-1----:R-:W-:Y:S01]  /*9c240*/  IMAD.WIDE R2, R25.reuse, 0x4, R4 ;  /* 0x0000000419027825 */ /* 0x042fe200078e0204 */
[----:B------:R-:W-:-:S02]  /*9c250*/  IADD3 R27, R25, c[0x0][0x198], RZ ;  /* 0x00006600191b7a10 */ /* 0x000fc40007ffe0ff */
[----:B------:R-:W-:Y:S01]  /*9c260*/  ISETP.LT.AND P6, PT, R99, c[0x0][0x178], !P5 ;  /* 0x00005e0063007a0c */ /* 0x000fe20006fc1270 */
[----:B------:R1:W-:Y:S01]  /*9c270*/  @P2 STG.E [R20.64], R35 ;  /* 0x0000002314002986 */ /* 0x0003e2000c101904 */
[----:B------:R-:W-:Y:S01]  /*9c280*/  ISETP.LT.AND P5, PT, R174, c[0x0][0x178], !P5 ;  /* 0x00005e00ae007a0c */ /* 0x000fe20006fa1270 */
[----:B------:R2:W-:Y:S01]  /*9c290*/  @P0 STG.E [R2.64], R67 ;  /* 0x0000004302000986 */ /* 0x0005e2000c101904 */
[----:B------:R-:W-:Y:S02]  /*9c2a0*/  ISETP.GE.AND P0, PT, R10, c[0x0][0x17c], PT ;  /* 0x00005f000a007a0c */ /* 0x000fe40003f06270 */
[----:B------:R-:W-:Y:S01]  /*9c2b0*/  ISETP.GE.AND P1, PT, R22, c[0x0][0x17c], PT ;  /* 0x00005f0016007a0c */ /* 0x000fe20003f26270 */
[----:B------:R-:W2:Y:S01]  /*9c2c0*/  LDS.128 R8, [R248] ;  /* 0x00000000f8087984 */ /* 0x000ea20000000c00 */
[----:B------:R-:W-:-:S04]  /*9c2d0*/  IMAD.WIDE R22, R27, 0x4, R162 ;  /* 0x000000041b167825 */ /* 0x000fc800078e02a2 */
[----:B---3--:R-:W-:-:S04]  /*9c2e0*/  IMAD.WIDE R16, R27, 0x4, R160 ;  /* 0x000000041b107825 */ /* 0x008fc800078e02a0 */
[C---:B----4-:R-:W-:Y:S01]  /*9c2f0*/  IMAD.WIDE R18, R27.reuse, 0x4, R6 ;  /* 0x000000041b127825 */ /* 0x050fe200078e0206 */
[----:B------:R-:W-:Y:S01]  /*9c300*/  IADD3 R24, R242, 0x1e2, RZ ;  /* 0x000001e2f2187810 */ /* 0x000fe20007ffe0ff */
[----:B------:R3:W-:Y:S02]  /*9c310*/  @P3 STG.E [R22.64], R124 ;  /* 0x0000007c16003986 */ /* 0x0007e4000c101904 */
[----:B-1----:R-:W-:Y:S01]  /*9c320*/  IMAD.WIDE R20, R27, 0x4, R4 ;  /* 0x000000041b147825 */ /* 0x002fe200078e0204 */
[----:B------:R-:W-:-:S03]  /*9c330*/  ISETP.LT.AND P3, PT, R243, c[0x0][0x178], !P1 ;  /* 0x00005e00f3007a0c */ /* 0x000fc60004f61270 */
[----:B------:R-:W-:Y:S01]  /*9c340*/  @P4 STG.E [R16.64], R156 ;  /* 0x0000009c10004986 */ /* 0x000fe2000c101904 */
[----:B------:R-:W-:Y:S01]  /*9c350*/  @P6 STG.E [R18.64], R176 ;  /* 0x000000b012006986 */ /* 0x000fe2000c101904 */
[----:B------:R-:W-:Y:S02]  /*9c360*/  IADD3 R29, R27, c[0x0][0x198], RZ ;  /* 0x000066001b1d7a10 */ /* 0x000fe40007ffe0ff */
[----:B------:R-:W-:Y:S01]  /*9c370*/  ISETP.LT.AND P4, PT, R252, c[0x0][0x178], !P1 ;  /* 0x00005e00fc007a0c */ /* 0x000fe20004f81270 */
[----:B--2---:R1:W-:Y:S01]  /*9c380*/  @P5 STG.E [R20.64], R12 ;  /* 0x0000000c14005986 */ /* 0x0043e2000c101904 */
[----:B------:R-:W-:Y:S02]  /*9c390*/  ISETP.GE.AND P2, PT, R24, c[0x0][0x17c], PT ;  /* 0x00005f0018007a0c */ /* 0x000fe40003f46270 */
[----:B------:R-:W-:Y:S01]  /*9c3a0*/  ISETP.LT.AND P5, PT, R99, c[0x0][0x178], !P1 ;  /* 0x00005e0063007a0c */ /* 0x000fe20004fa1270 */
[----:B------:R-:W-:Y:S02]  /*9c3b0*/  ISETP.LT.AND P1, PT, R174, c[0x0][0x178], !P1 ;  /* 0x00005e00ae007a0c */ /* 0x000fe40004f21270 */
[----:B------:R-:W-:Y:S01]  /*9c3c0*/  IMAD.WIDE R2, R29, 0x4, R162 ;  /* 0x000000041d027825 */ /* 0x000fe200078e02a2 */
[----:B------:R-:W-:-:S02]  /*9c3d0*/  ISETP.LT.AND P6, PT, R243, c[0x0][0x178], !P2 ;  /* 0x00005e00f3007a0c */ /* 0x000fc400057c1270 */
[C---:B------:R-:W-:Y:S01]  /*9c3e0*/  IADD3 R31, R29.reuse, c[0x0][0x198], RZ ;  /* 0x000066001d1f7a10 */ /* 0x040fe20007ffe0ff */
[----:B---3--:R-:W-:-:S04]  /*9c3f0*/  IMAD.WIDE R22, R29, 0x4, R160 ;  /* 0x000000041d167825 */ /* 0x008fc800078e02a0 */
[C---:B------:R-:W-:Y:S01]  /*9c400*/  IMAD.WIDE R24, R29.reuse, 0x4, R6 ;  /* 0x000000041d187825 */ /* 0x040fe200078e0206 */
[----:B------:R2:W-:Y:S03]  /*9c410*/  @P3 STG.E [R2.64], R125 ;  /* 0x0000007d02003986 */ /* 0x0005e6000c101904 */
[----:B------:R-:W-:Y:S01]  /*9c420*/  IMAD.WIDE R26, R29, 0x4, R4 ;  /* 0x000000041d1a7825 */ /* 0x000fe200078e0204 */
[----:B------:R-:W-:-:S03]  /*9c430*/  ISETP.LT.AND P3, PT, R252, c[0x0][0x178], !P2 ;  /* 0x00005e00fc007a0c */ /* 0x000fc60005761270 */
[----:B-1----:R-:W-:Y:S01]  /*9c440*/  IMAD.WIDE R20, R31, 0x4, R162 ;  /* 0x000000041f147825 */ /* 0x002fe200078e02a2 */
[----:B------:R-:W-:Y:S03]  /*9c450*/  @P4 STG.E [R22.64], R157 ;  /* 0x0000009d16004986 */ /* 0x000fe6000c101904 */
[----:B------:R-:W-:Y:S02]  /*9c460*/  @P5 STG.E [R24.64], R177 ;  /* 0x000000b118005986 */ /* 0x000fe4000c101904 */
[----:B------:R1:W-:Y:S01]  /*9c470*/  @P1 STG.E [R26.64], R13 ;  /* 0x0000000d1a001986 */ /* 0x0003e2000c101904 */
[----:B------:R-:W-:Y:S01]  /*9c480*/  ISETP.LT.AND P1, PT, R99, c[0x0][0x178], !P2 ;  /* 0x00005e0063007a0c */ /* 0x000fe20005721270 */
[----:B------:R-:W-:Y:S01]  /*9c490*/  ISETP.LT.AND P2, PT, R174, c[0x0][0x178], !P2 ;  /* 0x00005e00ae007a0c */ /* 0x000fe20005741270 */
[----:B------:R-:W3:Y:S04]  /*9c4a0*/  LDS.128 R16, [R241] ;  /* 0x00000000f1107984 */ /* 0x000ee80000000c00 */
[----:B------:R4:W-:Y:S01]  /*9c4b0*/  @P6 STG.E [R20.64], R120 ;  /* 0x0000007814006986 */ /* 0x0009e2000c101904 */
[----:B------:R-:W-:Y:S01]  /*9c4c0*/  ISETP.LT.AND P5, PT, R243, c[0x0][0x178], !P0 ;  /* 0x00005e00f3007a0c */ /* 0x000fe200047a1270 */
[----:B--2---:R-:W-:Y:S01]  /*9c4d0*/  IMAD.WIDE R2, R31, 0x4, R160 ;  /* 0x000000041f027825 */ /* 0x004fe200078e02a0 */
[----:B------:R-:W-:-:S02]  /*9c4e0*/  ISETP.LT.AND P6, PT, R252, c[0x0][0x178], !P0 ;  /* 0x00005e00fc007a0c */ /* 0x000fc400047c1270 */
[C---:B------:R-:W-:Y:S02]  /*9c4f0*/  IADD3 R29, R31.reuse, c[0x0][0x198], RZ ;  /* 0x000066001f1d7a10 */ /* 0x040fe40007ffe0ff */
[----:B------:R-:W-:Y:S01]  /*9c500*/  IADD3 R28, R242, 0x1e4, RZ ;  /* 0x000001e4f21c7810 */ /* 0x000fe20007ffe0ff */
[----:B------:R2:W-:Y:S01]  /*9c510*/  @P3 STG.E [R2.64], R152 ;  /* 0x0000009802003986 */ /* 0x0005e2000c101904 */
[----:B-1----:R-:W-:Y:S01]  /*9c520*/  IMAD.WIDE R12, R31, 0x4, R6 ;  /* 0x000000041f0c7825 */ /* 0x002fe200078e0206 */
[----:B------:R-:W-:-:S03]  /*9c530*/  ISETP.LT.AND P3, PT, R99, c[0x0][0x178], !P0 ;  /* 0x00005e0063007a0c */ /* 0x000fc60004761270 */
[----:B------:R-:W-:-:S04]  /*9c540*/  IMAD.WIDE R22, R29, 0x4, R162 ;  /* 0x000000041d167825 */ /* 0x000fc800078e02a2 */
[----:B----4-:R-:W-:Y:S01]  /*9c550*/  IMAD.WIDE R20, R31, 0x4, R4 ;  /* 0x000000041f147825 */ /* 0x010fe200078e0204 */
[----:B------:R-:W-:-:S03]  /*9c560*/  ISETP.GE.AND P4, PT, R28, c[0x0][0x17c], PT ;  /* 0x00005f001c007a0c */ /* 0x000fc60003f86270 */
[----:B------:R-:W-:Y:S01]  /*9c570*/  IMAD.WIDE R24, R29, 0x4, R160 ;  /* 0x000000041d187825 */ /* 0x000fe200078e02a0 */
[----:B------:R1:W-:Y:S03]  /*9c580*/  @P1 STG.E [R12.64], R184 ;  /* 0x000000b80c001986 */ /* 0x0003e6000c101904 */
[----:B------:R-:W-:Y:S01]  /*9c590*/  @P2 STG.E [R20.64], R8 ;  /* 0x0000000814002986 */ /* 0x000fe2000c101904 */
[----:B------:R-:W-:Y:S01]  /*9c5a0*/  ISETP.LT.AND P0, PT, R174, c[0x0][0x178], !P0 ;  /* 0x00005e00ae007a0c */ /* 0x000fe20004701270 */
[----:B------:R-:W-:Y:S01]  /*9c5b0*/  @P5 STG.E [R22.64], R121 ;  /* 0x0000007916005986 */ /* 0x000fe2000c101904 */
[----:B------:R-:W-:Y:S01]  /*9c5c0*/  ISETP.LT.AND P2, PT, R243, c[0x0][0x178], !P4 ;  /* 0x00005e00f3007a0c */ /* 0x000fe20006741270 */
[----:B------:R4:W-:Y:S01]  /*9c5d0*/  @P6 STG.E [R24.64], R153 ;  /* 0x0000009918006986 */ /* 0x0009e2000c101904 */
[----:B------:R-:W-:Y:S01]  /*9c5e0*/  ISETP.LT.AND P5, PT, R252, c[0x0][0x178], !P4 ;  /* 0x00005e00fc007a0c */ /* 0x000fe200067a1270 */
[----:B--2---:R-:W-:Y:S01]  /*9c5f0*/  IMAD.WIDE R2, R29, 0x4, R6 ;  /* 0x000000041d027825 */ /* 0x004fe200078e0206 */
[----:B------:R-:W-:-:S02]  /*9c600*/  ISETP.LT.AND P6, PT, R99, c[0x0][0x178], !P4 ;  /* 0x00005e0063007a0c */ /* 0x000fc400067c1270 */
[----:B------:R-:W-:Y:S02]  /*9c610*/  IADD3 R31, R29, c[0x0][0x198], RZ ;  /* 0x000066001d1f7a10 */ /* 0x000fe40007ffe0ff */
[C---:B------:R-:W-:Y:S01]  /*9c620*/  IADD3 R26, R242.reuse, 0x1e6, RZ ;  /* 0x000001e6f21a7810 */ /* 0x040fe20007ffe0ff */
[----:B------:R-:W2:Y:S01]  /*9c630*/  LDS.128 R20, [R240] ;  /* 0x00000000f0147984 */ /* 0x000ea20000000c00 */
[----:B------:R-:W-:-:S03]  /*9c640*/  IADD3 R28, R242, 0x1e5, RZ ;  /* 0x000001e5f21c7810 */ /* 0x000fc60007ffe0ff */
[----:B------:R3:W-:Y:S01]  /*9c650*/  @P3 STG.E [R2.64], R185 ;  /* 0x000000b902003986 */ /* 0x0007e2000c101904 */
[----:B-1----:R-:W-:Y:S01]  /*9c660*/  IMAD.WIDE R12, R29, 0x4, R4 ;  /* 0x000000041d0c7825 */ /* 0x002fe200078e0204 */
[----:B------:R-:W-:-:S03]  /*9c670*/  ISETP.GE.AND P3, PT, R26, c[0x0][0x17c], PT ;  /* 0x00005f001a007a0c */ /* 0x000fc60003f66270 */
[----:B----4-:R-:W-:Y:S01]  /*9c680*/  IMAD.WIDE R24, R31, 0x4, R162 ;  /* 0x000000041f187825 */ /* 0x010fe200078e02a2 */
[----:B------:R-:W-:-:S03]  /*9c690*/  ISETP.GE.AND P1, PT, R28, c[0x0][0x17c], PT ;  /* 0x00005f001c007a0c */ /* 0x000fc60003f26270 */
[----:B------:R-:W-:-:S04]  /*9c6a0*/  IMAD.WIDE R26, R31, 0x4, R160 ;  /* 0x000000041f1a7825 */ /* 0x000fc800078e02a0 */
[----:B------:R-:W-:Y:S01]  /*9c6b0*/  IMAD.WIDE R28, R31, 0x4, R6 ;  /* 0x000000041f1c7825 */ /* 0x000fe200078e0206 */
[----:B------:R1:W-:Y:S01]  /*9c6c0*/  @P0 STG.E [R12.64], R9 ;  /* 0x000000090c000986 */ /* 0x0003e2000c101904 */
[----:B------:R-:W-:Y:S02]  /*9c6d0*/  ISETP.LT.AND P4, PT, R174, c[0x0][0x178], !P4 ;  /* 0x00005e00ae007a0c */ /* 0x000fe40006781270 */
[----:B------:R-:W-:Y:S02]  /*9c6e0*/  @P2 STG.E [R24.64], R112 ;  /* 0x0000007018002986 */ /* 0x000fe4000c101904 */
[----:B------:R-:W-:Y:S01]  /*9c6f0*/  @P5 STG.E [R26.64], R128 ;  /* 0x000000801a005986 */ /* 0x000fe2000c101904 */
[----:B------:R-:W-:Y:S01]  /*9c700*/  ISETP.LT.AND P0, PT, R243, c[0x0][0x178], !P1 ;  /* 0x00005e00f3007a0c */ /* 0x000fe20004f01270 */
[----:B------:R4:W-:Y:S01]  /*9c710*/  @P6 STG.E [R28.64], R192 ;  /* 0x000000c01c006986 */ /* 0x0009e2000c101904 */
[----:B------:R-:W-:Y:S01]  /*9c720*/  ISETP.LT.AND P5, PT, R252, c[0x0][0x178], !P1 ;  /* 0x00005e00fc007a0c */ /* 0x000fe20004fa1270 */
[----:B---3--:R-:W-:Y:S01]  /*9c730*/  IMAD.WIDE R2, R31, 0x4, R4 ;  /* 0x000000041f027825 */ /* 0x008fe200078e0204 */
[----:B------:R-:W-:-:S02]  /*9c740*/  ISETP.LT.AND P6, PT, R99, c[0x0][0x178], !P1 ;  /* 0x00005e0063007a0c */ /* 0x000fc40004fc1270 */
[----:B------:R-:W-:Y:S02]  /*9c750*/  IADD3 R8, R242, 0x1e7, RZ ;  /* 0x000001e7f2087810 */ /* 0x000fe40007ffe0ff */
[----:B------:R-:W-:Y:S02]  /*9c760*/  IADD3 R31, R31, c[0x0][0x198], RZ ;  /* 0x000066001f1f7a10 */ /* 0x000fe40007ffe0ff */
[----:B------:R-:W-:-:S03]  /*9c770*/  ISETP.GE.AND P2, PT, R8, c[0x0][0x17c], PT ;  /* 0x00005f0008007a0c */ /* 0x000fc60003f46270 */
[----:B-1----:R-:W-:-:S04]  /*9c780*/  IMAD.WIDE R8, R31, 0x4, R162 ;  /* 0x000000041f087825 */ /* 0x002fc800078e02a2 */
[----:B------:R-:W-:-:S04]  /*9c790*/  IMAD.WIDE R12, R31, 0x4, R160 ;  /* 0x000000041f0c7825 */ /* 0x000fc800078e02a0 */
[----:B----4-:R-:W-:Y:S01]  /*9c7a0*/  IMAD.WIDE R28, R31, 0x4, R6 ;  /* 0x000000041f1c7825 */ /* 0x010fe200078e0206 */
        /* <DEDUP_REMOVED lines=9> */
[----:B------:R-:W-:Y:S02]  /*9c840*/  ISETP.LT.AND P3, PT, R174, c[0x0][0x178], !P3 ;  /* 0x00005e00ae007a0c */ /* 0x000fe40005f61270 */
[----:B-1----:R-:W-:-:S04]  /*9c850*/  IMAD.WIDE R2, R31, 0x4, R4 ;  /* 0x000000041f027825 */ /* 0x002fc800078e0204 */
[----:B------:R-:W-:-:S04]  /*9c860*/  IMAD.WIDE R30, R33, 0x4, R162 ;  /* 0x00000004211e7825 */ /* 0x000fc800078e02a2 */
[----:B---3--:R-:W-:Y:S01]  /*9c870*/  IMAD.WIDE R8, R33, 0x4, R160 ;  /* 0x0000000421087825 */ /* 0x008fe200078e02a0 */
[----:B------:R-:W-:-:S03]  /*9c880*/  IADD3 R24, R242, 0x1e8, RZ ;  /* 0x000001e8f2187810 */ /* 0x000fc60007ffe0ff */
[----:B----4-:R-:W-:-:S04]  /*9c890*/  IMAD.WIDE R12, R33, 0x4, R6 ;  /* 0x00000004210c7825 */ /* 0x010fc800078e0206 */
[----:B--2---:R-:W-:Y:S01]  /*9c8a0*/  IMAD.WIDE R28, R33, 0x4, R4 ;  /* 0x00000004211c7825 */ /* 0x004fe200078e0204 */
[----:B------:R1:W-:Y:S03]  /*9c8b0*/  @P1 STG.E [R2.64], R17 ;  /* 0x0000001102001986 */ /* 0x0003e6000c101904 */
[----:B------:R-:W-:Y:S02]  /*9c8c0*/  @P4 STG.E [R30.64], R116 ;  /* 0x000000741e004986 */ /* 0x000fe4000c101904 */
[----:B------:R2:W-:Y:S01]  /*9c8d0*/  @P5 STG.E [R8.64], R144 ;  /* 0x0000009008005986 */ /* 0x0005e2000c101904 */
[----:B------:R-:W-:Y:S01]  /*9c8e0*/  ISETP.GE.AND P0, PT, R24, c[0x0][0x17c], PT ;  /* 0x00005f0018007a0c */ /* 0x000fe20003f06270 */
[----:B------:R3:W-:Y:S01]  /*9c8f0*/  @P6 STG.E [R12.64], R200 ;  /* 0x000000c80c006986 */ /* 0x0007e2000c101904 */
[----:B------:R-:W-:-:S03]  /*9c900*/  ISETP.LT.AND P4, PT, R243, c[0x0][0x178], !P2 ;  /* 0x00005e00f3007a0c */ /* 0x000fc60005781270 */
[----:B------:R-:W4:Y:S01]  /*9c910*/  LDS.128 R24, [R0+0x800] ;  /* 0x0008000000187984 */ /* 0x000f220000000c00 */
[----:B------:R-:W-:Y:S01]  /*9c920*/  @P3 STG.E [R28.64], R20 ;  /* 0x000000141c003986 */ /* 0x000fe2000c101904 */
[----:B------:R-:W-:Y:S02]  /*9c930*/  ISETP.LT.AND P3, PT, R252, c[0x0][0x178], !P2 ;  /* 0x00005e00fc007a0c */ /* 0x000fe40005761270 */
[----:B------:R-:W-:Y:S02]  /*9c940*/  ISETP.LT.AND P5, PT, R99, c[0x0][0x178], !P2 ;  /* 0x00005e0063007a0c */ /* 0x000fe400057a1270 */
[----:B------:R-:W-:Y:S02]  /*9c950*/  IADD3 R33, R33, c[0x0][0x198], RZ ;  /* 0x0000660021217a10 */ /* 0x000fe40007ffe0ff */
[----:B------:R-:W-:Y:S02]  /*9c960*/  ISETP.LT.AND P6, PT, R243, c[0x0][0x178], !P0 ;  /* 0x00005e00f3007a0c */ /* 0x000fe400047c1270 */
[----:B------:R-:W-:Y:S01]  /*9c970*/  IADD3 R16, R242, 0x1e9, RZ ;  /* 0x000001e9f2107810 */ /* 0x000fe20007ffe0ff */
[----:B------:R-:W4:Y:S01]  /*9c980*/  LDS.128 R28, [R248+0x800] ;  /* 0x00080000f81c7984 */ /* 0x000f220000000c00 */
[----:B-1----:R-:W-:-:S04]  /*9c990*/  IMAD.WIDE R2, R33, 0x4, R162 ;  /* 0x0000000421027825 */ /* 0x002fc800078e02a2 */
[----:B--2---:R-:W-:-:S04]  /*9c9a0*/  IMAD.WIDE R8, R33, 0x4, R160 ;  /* 0x0000000421087825 */ /* 0x004fc800078e02a0 */
[----:B---3--:R-:W-:Y:S01]  /*9c9b0*/  IMAD.WIDE R12, R33, 0x4, R6 ;  /* 0x00000004210c7825 */ /* 0x008fe200078e0206 */
[----:B------:R-:W-:Y:S01]  /*9c9c0*/  ISETP.LT.AND P2, PT, R174, c[0x0][0x178], !P2 ;  /* 0x00005e00ae007a0c */ /* 0x000fe20005741270 */
[----:B------:R1:W-:Y:S02]  /*9c9d0*/  @P4 STG.E [R2.64], R117 ;  /* 0x0000007502004986 */ /* 0x0003e4000c101904 */
[----:B------:R2:W-:Y:S01]  /*9c9e0*/  @P3 STG.E [R8.64], R145 ;  /* 0x0000009108003986 */ /* 0x0005e2000c101904 */
[----:B------:R-:W-:Y:S01]  /*9c9f0*/  ISETP.LT.AND P3, PT, R252, c[0x0][0x178], !P0 ;  /* 0x00005e00fc007a0c */ /* 0x000fe20004761270 */
[----:B------:R3:W-:Y:S01]  /*9ca00*/  @P5 STG.E [R12.64], R201 ;  /* 0x000000c90c005986 */ /* 0x0007e2000c101904 */
[----:B------:R-:W-:Y:S02]  /*9ca10*/  ISETP.LT.AND P5, PT, R99, c[0x0][0x178], !P0 ;  /* 0x00005e0063007a0c */ /* 0x000fe400047a1270 */
[C---:B------:R-:W-:Y:S02]  /*9ca20*/  IADD3 R35, R33.reuse, c[0x0][0x198], RZ ;  /* 0x0000660021237a10 */ /* 0x040fe40007ffe0ff */
[----:B------:R-:W-:Y:S01]  /*9ca30*/  ISETP.GE.AND P1, PT, R16, c[0x0][0x17c], PT ;  /* 0x00005f0010007a0c */ /* 0x000fe20003f26270 */
[----:B------:R-:W-:-:S04]  /*9ca40*/  IMAD.WIDE R16, R33, 0x4, R4 ;  /* 0x0000000421107825 */ /* 0x000fc800078e0204 */
[----:B------:R-:W-:-:S04]  /*9ca50*/  IMAD.WIDE R32, R35, 0x4, R162 ;  /* 0x0000000423207825 */ /* 0x000fc800078e02a2 */
[----:B-1----:R-:W-:-:S04]  /*9ca60*/  IMAD.WIDE R2, R35, 0x4, R160 ;  /* 0x0000000423027825 */ /* 0x002fc800078e02a0 */
[----:B--2---:R-:W-:Y:S01]  /*9ca70*/  IMAD.WIDE R8, R35, 0x4, R6 ;  /* 0x0000000423087825 */ /* 0x004fe200078e0206 */
[----:B------:R1:W-:Y:S03]  /*9ca80*/  @P2 STG.E [R16.64], R21 ;  /* 0x0000001510002986 */ /* 0x0003e6000c101904 */
[----:B------:R-:W-:Y:S01]  /*9ca90*/  @P6 STG.E [R32.64], R108 ;  /* 0x0000006c20006986 */ /* 0x000fe2000c101904 */
[----:B------:R-:W-:Y:S02]  /*9caa0*/  ISETP.LT.AND P0, PT, R174, c[0x0][0x178], !P0 ;  /* 0x00005e00ae007a0c */ /* 0x000fe40004701270 */
[----:B------:R-:W-:Y:S01]  /*9cab0*/  ISETP.LT.AND P6, PT, R243, c[0x0][0x178], !P1 ;  /* 0x00005e00f3007a0c */ /* 0x000fe20004fc1270 */
[----:B------:R2:W-:Y:S01]  /*9cac0*/  @P3 STG.E [R2.64], R140 ;  /* 0x0000008c02003986 */ /* 0x0005e2000c101904 */
[----:B------:R-:W-:Y:S01]  /*9cad0*/  ISETP.LT.AND P3, PT, R252, c[0x0][0x178], !P1 ;  /* 0x00005e00fc007a0c */ /* 0x000fe20004f61270 */
[----:B------:R4:W-:Y:S01]  /*9cae0*/  @P5 STG.E [R8.64], R180 ;  /* 0x000000b408005986 */ /* 0x0009e2000c101904 */
[----:B------:R-:W-:-:S02]  /*9caf0*/  ISETP.LT.AND P5, PT, R99, c[0x0][0x178], !P1 ;  /* 0x00005e0063007a0c */ /* 0x000fc40004fa1270 */
[C---:B------:R-:W-:Y:S01]  /*9cb00*/  IADD3 R37, R35.reuse, c[0x0][0x198], RZ ;  /* 0x0000660023257a10 */ /* 0x040fe20007ffe0ff */
[----:B------:R-:W-:Y:S01]  /*9cb10*/  ISETP.LT.AND P1, PT, R174, c[0x0][0x178], !P1 ;  /* 0x00005e00ae007a0c */ /* 0x000fe20004f21270 */
[----:B------:R-:W-:Y:S01]  /*9cb20*/  IADD3 R0, R242, 0x1ea, RZ ;  /* 0x000001eaf2007810 */ /* 0x000fe20007ffe0ff */
[----:B---3--:R-:W-:-:S04]  /*9cb30*/  IMAD.WIDE R12, R35, 0x4, R4 ;  /* 0x00000004230c7825 */ /* 0x008fc800078e0204 */
[----:B-1----:R-:W-:-:S04]  /*9cb40*/  IMAD.WIDE R16, R37, 0x4, R162 ;  /* 0x0000000425107825 */ /* 0x002fc800078e02a2 */
[----:B------:R-:W-:-:S04]  /*9cb50*/  IMAD.WIDE R20, R37, 0x4, R6 ;  /* 0x0000000425147825 */ /* 0x000fc800078e0206 */
[----:B--2---:R-:W-:Y:S01]  /*9cb60*/  IMAD.WIDE R2, R37, 0x4, R160 ;  /* 0x0000000425027825 */ /* 0x004fe200078e02a0 */
[----:B------:R-:W-:-:S03]  /*9cb70*/  ISETP.GE.AND P4, PT, R0, c[0x0][0x17c], PT ;  /* 0x00005f0000007a0c */ /* 0x000fc60003f86270 */
[----:B------:R-:W-:Y:S01]  /*9cb80*/  IADD3 R0, R242, 0x1eb, RZ ;  /* 0x000001ebf2007810 */ /* 0x000fe20007ffe0ff */
[----:B----4-:R1:W-:Y:S01]  /*9cb90*/  @P0 STG.E [R12.64], R24 ;  /* 0x000000180c000986 */ /* 0x0103e2000c101904 */
[----:B------:R-:W-:-:S04]  /*9cba0*/  IMAD.WIDE R8, R37, 0x4, R4 ;  /* 0x0000000425087825 */ /* 0x000fc800078e0204 */
[----:B------:R2:W-:Y:S02]  /*9cbb0*/  @P6 STG.E [R16.64], R109 ;  /* 0x0000006d10006986 */ /* 0x0005e4000c101904 */
[----:B------:R3:W-:Y:S01]  /*9cbc0*/  @P3 STG.E [R2.64], R141 ;  /* 0x0000008d02003986 */ /* 0x0007e2000c101904 */
[----:B------:R-:W-:Y:S02]  /*9cbd0*/  ISETP.GE.AND P2, PT, R0, c[0x0][0x17c], PT ;  /* 0x00005f0000007a0c */ /* 0x000fe40003f46270 */
[----:B------:R-:W-:Y:S01]  /*9cbe0*/  ISETP.LT.AND P0, PT, R243, c[0x0][0x178], !P4 ;  /* 0x00005e00f3007a0c */ /* 0x000fe20006701270 */
[----:B------:R-:W-:Y:S01]  /*9cbf0*/  @P5 STG.E [R20.64], R181 ;  /* 0x000000b514005986 */ /* 0x000fe2000c101904 */
[----:B------:R-:W-:Y:S01]  /*9cc00*/  ISETP.LT.AND P6, PT, R252, c[0x0][0x178], !P4 ;  /* 0x00005e00fc007a0c */ /* 0x000fe200067c1270 */
[----:B------:R4:W-:Y:S01]  /*9cc10*/  @P1 STG.E [R8.64], R25 ;  /* 0x0000001908001986 */ /* 0x0009e2000c101904 */
[----:B------:R-:W-:Y:S02]  /*9cc20*/  ISETP.LT.AND P1, PT, R99, c[0x0][0x178], !P4 ;  /* 0x00005e0063007a0c */ /* 0x000fe40006721270 */
[----:B------:R-:W-:Y:S01]  /*9cc30*/  IADD3 R39, R37, c[0x0][0x198], RZ ;  /* 0x0000660025277a10 */ /* 0x000fe20007ffe0ff */
[----:B------:R-:W-:Y:S01]  /*9cc40*/  ISETP.LT.AND P4, PT, R174, c[0x0][0x178], !P4 ;  /* 0x00005e00ae007a0c */ /* 0x000fe20006781270 */
[----:B------:R-:W-:Y:S01]  /*9cc50*/  ISETP.LT.AND P5, PT, R243, c[0x0][0x178], !P2 ;  /* 0x00005e00f3007a0c */ /* 0x000fe200057a1270 */
[----:B------:R-:W4:Y:S01]  /*9cc60*/  LDS.128 R32, [R241+0x800] ;  /* 0x00080000f1207984 */ /* 0x000f220000000c00 */
        /* <DEDUP_REMOVED lines=20> */
[----:B--2---:R-:W-:-:S04]  /*9cdb0*/  IMAD.WIDE R16, R37, 0x4, R6 ;  /* 0x0000000425107825 */ /* 0x004fc800078e0206 */
[----:B---3--:R-:W-:Y:S01]  /*9cdc0*/  IMAD.WIDE R2, R37, 0x4, R4 ;  /* 0x0000000425027825 */ /* 0x008fe200078e0204 */
[----:B------:R-:W-:Y:S01]  /*9cdd0*/  IADD3 R0, R242, 0x1ed, RZ ;  /* 0x000001edf2007810 */ /* 0x000fe20007ffe0ff */
[----:B------:R-:W1:Y:S02]  /*9cde0*/  LDS.128 R36, [R240+0x800] ;  /* 0x00080000f0247984 */ /* 0x000e640000000c00 */
[----:B----4-:R-:W-:-:S04]  /*9cdf0*/  IMAD.WIDE R8, R25, 0x4, R162 ;  /* 0x0000000419087825 */ /* 0x010fc800078e02a2 */
[----:B------:R-:W-:Y:S01]  /*9ce00*/  IMAD.WIDE R20, R25, 0x4, R160 ;  /* 0x0000000419147825 */ /* 0x000fe200078e02a0 */
[----:B------:R-:W-:Y:S01]  /*9ce10*/  ISETP.GE.AND P0, PT, R0, c[0x0][0x17c], PT ;  /* 0x00005f0000007a0c */ /* 0x000fe20003f06270 */
[----:B------:R2:W-:Y:S02]  /*9ce20*/  @P6 STG.E [R12.64], R149 ;  /* 0x000000950c006986 */ /* 0x0005e4000c101904 */
[----:B------:R-:W-:Y:S01]  /*9ce30*/  @P1 STG.E [R16.64], R189 ;  /* 0x000000bd10001986 */ /* 0x000fe2000c101904 */
        /* <DEDUP_REMOVED lines=8> */
[C---:B------:R-:W-:Y:S02]  /*9cec0*/  IADD3 R41, R25.reuse, c[0x0][0x198], RZ ;  /* 0x0000660019297a10 */ /* 0x040fe40007ffe0ff */
[----:B------:R-:W-:Y:S01]  /*9ced0*/  IADD3 R0, R242, 0x1ee, RZ ;  /* 0x000001eef2007810 */ /* 0x000fe20007ffe0ff */
[----:B--2---:R-:W-:-:S04]  /*9cee0*/  IMAD.WIDE R12, R25, 0x4, R6 ;  /* 0x00000004190c7825 */ /* 0x004fc800078e0206 */
[----:B---3--:R-:W-:-:S04]  /*9cef0*/  IMAD.WIDE R2, R25, 0x4, R4 ;  /* 0x0000000419027825 */ /* 0x008fc800078e0204 */
[----:B----4-:R-:W-:-:S04]  /*9cf00*/  IMAD.WIDE R8, R41, 0x4, R162 ;  /* 0x0000000429087825 */ /* 0x010fc800078e02a2 */
[----:B------:R-:W-:-:S04]  /*9cf10*/  IMAD.WIDE R16, R41, 0x4, R160 ;  /* 0x0000000429107825 */ /* 0x000fc800078e02a0 */
[----:B------:R-:W-:Y:S01]  /*9cf20*/  IMAD.WIDE R20, R41, 0x4, R6 ;  /* 0x0000000429147825 */ /* 0x000fe200078e0206 */
[----:B------:R-:W-:Y:S01]  /*9cf30*/  ISETP.GE.AND P6, PT, R0, c[0x0][0x17c], PT ;  /* 0x00005f0000007a0c */ /* 0x000fe20003fc6270 */
[----:B------:R-:W-:Y:S01]  /*9cf40*/  @P1 STG.E [R12.64], R196 ;  /* 0x000000c40c001986 */ /* 0x000fe2000c101904 */
[----:B------:R-:W-:Y:S01]  /*9cf50*/  IADD3 R0, R242, 0x1ef, RZ ;  /* 0x000001eff2007810 */ /* 0x000fe20007ffe0ff */
[----:B------:R2:W-:Y:S02]  /*9cf60*/  @P3 STG.E [R2.64], R32 ;  /* 0x0000002002003986 */ /* 0x0005e4000c101904 */
[----:B------:R3:W-:Y:S01]  /*9cf70*/  @P5 STG.E [R8.64], R101 ;  /* 0x0000006508005986 */ /* 0x0007e2000c101904 */
[----:B------:R4:W-:Y:S01]  /*9cf80*/  @P4 STG.E [R16.64], R133 ;  /* 0x0000008510004986 */ /* 0x0009e2000c101904 */
[----:B------:R-:W-:Y:S01]  /*9cf90*/  ISETP.LT.AND P0, PT, R174, c[0x0][0x178], !P0 ;  /* 0x00005e00ae007a0c */ /* 0x000fe20004701270 */
[----:B------:R1:W-:Y:S01]  /*9cfa0*/  @P2 STG.E [R20.64], R197 ;  /* 0x000000c514002986 */ /* 0x0003e2000c101904 */
[----:B------:R-:W-:-:S02]  /*9cfb0*/  ISETP.GE.AND P1, PT, R0, c[0x0][0x17c], PT ;  /* 0x00005f0000007a0c */ /* 0x000fc40003f26270 */
[----:B------:R-:W-:Y:S02]  /*9cfc0*/  ISETP.LT.AND P2, PT, R243, c[0x0][0x178], !P6 ;  /* 0x00005e00f3007a0c */ /* 0x000fe40007741270 */
[----:B------:R-:W-:Y:S01]  /*9cfd0*/  ISETP.LT.AND P4, PT, R252, c[0x0][0x178], !P6 ;  /* 0x00005e00fc007a0c */ /* 0x000fe20007781270 */
[----:B------:R-:W-:Y:S01]  /*9cfe0*/  IMAD.WIDE R24, R41, 0x4, R4 ;  /* 0x0000000429187825 */ /* 0x000fe200078e0204 */
[----:B------:R-:W-:Y:S02]  /*9cff0*/  ISETP.LT.AND P3, PT, R99, c[0x0][0x178], !P6 ;  /* 0x00005e0063007a0c */ /* 0x000fe40007761270 */
[----:B------:R-:W-:Y:S01]  /*9d000*/  IADD3 R41, R41, c[0x0][0x198], RZ ;  /* 0x0000660029297a10 */ /* 0x000fe20007ffe0ff */
[----:B------:R-:W-:Y:S01]  /*9d010*/  ISETP.LT.AND P6, PT, R174, c[0x0][0x178], !P6 ;  /* 0x00005e00ae007a0c */ /* 0x000fe200077c1270 */
[----:B------:R-:W-:Y:S02]  /*9d020*/  ISETP.LT.AND P5, PT, R243, c[0x0][0x178], !P1 ;  /* 0x00005e00f3007a0c */ /* 0x000fe40004fa1270 */
[C---:B------:R-:W-:Y:S01]  /*9d030*/  IADD3 R29, R41.reuse, c[0x0][0x198], RZ ;  /* 0x00006600291d7a10 */ /* 0x040fe20007ffe0ff */
[----:B--2---:R-:W-:-:S04]  /*9d040*/  IMAD.WIDE R2, R41, 0x4, R162 ;  /* 0x0000000429027825 */ /* 0x004fc800078e02a2 */
[----:B---3--:R-:W-:-:S04]  /*9d050*/  IMAD.WIDE R8, R41, 0x4, R160 ;  /* 0x0000000429087825 */ /* 0x008fc800078e02a0 */
[----:B------:R-:W-:Y:S01]  /*9d060*/  IMAD.WIDE R12, R41, 0x4, R6 ;  /* 0x00000004290c7825 */ /* 0x000fe200078e0206 */
[----:B------:R-:W-:-:S03]  /*9d070*/  IADD3 R0, R242, 0x1f0, RZ ;  /* 0x000001f0f2007810 */ /* 0x000fc60007ffe0ff */
[----:B----4-:R-:W-:Y:S01]  /*9d080*/  IMAD.WIDE R16, R41, 0x4, R4 ;  /* 0x0000000429107825 */ /* 0x010fe200078e0204 */
[----:B------:R2:W-:Y:S03]  /*9d090*/  @P0 STG.E [R24.64], R33 ;  /* 0x0000002118000986 */ /* 0x0005e6000c101904 */
[----:B-1----:R-:W-:-:S04]  /*9d0a0*/  IMAD.WIDE R20, R29, 0x4, R162 ;  /* 0x000000041d147825 */ /* 0x002fc800078e02a2 */
[----:B------:R1:W-:Y:S02]  /*9d0b0*/  @P2 STG.E [R2.64], R96 ;  /* 0x0000006002002986 */ /* 0x0003e4000c101904 */
        /* <DEDUP_REMOVED lines=8> */
[----:B------:R-:W-:Y:S01]  /*9d140*/  ISETP.LT.AND P6, PT, R243, c[0x0][0x178], !P0 ;  /* 0x00005e00f3007a0c */ /* 0x000fe200047c1270 */
[----:B------:R-:W-:Y:S01]  /*9d150*/  ISETP.LT.AND P1, PT, R252, c[0x0][0x178], !P0 ;  /* 0x00005e00fc007a0c */ /* 0x000fe20004721270 */
[C---:B--2---:R-:W-:Y:S01]  /*9d160*/  IADD3 R25, R29.reuse, c[0x0][0x198], RZ ;  /* 0x000066001d197a10 */ /* 0x044fe20007ffe0ff */
[----:B-1----:R-:W-:-:S04]  /*9d170*/  IMAD.WIDE R2, R29, 0x4, R160 ;  /* 0x000000041d027825 */ /* 0x002fc800078e02a0 */
[----:B---3--:R-:W-:Y:S01]  /*9d180*/  IMAD.WIDE R8, R29, 0x4, R6 ;  /* 0x000000041d087825 */ /* 0x008fe200078e0206 */
[----:B------:R-:W-:-:S03]  /*9d190*/  IADD3 R0, R242, 0x1f1, RZ ;  /* 0x000001f1f2007810 */ /* 0x000fc60007ffe0ff */
[----:B----4-:R-:W-:-:S04]  /*9d1a0*/  IMAD.WIDE R12, R29, 0x4, R4 ;  /* 0x000000041d0c7825 */ /* 0x010fc800078e0204 */
[----:B------:R-:W-:-:S04]  /*9d1b0*/  IMAD.WIDE R16, R25, 0x4, R162 ;  /* 0x0000000419107825 */ /* 0x000fc800078e02a2 */
[----:B------:R-:W-:Y:S01]  /*9d1c0*/  IMAD.WIDE R20, R25, 0x4, R160 ;  /* 0x0000000419147825 */ /* 0x000fe200078e02a0 */
[----:B------:R1:W-:Y:S01]  /*9d1d0*/  @P3 STG.E [R2.64], R137 ;  /* 0x0000008902003986 */ /* 0x0003e2000c101904 */
[----:B------:R-:W-:Y:S02]  /*9d1e0*/  ISETP.GE.AND P2, PT, R0, c[0x0][0x17c], PT ;  /* 0x00005f0000007a0c */ /* 0x000fe40003f46270 */
[----:B------:R2:W-:Y:S02]  /*9d1f0*/  @P4 STG.E [R8.64], R205 ;  /* 0x000000cd08004986 */ /* 0x0005e4000c101904 */
[----:B------:R3:W-:Y:S01]  /*9d200*/  @P5 STG.E [R12.64], R37 ;  /* 0x000000250c005986 */ /* 0x0007e2000c101904 */
[----:B------:R-:W-:Y:S01]  /*9d210*/  ISETP.LT.AND P5, PT, R99, c[0x0][0x178], !P0 ;  /* 0x00005e0063007a0c */ /* 0x000fe200047a1270 */
[----:B------:R4:W-:Y:S01]  /*9d220*/  @P6 STG.E [R16.64], R126 ;  /* 0x0000007e10006986 */ /* 0x0009e2000c101904 */
[----:B------:R-:W-:Y:S01]  /*9d230*/  ISETP.LT.AND P0, PT, R174, c[0x0][0x178], !P0 ;  /* 0x00005e00ae007a0c */ /* 0x000fe20004701270 */
[----:B------:R3:W-:Y:S01]  /*9d240*/  @P1 STG.E [R20.64], R158 ;  /* 0x0000009e14001986 */ /* 0x0007e2000c101904 */
[----:B------:R-:W-:-:S02]  /*9d250*/  ISETP.LT.AND P1, PT, R243, c[0x0][0x178], !P2 ;  /* 0x00005e00f3007a0c */ /* 0x000fc40005721270 */
[----:B------:R-:W-:Y:S02]  /*9d260*/  ISETP.LT.AND P3, PT, R252, c[0x0][0x178], !P2 ;  /* 0x00005e00fc007a0c */ /* 0x000fe40005761270 */
[----:B------:R-:W-:Y:S01]  /*9d270*/  ISETP.LT.AND P6, PT, R99, c[0x0][0x178], !P2 ;  /* 0x00005e0063007a0c */ /* 0x000fe200057c1270 */
[----:B-1----:R-:W-:-:S04]  /*9d280*/  IMAD.WIDE R2, R25, 0x4, R6 ;  /* 0x0000000419027825 */ /* 0x002fc800078e0206 */
[C---:B--2---:R-:W-:Y:S01]  /*9d290*/  IMAD.WIDE R8, R25.reuse, 0x4, R4 ;  /* 0x0000000419087825 */ /* 0x044fe200078e0204 */
[----:B------:R-:W-:Y:S02]  /*9d2a0*/  IADD3 R25, R25, c[0x0][0x198], RZ ;  /* 0x0000660019197a10 */ /* 0x000fe40007ffe0ff */
[----:B------:R-:W-:-:S03]  /*9d2b0*/  IADD3 R24, R242, 0x1f2, RZ ;  /* 0x000001f2f2187810 */ /* 0x000fc60007ffe0ff */
[----:B---3--:R-:W-:-:S04]  /*9d2c0*/  IMAD.WIDE R12, R25, 0x4, R162 ;  /* 0x00000004190c7825 */ /* 0x008fc800078e02a2 */
[----:B----4-:R-:W-:Y:S01]  /*9d2d0*/  IMAD.WIDE R16, R25, 0x4, R160 ;  /* 0x0000000419107825 */ /* 0x010fe200078e02a0 */
[----:B------:R-:W-:-:S03]  /*9d2e0*/  ISETP.GE.AND P4, PT, R24, c[0x0][0x17c], PT ;  /* 0x00005f0018007a0c */ /* 0x000fc60003f86270 */
[----:B------:R-:W-:Y:S01]  /*9d2f0*/  IMAD.WIDE R20, R25, 0x4, R6 ;  /* 0x0000000419147825 */ /* 0x000fe200078e0206 */
[----:B------:R1:W-:Y:S03]  /*9d300*/  @P5 STG.E [R2.64], R178 ;  /* 0x000000b202005986 */ /* 0x0003e6000c101904 */
[----:B------:R2:W-:Y:S01]  /*9d310*/  @P0 STG.E [R8.64], R14 ;  /* 0x0000000e08000986 */ /* 0x0005e2000c101904 */
[----:B------:R-:W-:Y:S01]  /*9d320*/  ISETP.LT.AND P2, PT, R174, c[0x0][0x178], !P2 ;  /* 0x00005e00ae007a0c */ /* 0x000fe20005741270 */
[----:B------:R3:W-:Y:S01]  /*9d330*/  @P1 STG.E [R12.64], R127 ;  /* 0x0000007f0c001986 */ /* 0x0007e2000c101904 */
[----:B------:R-:W-:Y:S01]  /*9d340*/  ISETP.LT.AND P0, PT, R243, c[0x0][0x178], !P4 ;  /* 0x00005e00f3007a0c */ /* 0x000fe20006701270 */
[----:B------:R4:W-:Y:S01]  /*9d350*/  @P3 STG.E [R16.64], R159 ;  /* 0x0000009f10003986 */ /* 0x0009e2000c101904 */
[----:B------:R4:W-:Y:S01]  /*9d360*/  @P6 STG.E [R20.64], R179 ;  /* 0x000000b314006986 */ /* 0x0009e2000c101904 */
[----:B------:R-:W-:-:S02]  /*9d370*/  ISETP.LT.AND P1, PT, R252, c[0x0][0x178], !P4 ;  /* 0x00005e00fc007a0c */ /* 0x000fc40006721270 */
[----:B------:R-:W-:Y:S02]  /*9d380*/  ISETP.LT.AND P6, PT, R99, c[0x0][0x178], !P4 ;  /* 0x00005e0063007a0c */ /* 0x000fe400067c1270 */
[C---:B------:R-:W-:Y:S02]  /*9d390*/  IADD3 R29, R25.reuse, c[0x0][0x198], RZ ;  /* 0x00006600191d7a10 */ /* 0x040fe40007ffe0ff */
[----:B------:R-:W-:Y:S01]  /*9d3a0*/  IADD3 R0, R242, 0x1f3, RZ ;  /* 0x000001f3f2007810 */ /* 0x000fe20007ffe0ff */
[----:B-1----:R-:W-:-:S04]  /*9d3b0*/  IMAD.WIDE R2, R25, 0x4, R4 ;  /* 0x0000000419027825 */ /* 0x002fc800078e0204 */
[----:B--2---:R-:W-:-:S04]  /*9d3c0*/  IMAD.WIDE R8, R29, 0x4, R162 ;  /* 0x000000041d087825 */ /* 0x004fc800078e02a2 */
[----:B---3--:R-:W-:Y:S01]  /*9d3d0*/  IMAD.WIDE R12, R29, 0x4, R160 ;  /* 0x000000041d0c7825 */ /* 0x008fe200078e02a0 */
[----:B------:R-:W-:-:S03]  /*9d3e0*/  ISETP.GE.AND P5, PT, R0, c[0x0][0x17c], PT ;  /* 0x00005f0000007a0c */ /* 0x000fc60003fa6270 */
[----:B----4-:R-:W-:Y:S01]  /*9d3f0*/  IMAD.WIDE R16, R29, 0x4, R6 ;  /* 0x000000041d107825 */ /* 0x010fe200078e0206 */
[----:B------:R1:W-:Y:S01]  /*9d400*/  @P2 STG.E [R2.64], R15 ;  /* 0x0000000f02002986 */ /* 0x0003e2000c101904 */
[----:B------:R-:W-:Y:S02]  /*9d410*/  ISETP.LT.AND P4, PT, R174, c[0x0][0x178], !P4 ;  /* 0x00005e00ae007a0c */ /* 0x000fe40006781270 */
[----:B------:R2:W-:Y:S01]  /*9d420*/  @P0 STG.E [R8.64], R122 ;  /* 0x0000007a08000986 */ /* 0x0005e2000c101904 */
[----:B------:R-:W-:Y:S01]  /*9d430*/  ISETP.LT.AND P0, PT, R243, c[0x0][0x178], !P5 ;  /* 0x00005e00f3007a0c */ /* 0x000fe20006f01270 */
[----:B------:R3:W-:Y:S01]  /*9d440*/  @P1 STG.E [R12.64], R154 ;  /* 0x0000009a0c001986 */ /* 0x0007e2000c101904 */
[----:B------:R-:W-:Y:S01]  /*9d450*/  @P6 STG.E [R16.64], R186 ;  /* 0x000000ba10006986 */ /* 0x000fe2000c101904 */
        /* <DEDUP_REMOVED lines=10> */
[----:B------:R-:W-:Y:S01]  /*9d500*/  IMAD.WIDE R14, R25, 0x4, R4 ;  /* 0x00000004190e7825 */ /* 0x000fe200078e0204 */
[----:B------:R-:W-:Y:S01]  /*9d510*/  IADD3 R0, R242, 0x1f5, RZ ;  /* 0x000001f5f2007810 */ /* 0x000fe20007ffe0ff */
[----:B------:R1:W-:Y:S02]  /*9d520*/  @P4 STG.E [R20.64], R10 ;  /* 0x0000000a14004986 */ /* 0x0003e4000c101904 */
[----:B------:R2:W-:Y:S02]  /*9d530*/  @P0 STG.E [R2.64], R123 ;  /* 0x0000007b02000986 */ /* 0x0005e4000c101904 */
        /* <DEDUP_REMOVED lines=9> */
[----:B------:R-:W-:Y:S02]  /*9d5d0*/  ISETP.LT.AND P6, PT, R243, c[0x0][0x178], !P2 ;  /* 0x00005e00f3007a0c */ /* 0x000fe400057c1270 */
[C---:B-1----:R-:W-:Y:S01]  /*9d5e0*/  IADD3 R21, R29.reuse, c[0x0][0x198], RZ ;  /* 0x000066001d157a10 */ /* 0x042fe20007ffe0ff */
[----:B------:R-:W-:-:S04]  /*9d5f0*/  IMAD.WIDE R16, R29, 0x4, R162 ;  /* 0x000000041d107825 */ /* 0x000fc800078e02a2 */
[----:B--2---:R-:W-:-:S04]  /*9d600*/  IMAD.WIDE R2, R29, 0x4, R160 ;  /* 0x000000041d027825 */ /* 0x004fc800078e02a0 */
[----:B---3--:R-:W-:Y:S01]  /*9d610*/  IMAD.WIDE R8, R29, 0x4, R6 ;  /* 0x000000041d087825 */ /* 0x008fe200078e0206 */
[----:B------:R-:W-:-:S03]  /*9d620*/  IADD3 R0, R242, 0x1f6, RZ ;  /* 0x000001f6f2007810 */ /* 0x000fc60007ffe0ff */
[----:B----4-:R-:W-:Y:S01]  /*9d630*/  IMAD.WIDE R12, R29, 0x4, R4 ;  /* 0x000000041d0c7825 */ /* 0x010fe200078e0204 */
[----:B------:R1:W-:Y:S03]  /*9d640*/  @P4 STG.E [R16.64], R114 ;  /* 0x0000007210004986 */ /* 0x0003e6000c101904 */
[----:B------:R-:W-:-:S04]  /*9d650*/  IMAD.WIDE R10, R21, 0x4, R162 ;  /* 0x00000004150a7825 */ /* 0x000fc800078e02a2 */
[----:B------:R2:W-:Y:S01]  /*9d660*/  @P1 STG.E [R2.64], R130 ;  /* 0x0000008202001986 */ /* 0x0005e2000c101904 */
[----:B------:R-:W-:Y:S02]  /*9d670*/  ISETP.GE.AND P0, PT, R0, c[0x0][0x17c], PT ;  /* 0x00005f0000007a0c */ /* 0x000fe40003f06270 */
[----:B------:R-:W-:Y:S01]  /*9d680*/  ISETP.LT.AND P4, PT, R252, c[0x0][0x178], !P2 ;  /* 0x00005e00fc007a0c */ /* 0x000fe20005781270 */
[----:B------:R3:W-:Y:S01]  /*9d690*/  @P5 STG.E [R8.64], R194 ;  /* 0x000000c208005986 */ /* 0x0007e2000c101904 */
[----:B------:R4:W-:Y:S01]  /*9d6a0*/  @P3 STG.E [R12.64], R18 ;  /* 0x000000120c003986 */ /* 0x0009e2000c101904 */
[----:B------:R-:W-:Y:S01]  /*9d6b0*/  ISETP.LT.AND P3, PT, R99, c[0x0][0x178], !P2 ;  /* 0x00005e0063007a0c */ /* 0x000fe20005761270 */
[----:B------:R4:W-:Y:S01]  /*9d6c0*/  @P6 STG.E [R10.64], R115 ;  /* 0x000000730a006986 */ /* 0x0009e2000c101904 */
[----:B------:R-:W-:Y:S02]  /*9d6d0*/  ISETP.LT.AND P2, PT, R174, c[0x0][0x178], !P2 ;  /* 0x00005e00ae007a0c */ /* 0x000fe40005741270 */
[----:B------:R-:W-:-:S02]  /*9d6e0*/  ISETP.LT.AND P6, PT, R243, c[0x0][0x178], !P0 ;  /* 0x00005e00f3007a0c */ /* 0x000fc400047c1270 */
[----:B------:R-:W-:Y:S02]  /*9d6f0*/  ISETP.LT.AND P5, PT, R252, c[0x0][0x178], !P0 ;  /* 0x00005e00fc007a0c */ /* 0x000fe400047a1270 */
[C---:B-1----:R-:W-:Y:S01]  /*9d700*/  IADD3 R17, R21.reuse, c[0x0][0x198], RZ ;  /* 0x0000660015117a10 */ /* 0x042fe20007ffe0ff */
[----:B------:R-:W-:Y:S01]  /*9d710*/  IMAD.WIDE R14, R21, 0x4, R160 ;  /* 0x00000004150e7825 */ /* 0x000fe200078e02a0 */
[----:B------:R-:W-:-:S03]  /*9d720*/  IADD3 R0, R242, 0x1f7, RZ ;  /* 0x000001f7f2007810 */ /* 0x000fc60007ffe0ff */
[----:B--2---:R-:W-:-:S04]  /*9d730*/  IMAD.WIDE R2, R21, 0x4, R6 ;  /* 0x0000000415027825 */ /* 0x004fc800078e0206 */
[----:B---3--:R-:W-:-:S04]  /*9d740*/  IMAD.WIDE R8, R21, 0x4, R4 ;  /* 0x0000000415087825 */ /* 0x008fc800078e0204 */
[C---:B----4-:R-:W-:Y:S01]  /*9d750*/  IMAD.WIDE R12, R17.reuse, 0x4, R162 ;  /* 0x00000004110c7825 */ /* 0x050fe200078e02a2 */
[----:B------:R1:W-:Y:S03]  /*9d760*/  @P4 STG.E [R14.64], R131 ;  /* 0x000000830e004986 */ /* 0x0003e6000c101904 */
[----:B------:R-:W-:Y:S01]  /*9d770*/  IMAD.WIDE R10, R17, 0x4, R160 ;  /* 0x00000004110a7825 */ /* 0x000fe200078e02a0 */
[----:B------:R-:W-:Y:S02]  /*9d780*/  ISETP.GE.AND P1, PT, R0, c[0x0][0x17c], PT ;  /* 0x00005f0000007a0c */ /* 0x000fe40003f26270 */
[----:B------:R-:W-:Y:S01]  /*9d790*/  ISETP.LT.AND P4, PT, R99, c[0x0][0x178], !P0 ;  /* 0x00005e0063007a0c */ /* 0x000fe20004781270 */
[----:B------:R2:W-:Y:S01]  /*9d7a0*/  @P3 STG.E [R2.64], R195 ;  /* 0x000000c302003986 */ /* 0x0005e2000c101904 */
[----:B------:R3:W-:Y:S02]  /*9d7b0*/  @P2 STG.E [R8.64], R19 ;  /* 0x0000001308002986 */ /* 0x0007e4000c101904 */
        /* <DEDUP_REMOVED lines=11> */
[C---:B----4-:R-:W-:Y:S01]  /*9d870*/  IMAD.WIDE R12, R21.reuse, 0x4, R6 ;  /* 0x00000004150c7825 */ /* 0x050fe200078e0206 */
[----:B------:R1:W-:Y:S03]  /*9d880*/  @P4 STG.E [R14.64], R202 ;  /* 0x000000ca0e004986 */ /* 0x0003e6000c101904 */
[----:B------:R-:W-:Y:S01]  /*9d890*/  IMAD.WIDE R10, R21, 0x4, R160 ;  /* 0x00000004150a7825 */ /* 0x000fe200078e02a0 */
[----:B------:R-:W-:Y:S02]  /*9d8a0*/  ISETP.LT.AND P4, PT, R174, c[0x0][0x178], !P1 ;  /* 0x00005e00ae007a0c */ /* 0x000fe40004f81270 */
[----:B------:R-:W-:Y:S01]  /*9d8b0*/  ISETP.GE.AND P3, PT, R0, c[0x0][0x17c], PT ;  /* 0x00005f0000007a0c */ /* 0x000fe20003f66270 */
[----:B------:R2:W-:Y:S01]  /*9d8c0*/  @P0 STG.E [R2.64], R22 ;  /* 0x0000001602000986 */ /* 0x0005e2000c101904 */
[----:B------:R3:W-:Y:S02]  /*9d8d0*/  @P6 STG.E [R8.64], R119 ;  /* 0x0000007708006986 */ /* 0x0007e4000c101904 */
[----:B------:R4:W-:Y:S02]  /*9d8e0*/  @P5 STG.E [R10.64], R147 ;  /* 0x000000930a005986 */ /* 0x0009e4000c101904 */
[----:B------:R2:W-:Y:S01]  /*9d8f0*/  @P2 STG.E [R12.64], R203 ;  /* 0x000000cb0c002986 */ /* 0x0005e2000c101904 */
[----:B------:R-:W-:-:S02]  /*9d900*/  IADD3 R0, R242, 0x1f9, RZ ;  /* 0x000001f9f2007810 */ /* 0x000fc40007ffe0ff */
[----:B------:R-:W-:Y:S02]  /*9d910*/  ISETP.LT.AND P2, PT, R243, c[0x0][0x178], !P3 ;  /* 0x00005e00f3007a0c */ /* 0x000fe40005f41270 */
[----:B------:R-:W-:Y:S01]  /*9d920*/  ISETP.LT.AND P0, PT, R252, c[0x0][0x178], !P3 ;  /* 0x00005e00fc007a0c */ /* 0x000fe20005f01270 */
[C---:B-1----:R-:W-:Y:S01]  /*9d930*/  IMAD.WIDE R14, R21.reuse, 0x4, R4 ;  /* 0x00000004150e7825 */ /* 0x042fe200078e0204 */
[----:B------:R-:W-:Y:S02]  /*9d940*/  IADD3 R21, R21, c[0x0][0x198], RZ ;  /* 0x0000660015157a10 */ /* 0x000fe40007ffe0ff */
[----:B------:R-:W-:Y:S02]  /*9d950*/  ISETP.GE.AND P1, PT, R0, c[0x0][0x17c], PT ;  /* 0x00005f0000007a0c */ /* 0x000fe40003f26270 */
[----:B------:R-:W-:Y:S01]  /*9d960*/  ISETP.LT.AND P6, PT, R99, c[0x0][0x178], !P3 ;  /* 0x00005e0063007a0c */ /* 0x000fe20005fc1270 */
[----:B------:R-:W-:Y:S01]  /*9d970*/  ISETP.LT.AND P3, PT, R174, c[0x0][0x178], !P3 ;  /* 0x00005e00ae007a0c */ /* 0x000fe20005f61270 */
[----:B------:R-:W-:Y:S01]  /*9d980*/  @P4 STG.E [R14.64], R23 ;  /* 0x000000170e004986 */ /* 0x000fe2000c101904 */
[----:B------:R-:W-:Y:S01]  /*9d990*/  ISETP.LT.AND P4, PT, R243, c[0x0][0x178], !P1 ;  /* 0x00005e00f3007a0c */ /* 0x000fe20004f81270 */
[----:B--2---:R-:W-:-:S04]  /*9d9a0*/  IMAD.WIDE R2, R21, 0x4, R162 ;  /* 0x0000000415027825 */ /* 0x004fc800078e02a2 */
[C---:B---3--:R-:W-:Y:S01]  /*9d9b0*/  IMAD.WIDE R8, R21.reuse, 0x4, R160 ;  /* 0x0000000415087825 */ /* 0x048fe200078e02a0 */
[----:B------:R-:W-:Y:S02]  /*9d9c0*/  IADD3 R0, R242, 0x1fa, RZ ;  /* 0x000001faf2007810 */ /* 0x000fe40007ffe0ff */
[C---:B------:R-:W-:Y:S01]  /*9d9d0*/  IADD3 R19, R21.reuse, c[0x0][0x198], RZ ;  /* 0x0000660015137a10 */ /* 0x040fe20007ffe0ff */
[C---:B----4-:R-:W-:Y:S01]  /*9d9e0*/  IMAD.WIDE R10, R21.reuse, 0x4, R6 ;  /* 0x00000004150a7825 */ /* 0x050fe200078e0206 */
[----:B------:R1:W-:Y:S03]  /*9d9f0*/  @P2 STG.E [R2.64], R110 ;  /* 0x0000006e02002986 */ /* 0x0003e6000c101904 */
[----:B------:R2:W-:Y:S01]  /*9da00*/  @P0 STG.E [R8.64], R142 ;  /* 0x0000008e08000986 */ /* 0x0005e2000c101904 */
[----:B------:R-:W-:Y:S01]  /*9da10*/  ISETP.GE.AND P5, PT, R0, c[0x0][0x17c], PT ;  /* 0x00005f0000007a0c */ /* 0x000fe20003fa6270 */
[----:B------:R-:W-:Y:S01]  /*9da20*/  IMAD.WIDE R12, R21, 0x4, R4 ;  /* 0x00000004150c7825 */ /* 0x000fe200078e0204 */
[----:B------:R-:W-:-:S03]  /*9da30*/  ISETP.LT.AND P0, PT, R252, c[0x0][0x178], !P1 ;  /* 0x00005e00fc007a0c */ /* 0x000fc60004f01270 */
[----:B------:R-:W-:Y:S01]  /*9da40*/  IMAD.WIDE R16, R19, 0x4, R162 ;  /* 0x0000000413107825 */ /* 0x000fe200078e02a2 */
[----:B------:R-:W-:-:S03]  /*9da50*/  ISETP.LT.AND P2, PT, R99, c[0x0][0x178], !P1 ;  /* 0x00005e0063007a0c */ /* 0x000fc60004f41270 */
[----:B------:R-:W-:Y:S01]  /*9da60*/  ISETP.LT.AND P1, PT, R174, c[0x0][0x178], !P1 ;  /* 0x00005e00ae007a0c */ /* 0x000fe20004f21270 */
[----:B------:R3:W-:Y:S01]  /*9da70*/  @P6 STG.E [R10.64], R182 ;  /* 0x000000b60a006986 */ /* 0x0007e2000c101904 */
[----:B------:R-:W-:Y:S01]  /*9da80*/  ISETP.LT.AND P6, PT, R243, c[0x0][0x178], !P5 ;  /* 0x00005e00f3007a0c */ /* 0x000fe20006fc1270 */
[----:B------:R4:W-:Y:S02]  /*9da90*/  @P3 STG.E [R12.64], R26 ;  /* 0x0000001a0c003986 */ /* 0x0009e4000c101904 */
[----:B------:R4:W-:Y:S01]  /*9daa0*/  @P4 STG.E [R16.64], R111 ;  /* 0x0000006f10004986 */ /* 0x0009e2000c101904 */
[----:B------:R-:W-:Y:S02]  /*9dab0*/  ISETP.LT.AND P4, PT, R252, c[0x0][0x178], !P5 ;  /* 0x00005e00fc007a0c */ /* 0x000fe40006f81270 */
[C---:B------:R-:W-:Y:S01]  /*9dac0*/  IADD3 R21, R19.reuse, c[0x0][0x198], RZ ;  /* 0x0000660013157a10 */ /* 0x040fe20007ffe0ff */
[----:B-1----:R-:W-:-:S04]  /*9dad0*/  IMAD.WIDE R2, R19, 0x4, R160 ;  /* 0x0000000413027825 */ /* 0x002fc800078e02a0 */
[----:B--2---:R-:W-:Y:S01]  /*9dae0*/  IMAD.WIDE R8, R19, 0x4, R6 ;  /* 0x0000000413087825 */ /* 0x004fe200078e0206 */
[----:B------:R-:W-:-:S03]  /*9daf0*/  IADD3 R0, R242, 0x1fb, RZ ;  /* 0x000001fbf2007810 */ /* 0x000fc60007ffe0ff */
[----:B---3--:R-:W-:-:S04]  /*9db00*/  IMAD.WIDE R10, R19, 0x4, R4 ;  /* 0x00000004130a7825 */ /* 0x008fc800078e0204 */
[C---:B----4-:R-:W-:Y:S01]  /*9db10*/  IMAD.WIDE R12, R21.reuse, 0x4, R162 ;  /* 0x00000004150c7825 */ /* 0x050fe200078e02a2 */
[----:B------:R1:W-:Y:S01]  /*9db20*/  @P0 STG.E [R2.64], R143 ;  /* 0x0000008f02000986 */ /* 0x0003e2000c101904 */
[----:B------:R-:W-:Y:S02]  /*9db30*/  ISETP.GE.AND P3, PT, R0, c[0x0][0x17c], PT ;  /* 0x00005f0000007a0c */ /* 0x000fe40003f66270 */
[----:B------:R2:W-:Y:S02]  /*9db40*/  @P2 STG.E [R8.64], R183 ;  /* 0x000000b708002986 */ /* 0x0005e4000c101904 */
[----:B------:R-:W-:Y:S01]  /*9db50*/  IMAD.WIDE R14, R21, 0x4, R160 ;  /* 0x00000004150e7825 */ /* 0x000fe200078e02a0 */
[----:B------:R3:W-:Y:S01]  /*9db60*/  @P1 STG.E [R10.64], R27 ;  /* 0x0000001b0a001986 */ /* 0x0007e2000c101904 */
[----:B------:R-:W-:Y:S02]  /*9db70*/  ISETP.LT.AND P1, PT, R99, c[0x0][0x178], !P5 ;  /* 0x00005e0063007a0c */ /* 0x000fe40006f21270 */
[----:B------:R4:W-:Y:S01]  /*9db80*/  @P6 STG.E [R12.64], R106 ;  /* 0x0000006a0c006986 */ /* 0x0009e2000c101904 */
[----:B------:R-:W-:-:S02]  /*9db90*/  ISETP.LT.AND P5, PT, R174, c[0x0][0x178], !P5 ;  /* 0x00005e00ae007a0c */ /* 0x000fc40006fa1270 */
[----:B------:R-:W-:Y:S01]  /*9dba0*/  ISETP.LT.AND P6, PT, R243, c[0x0][0x178], !P3 ;  /* 0x00005e00f3007a0c */ /* 0x000fe20005fc1270 */
[----:B------:R4:W-:Y:S01]  /*9dbb0*/  @P4 STG.E [R14.64], R150 ;  /* 0x000000960e004986 */ /* 0x0009e2000c101904 */
[----:B------:R-:W-:Y:S02]  /*9dbc0*/  ISETP.LT.AND P0, PT, R252, c[0x0][0x178], !P3 ;  /* 0x00005e00fc007a0c */ /* 0x000fe40005f01270 */
[----:B------:R-:W-:Y:S02]  /*9dbd0*/  IADD3 R17, R21, c[0x0][0x198], RZ ;  /* 0x0000660015117a10 */ /* 0x000fe40007ffe0ff */
[----:B------:R-:W-:Y:S02]  /*9dbe0*/  ISETP.LT.AND P4, PT, R99, c[0x0][0x178], !P3 ;  /* 0x00005e0063007a0c */ /* 0x000fe40005f81270 */
[----:B------:R-:W-:Y:S01]  /*9dbf0*/  IADD3 R16, R242, 0x1fc, RZ ;  /* 0x000001fcf2107810 */ /* 0x000fe20007ffe0ff */
[----:B-1----:R-:W-:-:S04]  /*9dc00*/  IMAD.WIDE R2, R21, 0x4, R6 ;  /* 0x0000000415027825 */ /* 0x002fc800078e0206 */
[----:B--2---:R-:W-:-:S04]  /*9dc10*/  IMAD.WIDE R8, R21, 0x4, R4 ;  /* 0x0000000415087825 */ /* 0x004fc800078e0204 */
[----:B---3--:R-:W-:Y:S01]  /*9dc20*/  IMAD.WIDE R10, R17, 0x4, R162 ;  /* 0x00000004110a7825 */ /* 0x008fe200078e02a2 */
[----:B------:R-:W-:-:S03]  /*9dc30*/  ISETP.GE.AND P2, PT, R16, c[0x0][0x17c], PT ;  /* 0x00005f0010007a0c */ /* 0x000fc60003f46270 */
[C---:B----4-:R-:W-:Y:S01]  /*9dc40*/  IMAD.WIDE R12, R17.reuse, 0x4, R160 ;  /* 0x00000004110c7825 */ /* 0x050fe200078e02a0 */
[----:B------:R1:W-:Y:S03]  /*9dc50*/  @P1 STG.E [R2.64], R190 ;  /* 0x000000be02001986 */ /* 0x0003e6000c101904 */
[----:B------:R-:W-:-:S04]  /*9dc60*/  IMAD.WIDE R14, R17, 0x4, R6 ;  /* 0x00000004110e7825 */ /* 0x000fc800078e0206 */
[----:B------:R2:W-:Y:S02]  /*9dc70*/  @P5 STG.E [R8.64], R30 ;  /* 0x0000001e08005986 */ /* 0x0005e4000c101904 */
[----:B------:R3:W-:Y:S01]  /*9dc80*/  @P6 STG.E [R10.64], R107 ;  /* 0x0000006b0a006986 */ /* 0x0007e2000c101904 */
[----:B------:R-:W-:Y:S02]  /*9dc90*/  ISETP.LT.AND P3, PT, R174, c[0x0][0x178], !P3 ;  /* 0x00005e00ae007a0c */ /* 0x000fe40005f61270 */
[----:B------:R-:W-:Y:S02]  /*9dca0*/  ISETP.LT.AND P6, PT, R243, c[0x0][0x178], !P2 ;  /* 0x00005e00f3007a0c */ /* 0x000fe400057c1270 */
[----:B------:R-:W-:Y:S01]  /*9dcb0*/  ISETP.LT.AND P5, PT, R252, c[0x0][0x178], !P2 ;  /* 0x00005e00fc007a0c */ /* 0x000fe200057a1270 */
[----:B------:R4:W-:Y:S01]  /*9dcc0*/  @P0 STG.E [R12.64], R151 ;  /* 0x000000970c000986 */ /* 0x0009e2000c101904 */
[----:B------:R4:W-:Y:S01]  /*9dcd0*/  @P4 STG.E [R14.64], R191 ;  /* 0x000000bf0e004986 */ /* 0x0009e2000c101904 */
[----:B------:R-:W-:-:S02]  /*9dce0*/  IADD3 R19, R17, c[0x0][0x198], RZ ;  /* 0x0000660011137a10 */ /* 0x000fc40007ffe0ff */
[----:B------:R-:W-:Y:S01]  /*9dcf0*/  ISETP.LT.AND P4, PT, R99, c[0x0][0x178], !P2 ;  /* 0x00005e0063007a0c */ /* 0x000fe20005781270 */
[----:B------:R-:W-:Y:S01]  /*9dd00*/  ISETP.LT.AND P2, PT, R174, c[0x0][0x178], !P2 ;  /* 0x00005e00ae007a0c */ /* 0x000fe20005741270 */
[----:B------:R-:W-:Y:S01]  /*9dd10*/  IADD3 R0, R242, 0x1fd, RZ ;  /* 0x000001fdf2007810 */ /* 0x000fe20007ffe0ff */
[----:B-1----:R-:W-:-:S04]  /*9dd20*/  IMAD.WIDE R2, R17, 0x4, R4 ;  /* 0x0000000411027825 */ /* 0x002fc800078e0204 */
[----:B--2---:R-:W-:-:S04]  /*9dd30*/  IMAD.WIDE R8, R19, 0x4, R162 ;  /* 0x0000000413087825 */ /* 0x004fc800078e02a2 */
[----:B---3--:R-:W-:Y:S01]  /*9dd40*/  IMAD.WIDE R10, R19, 0x4, R160 ;  /* 0x00000004130a7825 */ /* 0x008fe200078e02a0 */
[----:B------:R-:W-:-:S03]  /*9dd50*/  ISETP.GE.AND P1, PT, R0, c[0x0][0x17c], PT ;  /* 0x00005f0000007a0c */ /* 0x000fc60003f26270 */
[----:B------:R-:W-:Y:S01]  /*9dd60*/  IADD3 R0, R242, 0x1fe, RZ ;  /* 0x000001fef2007810 */ /* 0x000fe20007ffe0ff */
[----:B------:R1:W-:Y:S01]  /*9dd70*/  @P3 STG.E [R2.64], R31 ;  /* 0x0000001f02003986 */ /* 0x0003e2000c101904 */
[----:B----4-:R-:W-:-:S04]  /*9dd80*/  IMAD.WIDE R12, R19, 0x4, R6 ;  /* 0x00000004130c7825 */ /* 0x010fc800078e0206 */
[----:B------:R2:W-:Y:S02]  /*9dd90*/  @P6 STG.E [R8.64], R102 ;  /* 0x0000006608006986 */ /* 0x0005e4000c101904 */
[----:B------:R-:W-:Y:S01]  /*9dda0*/  IMAD.WIDE R14, R19, 0x4, R4 ;  /* 0x00000004130e7825 */ /* 0x000fe200078e0204 */
[----:B------:R3:W-:Y:S01]  /*9ddb0*/  @P5 STG.E [R10.64], R134 ;  /* 0x000000860a005986 */ /* 0x0007e2000c101904 */
[----:B------:R-:W-:Y:S02]  /*9ddc0*/  ISETP.GE.AND P0, PT, R0, c[0x0][0x17c], PT ;  /* 0x00005f0000007a0c */ /* 0x000fe40003f06270 */
[----:B------:R-:W-:Y:S02]  /*9ddd0*/  ISETP.LT.AND P5, PT, R243, c[0x0][0x178], !P1 ;  /* 0x00005e00f3007a0c */ /* 0x000fe40004fa1270 */
[----:B------:R-:W-:Y:S01]  /*9dde0*/  ISETP.LT.AND P6, PT, R252, c[0x0][0x178], !P1 ;  /* 0x00005e00fc007a0c */ /* 0x000fe20004fc1270 */
[----:B------:R4:W-:Y:S01]  /*9ddf0*/  @P4 STG.E [R12.64], R198 ;  /* 0x000000c60c004986 */ /* 0x0009e2000c101904 */
[----:B------:R-:W-:-:S02]  /*9de00*/  ISETP.LT.AND P4, PT, R99, c[0x0][0x178], !P1 ;  /* 0x00005e0063007a0c */ /* 0x000fc40004f81270 */
[----:B------:R-:W-:Y:S01]  /*9de10*/  IADD3 R17, R19, c[0x0][0x198], RZ ;  /* 0x0000660013117a10 */ /* 0x000fe20007ffe0ff */
[----:B------:R4:W-:Y:S01]  /*9de20*/  @P2 STG.E [R14.64], R34 ;  /* 0x000000220e002986 */ /* 0x0009e2000c101904 */
        /* <DEDUP_REMOVED lines=11> */
[----:B------:R2:W-:Y:S02]  /*9dee0*/  @P6 STG.E [R8.64], R135 ;  /* 0x0000008708006986 */ /* 0x0005e4000c101904 */
[----:B------:R3:W-:Y:S01]  /*9def0*/  @P4 STG.E [R10.64], R199 ;  /* 0x000000c70a004986 */ /* 0x0007e2000c101904 */
[----:B------:R4:W-:Y:S01]  /*9df00*/  @P1 STG.E [R12.64], R35 ;  /* 0x000000230c001986 */ /* 0x0009e2000c101904 */
[----:B------:R4:W-:Y:S01]  /*9df10*/  @P2 STG.E [R16.64], R98 ;  /* 0x0000006210002986 */ /* 0x0009e2000c101904 */
[C---:B------:R-:W-:Y:S02]  /*9df20*/  ISETP.LT.AND P1, PT, R99.reuse, c[0x0][0x178], !P0 ;  /* 0x00005e0063007a0c */ /* 0x040fe40004721270 */
[----:B------:R-:W-:-:S02]  /*9df30*/  ISETP.LT.AND P2, PT, R99, c[0x0][0x178], !P3 ;  /* 0x00005e0063007a0c */ /* 0x000fc40005f41270 */
[----:B------:R-:W4:Y:S01]  /*9df40*/  LDL.LU R99, [R1+0x35f0] ;  /* 0x0035f00001637983 */ /* 0x000f220000300800 */
[----:B------:R-:W-:Y:S01]  /*9df50*/  ISETP.LT.AND P4, PT, R252, c[0x0][0x178], !P0 ;  /* 0x00005e00fc007a0c */ /* 0x000fe20004781270 */
[----:B------:R-:W-:Y:S01]  /*9df60*/  ISETP.LT.AND P0, PT, R174, c[0x0][0x178], !P0 ;  /* 0x00005e00ae007a0c */ /* 0x000fe20004701270 */
[----:B------:R-:W-:Y:S02]  /*9df70*/  ISETP.LT.AND P5, PT, R243, c[0x0][0x178], !P3 ;  /* 0x00005e00f3007a0c */ /* 0x000fe40005fa1270 */
[----:B------:R-:W-:Y:S02]  /*9df80*/  ISETP.LT.AND P6, PT, R252, c[0x0][0x178], !P3 ;  /* 0x00005e00fc007a0c */ /* 0x000fe40005fc1270 */
[C---:B------:R-:W-:Y:S01]  /*9df90*/  IADD3 R15, R19.reuse, c[0x0][0x198], RZ ;  /* 0x00006600130f7a10 */ /* 0x040fe20007ffe0ff */
[----:B-1----:R-:W-:-:S04]  /*9dfa0*/  IMAD.WIDE R2, R19, 0x4, R160 ;  /* 0x0000000413027825 */ /* 0x002fc800078e02a0 */
[----:B--2---:R-:W-:-:S04]  /*9dfb0*/  IMAD.WIDE R8, R19, 0x4, R6 ;  /* 0x0000000413087825 */ /* 0x004fc800078e0206 */
[----:B---3--:R-:W-:-:S04]  /*9dfc0*/  IMAD.WIDE R10, R19, 0x4, R4 ;  /* 0x00000004130a7825 */ /* 0x008fc800078e0204 */
[----:B------:R-:W-:-:S04]  /*9dfd0*/  IMAD.WIDE R162, R15, 0x4, R162 ;  /* 0x000000040fa27825 */ /* 0x000fc800078e02a2 */
[----:B------:R-:W-:-:S04]  /*9dfe0*/  IMAD.WIDE R160, R15, 0x4, R160 ;  /* 0x000000040fa07825 */ /* 0x000fc800078e02a0 */
[C---:B------:R-:W-:Y:S01]  /*9dff0*/  IMAD.WIDE R6, R15.reuse, 0x4, R6 ;  /* 0x000000040f067825 */ /* 0x040fe200078e0206 */
[----:B------:R1:W-:Y:S03]  /*9e000*/  @P4 STG.E [R2.64], R138 ;  /* 0x0000008a02004986 */ /* 0x0003e6000c101904 */
[----:B------:R1:W-:Y:S02]  /*9e010*/  @P1 STG.E [R8.64], R206 ;  /* 0x000000ce08001986 */ /* 0x0003e4000c101904 */
[----:B------:R1:W-:Y:S01]  /*9e020*/  @P0 STG.E [R10.64], R38 ;  /* 0x000000260a000986 */ /* 0x0003e2000c101904 */
[----:B------:R-:W-:Y:S01]  /*9e030*/  ISETP.LT.AND P3, PT, R174, c[0x0][0x178], !P3 ;  /* 0x00005e00ae007a0c */ /* 0x000fe20005f61270 */
[----:B------:R-:W-:Y:S01]  /*9e040*/  IMAD.WIDE R4, R15, 0x4, R4 ;  /* 0x000000040f047825 */ /* 0x000fe200078e0204 */
[----:B----4-:R1:W-:Y:S03]  /*9e050*/  @P5 STG.E [R162.64], R99 ;  /* 0x00000063a2005986 */ /* 0x0103e6000c101904 */
[----:B------:R1:W-:Y:S02]  /*9e060*/  @P6 STG.E [R160.64], R139 ;  /* 0x0000008ba0006986 */ /* 0x0003e4000c101904 */
[----:B------:R1:W-:Y:S06]  /*9e070*/  @P2 STG.E [R6.64], R207 ;  /* 0x000000cf06002986 */ /* 0x0003ec000c101904 */
[----:B------:R-:W-:Y:S05]  /*9e080*/  @!P3 EXIT ;  /* 0x000000000000b94d */ /* 0x000fea0003800000 */
[----:B------:R-:W-:Y:S01]  /*9e090*/  STG.E [R4.64], R39 ;  /* 0x0000002704007986 */ /* 0x000fe2000c101904 */
[----:B------:R-:W-:Y:S05]  /*9e0a0*/  EXIT ;  /* 0x000000000000794d */ /* 0x000fea0003800000 */
.L_x_3:
[----:B------:R-:W-:-:S00]  /*9e0b0*/  BRA `(.L_x_3) ;  /* 0xfffffff000007947 */ /* 0x000fc0000383ffff */
[----:B------:R-:W-:-:S00]  /*9e0c0*/  NOP ;  /* 0x0000000000007918 */ /* 0x000fc00000000000 */
        /* <DEDUP_REMOVED lines=11> */
.L_x_4:


//--------------------- .nv.shared.matmul_kernel  --------------------------
	.section	.nv.shared.matmul_kernel,"aw",@nobits
	.sectionflags	@""
	.align	16
